def matmul_kernel(
    a_ptr,
    b_ptr,
    c_ptr,
    M,
    N,
    K,
    stride_am,
    stride_ak,
    stride_bk,
    stride_bn,
    stride_cm,
    stride_cn,
    BLOCK_M: tl.constexpr,
    BLOCK_N: tl.constexpr,
    BLOCK_K: tl.constexpr,
    GROUP_M: tl.constexpr,
):
    pid = tl.program_id(axis=0)
    num_pid_m = tl.cdiv(M, BLOCK_M)
    num_pid_n = tl.cdiv(N, BLOCK_N)
    num_pid_in_group = GROUP_M * num_pid_n
    group_id = pid // num_pid_in_group
    first_pid_m = group_id * GROUP_M
    group_size_m = min(num_pid_m - first_pid_m, GROUP_M)
    pid_m = first_pid_m + ((pid % num_pid_in_group) % group_size_m)
    pid_n = (pid % num_pid_in_group) // group_size_m

    offs_am = (pid_m * BLOCK_M + tl.arange(0, BLOCK_M)) % M
    offs_bn = (pid_n * BLOCK_N + tl.arange(0, BLOCK_N)) % N
    offs_k = tl.arange(0, BLOCK_K)
    a_ptrs = a_ptr + offs_am[:, None] * stride_am + offs_k[None, :] * stride_ak
    b_ptrs = b_ptr + offs_k[:, None] * stride_bk + offs_bn[None, :] * stride_bn

    acc = tl.zeros((BLOCK_M, BLOCK_N), dtype=tl.float32)
    for kk in range(0, tl.cdiv(K, BLOCK_K)):
        a = tl.load(a_ptrs, mask=offs_k[None, :] < K - kk * BLOCK_K, other=0.0)
        b = tl.load(b_ptrs, mask=offs_k[:, None] < K - kk * BLOCK_K, other=0.0)
        acc = tl.dot(a, b, acc)
        a_ptrs += BLOCK_K * stride_ak
        b_ptrs += BLOCK_K * stride_bk

    c = acc.to(c_ptr.dtype.element_ty)
    offs_cm = pid_m * BLOCK_M + tl.arange(0, BLOCK_M)
    offs_cn = pid_n * BLOCK_N + tl.arange(0, BLOCK_N)
    c_ptrs = c_ptr + offs_cm[:, None] * stride_cm + offs_cn[None, :] * stride_cn
    mask = (offs_cm[:, None] < M) & (offs_cn[None, :] < N)
    tl.store(c_ptrs, c, mask=mask)

# config = {"BLOCK_K": 64, "BLOCK_M": 256, "BLOCK_N": 256, "GROUP_M": 8, "arch": "sm_80", "dtype": "fp16", "num_ctas": 1, "num_stages": 3, "num_warps": 16}
# arch = sm_80


// ===== COMPILED SASS (sm_80) =====

	.target	sm_80

	.elftype	@"ET_EXEC"


//--------------------- .note.nv.tkinfo           --------------------------
	.section	.note.nv.tkinfo,"",@"SHT_NOTE"
	.sectionflags	@"SHF_NOTE_NV_TKINFO"
	.tkinfo
        /*0018*/ 	.word	0x00000002
        /*0030*/ 	.string	""
        /*0030*/ 	.string	"ptxas"
        /*0030*/ 	.string	"Cuda compilation tools, release 13.0, V13.0.88"
        /*0030*/ 	.string	"Build cuda_13.0.r13.0/compiler.36424714_0"
        /*0030*/ 	.string	"-v  -suppress-debug-info  -lineinfo  -arch sm_80 "



//--------------------- .note.nv.cuinfo           --------------------------
	.section	.note.nv.cuinfo,"",@"SHT_NOTE"
	.sectionflags	@"SHF_NOTE_NV_CUINFO"
        /*0018*/ 	.short	0x0002
        /*001a*/ 	.short	0x0050
        /*001c*/ 	.short	0x0082
	.zero		2


//--------------------- .nv.info                  --------------------------
	.section	.nv.info,"",@"SHT_CUDA_INFO"
	.align	4


	//----- nvinfo : EIATTR_REGCOUNT
	.align		4
        /*0000*/ 	.byte	0x04, 0x2f
        /*0002*/ 	.short	(.L_1 - .L_0)
	.align		4
.L_0:
        /*0004*/ 	.word	index@(matmul_kernel)
        /*0008*/ 	.word	0x00000020


	//----- nvinfo : EIATTR_FRAME_SIZE
	.align		4
.L_1:
        /*000c*/ 	.byte	0x04, 0x11
        /*000e*/ 	.short	(.L_3 - .L_2)
	.align		4
.L_2:
        /*0010*/ 	.word	index@(matmul_kernel)
        /*0014*/ 	.word	0x00000f78


	//----- nvinfo : EIATTR_MIN_STACK_SIZE
	.align		4
.L_3:
        /*0018*/ 	.byte	0x04, 0x12
        /*001a*/ 	.short	(.L_5 - .L_4)
	.align		4
.L_4:
        /*001c*/ 	.word	index@(matmul_kernel)
        /*0020*/ 	.word	0x00000f78
.L_5:


//--------------------- .nv.info.matmul_kernel    --------------------------
	.section	.nv.info.matmul_kernel,"",@"SHT_CUDA_INFO"
	.sectionflags	@""
	.align	4


	//----- nvinfo : EIATTR_CUDA_API_VERSION
	.align		4
        /*0000*/ 	.byte	0x04, 0x37
        /*0002*/ 	.short	(.L_7 - .L_6)
.L_6:
        /*0004*/ 	.word	0x00000082


	//----- nvinfo : EIATTR_SW2861232_WAR
	.align		4
.L_7:
        /*0008*/ 	.byte	0x01, 0x35
	.zero		2


	//----- nvinfo : EIATTR_PARAM_CBANK
	.align		4
        /*000c*/ 	.byte	0x04, 0x0a
        /*000e*/ 	.short	(.L_9 - .L_8)
	.align		4
.L_8:
        /*0010*/ 	.word	index@(.nv.constant0.matmul_kernel)
        /*0014*/ 	.short	0x0160
        /*0016*/ 	.short	0x0050


	//----- nvinfo : EIATTR_CBANK_PARAM_SIZE
	.align		4
.L_9:
        /*0018*/ 	.byte	0x03, 0x19
        /*001a*/ 	.short	0x0050


	//----- nvinfo : EIATTR_KPARAM_INFO
	.align		4
        /*001c*/ 	.byte	0x04, 0x17
        /*001e*/ 	.short	(.L_11 - .L_10)
.L_10:
        /*0020*/ 	.word	0x00000000
        /*0024*/ 	.short	0x000d
        /*0026*/ 	.short	0x0048
        /*0028*/ 	.byte	0x00, 0xf4, 0x21, 0x00


	//----- nvinfo : EIATTR_KPARAM_INFO
	.align		4
.L_11:
        /*002c*/ 	.byte	0x04, 0x17
        /*002e*/ 	.short	(.L_13 - .L_12)
.L_12:
        /*0030*/ 	.word	0x00000000
        /*0034*/ 	.short	0x000c
        /*0036*/ 	.short	0x0040
        /*0038*/ 	.byte	0x00, 0xf4, 0x21, 0x00


	//----- nvinfo : EIATTR_KPARAM_INFO
	.align		4
.L_13:
        /*003c*/ 	.byte	0x04, 0x17
        /*003e*/ 	.short	(.L_15 - .L_14)
.L_14:
        /*0040*/ 	.word	0x00000000
        /*0044*/ 	.short	0x000b
        /*0046*/ 	.short	0x0038
        /*0048*/ 	.byte	0x00, 0xf0, 0x11, 0x00


	//----- nvinfo : EIATTR_KPARAM_INFO
	.align		4
.L_15:
        /*004c*/ 	.byte	0x04, 0x17
        /*004e*/ 	.short	(.L_17 - .L_16)
.L_16:
        /*0050*/ 	.word	0x00000000
        /*0054*/ 	.short	0x000a
        /*0056*/ 	.short	0x0034
        /*0058*/ 	.byte	0x00, 0xf0, 0x11, 0x00


	//----- nvinfo : EIATTR_KPARAM_INFO
	.align		4
.L_17:
        /*005c*/ 	.byte	0x04, 0x17
        /*005e*/ 	.short	(.L_19 - .L_18)
.L_18:
        /*0060*/ 	.word	0x00000000
        /*0064*/ 	.short	0x0009
        /*0066*/ 	.short	0x0030
        /*0068*/ 	.byte	0x00, 0xf0, 0x11, 0x00


	//----- nvinfo : EIATTR_KPARAM_INFO
	.align		4
.L_19:
        /*006c*/ 	.byte	0x04, 0x17
        /*006e*/ 	.short	(.L_21 - .L_20)
.L_20:
        /*0070*/ 	.word	0x00000000
        /*0074*/ 	.short	0x0008
        /*0076*/ 	.short	0x002c
        /*0078*/ 	.byte	0x00, 0xf0, 0x11, 0x00


	//----- nvinfo : EIATTR_KPARAM_INFO
	.align		4
.L_21:
        /*007c*/ 	.byte	0x04, 0x17
        /*007e*/ 	.short	(.L_23 - .L_22)
.L_22:
        /*0080*/ 	.word	0x00000000
        /*0084*/ 	.short	0x0007
        /*0086*/ 	.short	0x0028
        /*0088*/ 	.byte	0x00, 0xf0, 0x11, 0x00


	//----- nvinfo : EIATTR_KPARAM_INFO
	.align		4
.L_23:
        /*008c*/ 	.byte	0x04, 0x17
        /*008e*/ 	.short	(.L_25 - .L_24)
.L_24:
        /*0090*/ 	.word	0x00000000
        /*0094*/ 	.short	0x0006
        /*0096*/ 	.short	0x0024
        /*0098*/ 	.byte	0x00, 0xf0, 0x11, 0x00


	//----- nvinfo : EIATTR_KPARAM_INFO
	.align		4
.L_25:
        /*009c*/ 	.byte	0x04, 0x17
        /*009e*/ 	.short	(.L_27 - .L_26)
.L_26:
        /*00a0*/ 	.word	0x00000000
        /*00a4*/ 	.short	0x0005
        /*00a6*/ 	.short	0x0020
        /*00a8*/ 	.byte	0x00, 0xf0, 0x11, 0x00


	//----- nvinfo : EIATTR_KPARAM_INFO
	.align		4
.L_27:
        /*00ac*/ 	.byte	0x04, 0x17
        /*00ae*/ 	.short	(.L_29 - .L_28)
.L_28:
        /*00b0*/ 	.word	0x00000000
        /*00b4*/ 	.short	0x0004
        /*00b6*/ 	.short	0x001c
        /*00b8*/ 	.byte	0x00, 0xf0, 0x11, 0x00


	//----- nvinfo : EIATTR_KPARAM_INFO
	.align		4
.L_29:
        /*00bc*/ 	.byte	0x04, 0x17
        /*00be*/ 	.short	(.L_31 - .L_30)
.L_30:
        /*00c0*/ 	.word	0x00000000
        /*00c4*/ 	.short	0x0003
        /*00c6*/ 	.short	0x0018
        /*00c8*/ 	.byte	0x00, 0xf0, 0x11, 0x00


	//----- nvinfo : EIATTR_KPARAM_INFO
	.align		4
.L_31:
        /*00cc*/ 	.byte	0x04, 0x17
        /*00ce*/ 	.short	(.L_33 - .L_32)
.L_32:
        /*00d0*/ 	.word	0x00000000
        /*00d4*/ 	.short	0x0002
        /*00d6*/ 	.short	0x0010
        /*00d8*/ 	.byte	0x00, 0xf4, 0x21, 0x00


	//----- nvinfo : EIATTR_KPARAM_INFO
	.align		4
.L_33:
        /*00dc*/ 	.byte	0x04, 0x17
        /*00de*/ 	.short	(.L_35 - .L_34)
.L_34:
        /*00e0*/ 	.word	0x00000000
        /*00e4*/ 	.short	0x0001
        /*00e6*/ 	.short	0x0008
        /*00e8*/ 	.byte	0x00, 0xf4, 0x21, 0x00


	//----- nvinfo : EIATTR_KPARAM_INFO
	.align		4
.L_35:
        /*00ec*/ 	.byte	0x04, 0x17
        /*00ee*/ 	.short	(.L_37 - .L_36)
.L_36:
        /*00f0*/ 	.word	0x00000000
        /*00f4*/ 	.short	0x0000
        /*00f6*/ 	.short	0x0000
        /*00f8*/ 	.byte	0x00, 0xf4, 0x21, 0x00


	//----- nvinfo : EIATTR_MAXREG_COUNT
	.align		4
.L_37:
        /*00fc*/ 	.byte	0x03, 0x1b
        /*00fe*/ 	.short	0x0080


	//----- nvinfo : EIATTR_NUM_BARRIERS
	.align		4
        /*0100*/ 	.byte	0x02, 0x4c
        /*0102*/ 	.byte	0x01
	.zero		1


	//----- nvinfo : EIATTR_ANNOTATIONS
	.align		4
        /*0104*/ 	.byte	0x04, 0x55
        /*0106*/ 	.short	(.L_39 - .L_38)


	//   ....[0]....
.L_38:
        /*0108*/ 	.word	0x00000001
        /*010c*/ 	.byte	0x60, 0x06, 0x00, 0x00, 0x01, 0x00, 0x00, 0x00, 0x90, 0x06, 0x00, 0x00, 0x01, 0x00, 0x00, 0x00
        /* <DEDUP_REMOVED lines=1253> */
        /*4f6c*/ 	.byte	0x80, 0x4f, 0x01, 0x00, 0x01, 0x00, 0x00, 0x00, 0x90, 0x4f, 0x01, 0x00


	//----- nvinfo : EIATTR_MERCURY_ISA_VERSION
	.align		4
.L_39:
        /*4f78*/ 	.byte	0x03, 0x5f
        /*4f7a*/ 	.short	0x0000


	//----- nvinfo : EIATTR_EXIT_INSTR_OFFSETS
	.align		4
        /*4f7c*/ 	.byte	0x04, 0x1c
        /*4f7e*/ 	.short	(.L_41 - .L_40)


	//   ....[0]....
.L_40:
        /*4f80*/ 	.word	0x000152f0


	//   ....[1]....
        /*4f84*/ 	.word	0x00015320


	//----- nvinfo : EIATTR_REQNTID
	.align		4
.L_41:
        /*4f88*/ 	.byte	0x04, 0x10
        /*4f8a*/ 	.short	(.L_43 - .L_42)
.L_42:
        /*4f8c*/ 	.word	0x00000200
        /*4f90*/ 	.word	0x00000001
        /*4f94*/ 	.word	0x00000001
.L_43:


//--------------------- .nv.callgraph             --------------------------
	.section	.nv.callgraph,"",@"SHT_CUDA_CALLGRAPH"
	.align	4
	.sectionentsize	8
	.align		4
        /*0000*/ 	.word	0x00000000
	.align		4
        /*0004*/ 	.word	0xffffffff
	.align		4
        /*0008*/ 	.word	0x00000000
	.align		4
        /*000c*/ 	.word	0xfffffffe
	.align		4
        /*0010*/ 	.word	0x00000000
	.align		4
        /*0014*/ 	.word	0xfffffffd
	.align		4
        /*0018*/ 	.word	0x00000000
	.align		4
        /*001c*/ 	.word	0xfffffffc


//--------------------- .nv.rel.action            --------------------------
	.section	.nv.rel.action,"",@"SHT_CUDA_RELOCINFO"
	.align	8
	.sectionentsize	8
        /*0000*/ 	.byte	0x73, 0x00, 0x00, 0x00, 0x00, 0x00, 0x00, 0x00, 0x00, 0x00, 0x00, 0x11, 0x25, 0x00, 0x05, 0x36


//--------------------- .nv.constant0.matmul_kernel --------------------------
	.section	.nv.constant0.matmul_kernel,"a",@progbits
	.sectionflags	@""
	.align	4
.nv.constant0.matmul_kernel:
	.zero		432


//--------------------- .text.matmul_kernel       --------------------------
	.section	.text.matmul_kernel,"ax",@progbits
	.sectioninfo	@"SHI_REGISTERS=32"
	.align	128
        .global         matmul_kernel
        .type           matmul_kernel,@function
        .size           matmul_kernel,(.L_x_5 - matmul_kernel)
        .other          matmul_kernel,@"STO_CUDA_ENTRY STV_DEFAULT"
matmul_kernel:
.text.matmul_kernel:
[----:B------:R-:W-:-:S03]  /*0000*/  IMAD.MOV.U32 R1, RZ, RZ, c[0x0][0x28] ;  /* 0x00000a00ff017624 */ /* 0x000fc600078e00ff */
[----:B------:R-:W-:Y:S01]  /*0010*/  IMAD.MOV.U32 R6, RZ, RZ, 0xff ;  /* 0x000000ffff067424 */ /* 0x000fe200078e00ff */
[----:B------:R-:W0:Y:S01]  /*0020*/  S2R R29, SR_TID.X ;  /* 0x00000000001d7919 */ /* 0x000e220000002100 */
[----:B------:R-:W-:Y:S01]  /*0030*/  IADD3 R1, R1, -0xf78, RZ ;  /* 0xfffff08801017810 */ /* 0x000fe20007ffe0ff */
[----:B------:R-:W-:Y:S02]  /*0040*/  ULDC UR4, c[0x0][0x180] ;  /* 0x0000600000047ab9 */ /* 0x000fe40000000800 */
[----:B------:R-:W-:Y:S01]  /*0050*/  IADD3 R0, R6, c[0x0][0x17c], RZ ;  /* 0x00005f0006007a10 */ /* 0x000fe20007ffe0ff */
[----:B------:R-:W-:-:S03]  /*0060*/  ULDC.64 UR6, c[0x0][0x118] ;  /* 0x0000460000067ab9 */ /* 0x000fc60000000a00 */
[----:B------:R-:W-:-:S04]  /*0070*/  SHF.R.S32.HI R3, RZ, 0x1f, R0 ;  /* 0x0000001fff037819 */ /* 0x000fc80000011400 */
[----:B------:R-:W-:-:S04]  /*0080*/  LEA.HI R3, R3, R0, RZ, 0x8 ;  /* 0x0000000003037211 */ /* 0x000fc800078f40ff */
[----:B------:R-:W-:Y:S02]  /*0090*/  SHF.R.S32.HI R0, RZ, 0x8, R3 ;  /* 0x00000008ff007819 */ /* 0x000fe40000011403 */
[----:B------:R-:W1:Y:S03]  /*00a0*/  S2R R3, SR_CTAID.X ;  /* 0x0000000000037919 */ /* 0x000e660000002500 */
[----:B------:R-:W-:-:S05]  /*00b0*/  IMAD.SHL.U32 R0, R0, 0x8, RZ ;  /* 0x0000000800007824 */ /* 0x000fca00078e00ff */
[-C--:B------:R-:W-:Y:S02]  /*00c0*/  IABS R7, R0.reuse ;  /* 0x0000000000077213 */ /* 0x080fe40000000000 */
[----:B------:R-:W-:Y:S02]  /*00d0*/  IABS R11, R0 ;  /* 0x00000000000b7213 */ /* 0x000fe40000000000 */
[----:B------:R-:W2:Y:S01]  /*00e0*/  I2F.RP R2, R7 ;  /* 0x0000000700027306 */ /* 0x000ea20000209400 */
[----:B-1----:R-:W-:-:S07]  /*00f0*/  IABS R10, R3 ;  /* 0x00000003000a7213 */ /* 0x002fce0000000000 */
[----:B--2---:R-:W1:Y:S02]  /*0100*/  MUFU.RCP R2, R2 ;  /* 0x0000000200027308 */ /* 0x004e640000001000 */
[----:B-1----:R-:W-:Y:S01]  /*0110*/  IADD3 R4, R2, 0xffffffe, RZ ;  /* 0x0ffffffe02047810 */ /* 0x002fe20007ffe0ff */
[----:B------:R-:W-:-:S05]  /*0120*/  IMAD.MOV R2, RZ, RZ, -R11 ;  /* 0x000000ffff027224 */ /* 0x000fca00078e0a0b */
[----:B------:R1:W2:Y:S02]  /*0130*/  F2I.FTZ.U32.TRUNC.NTZ R5, R4 ;  /* 0x0000000400057305 */ /* 0x0002a4000021f000 */
[----:B-1----:R-:W-:Y:S02]  /*0140*/  IMAD.MOV.U32 R4, RZ, RZ, RZ ;  /* 0x000000ffff047224 */ /* 0x002fe400078e00ff */
[----:B--2---:R-:W-:-:S04]  /*0150*/  IMAD.MOV R8, RZ, RZ, -R5 ;  /* 0x000000ffff087224 */ /* 0x004fc800078e0a05 */
[----:B------:R-:W-:Y:S02]  /*0160*/  IMAD R9, R8, R7, RZ ;  /* 0x0000000708097224 */ /* 0x000fe400078e02ff */
[----:B------:R-:W-:Y:S02]  /*0170*/  IMAD.MOV.U32 R8, RZ, RZ, R10 ;  /* 0x000000ffff087224 */ /* 0x000fe400078e000a */
[----:B------:R-:W-:-:S06]  /*0180*/  IMAD.HI.U32 R5, R5, R9, R4 ;  /* 0x0000000905057227 */ /* 0x000fcc00078e0004 */
[----:B------:R-:W-:-:S04]  /*0190*/  IMAD.HI.U32 R5, R5, R8, RZ ;  /* 0x0000000805057227 */ /* 0x000fc800078e00ff */
[----:B------:R-:W-:-:S05]  /*01a0*/  IMAD R2, R5, R2, R8 ;  /* 0x0000000205027224 */ /* 0x000fca00078e0208 */
[----:B------:R-:W-:-:S13]  /*01b0*/  ISETP.GT.U32.AND P1, PT, R7, R2, PT ;  /* 0x000000020700720c */ /* 0x000fda0003f24070 */
[----:B------:R-:W-:Y:S01]  /*01c0*/  @!P1 IMAD.IADD R2, R2, 0x1, -R7 ;  /* 0x0000000102029824 */ /* 0x000fe200078e0a07 */
[----:B------:R-:W-:Y:S02]  /*01d0*/  @!P1 IADD3 R5, R5, 0x1, RZ ;  /* 0x0000000105059810 */ /* 0x000fe40007ffe0ff */
[----:B------:R-:W-:Y:S02]  /*01e0*/  ISETP.NE.AND P1, PT, R0, RZ, PT ;  /* 0x000000ff0000720c */ /* 0x000fe40003f25270 */
[----:B------:R-:W-:Y:S02]  /*01f0*/  ISETP.GE.U32.AND P0, PT, R2, R7, PT ;  /* 0x000000070200720c */ /* 0x000fe40003f06070 */
[----:B------:R-:W-:-:S04]  /*0200*/  LOP3.LUT R2, R3, R0, RZ, 0x3c, !PT ;  /* 0x0000000003027212 */ /* 0x000fc800078e3cff */
[----:B------:R-:W-:Y:S02]  /*0210*/  ISETP.GE.AND P2, PT, R2, RZ, PT ;  /* 0x000000ff0200720c */ /* 0x000fe40003f46270 */
[----:B------:R-:W-:-:S05]  /*0220*/  IADD3 R2, R6, c[0x0][0x178], RZ ;  /* 0x00005e0006027a10 */ /* 0x000fca0007ffe0ff */
[----:B------:R-:W-:-:S05]  /*0230*/  @P0 IADD3 R5, R5, 0x1, RZ ;  /* 0x0000000105050810 */ /* 0x000fca0007ffe0ff */
[----:B------:R-:W-:Y:S01]  /*0240*/  IMAD.MOV.U32 R4, RZ, RZ, R5 ;  /* 0x000000ffff047224 */ /* 0x000fe200078e0005 */
[----:B------:R-:W-:-:S03]  /*0250*/  SHF.R.S32.HI R5, RZ, 0x1f, R2 ;  /* 0x0000001fff057819 */ /* 0x000fc60000011402 */
[----:B------:R-:W-:Y:S01]  /*0260*/  @!P2 IMAD.MOV R4, RZ, RZ, -R4 ;  /* 0x000000ffff04a224 */ /* 0x000fe200078e0a04 */
[----:B------:R-:W-:Y:S02]  /*0270*/  @!P1 LOP3.LUT R4, RZ, R0, RZ, 0x33, !PT ;  /* 0x00000000ff049212 */ /* 0x000fe400078e33ff */
[----:B------:R-:W-:-:S03]  /*0280*/  LEA.HI R5, R5, R2, RZ, 0x8 ;  /* 0x0000000205057211 */ /* 0x000fc600078f40ff */
[----:B------:R-:W-:Y:S02]  /*0290*/  IMAD.SHL.U32 R2, R4, 0x8, RZ ;  /* 0x0000000804027824 */ /* 0x000fe400078e00ff */
[----:B------:R-:W-:-:S03]  /*02a0*/  IMAD.MOV R4, RZ, RZ, -R4 ;  /* 0x000000ffff047224 */ /* 0x000fc600078e0a04 */
[----:B------:R-:W-:Y:S01]  /*02b0*/  LEA.HI.SX32 R5, R5, -R2, 0x18 ;  /* 0x8000000205057211 */ /* 0x000fe200078fc2ff */
[----:B------:R-:W-:-:S03]  /*02c0*/  IMAD R9, R0, R4, R3 ;  /* 0x0000000400097224 */ /* 0x000fc600078e0203 */
[----:B------:R-:W-:Y:S02]  /*02d0*/  IMNMX R8, R5, 0x8, PT ;  /* 0x0000000805087817 */ /* 0x000fe40003800200 */
[----:B------:R-:W-:Y:S02]  /*02e0*/  IABS R4, R9 ;  /* 0x0000000900047213 */ /* 0x000fe40000000000 */
[----:B------:R-:W-:-:S04]  /*02f0*/  IABS R7, R8 ;  /* 0x0000000800077213 */ /* 0x000fc80000000000 */
[----:B------:R-:W1:Y:S08]  /*0300*/  I2F.RP R6, R7 ;  /* 0x0000000700067306 */ /* 0x000e700000209400 */
[----:B-1----:R-:W1:Y:S02]  /*0310*/  MUFU.RCP R6, R6 ;  /* 0x0000000600067308 */ /* 0x002e640000001000 */
[----:B-1----:R-:W-:-:S06]  /*0320*/  IADD3 R5, R6, 0xffffffe, RZ ;  /* 0x0ffffffe06057810 */ /* 0x002fcc0007ffe0ff */
[----:B------:R-:W1:Y:S02]  /*0330*/  F2I.FTZ.U32.TRUNC.NTZ R5, R5 ;  /* 0x0000000500057305 */ /* 0x000e64000021f000 */
[----:B-1----:R-:W-:-:S04]  /*0340*/  IMAD.MOV R10, RZ, RZ, -R5 ;  /* 0x000000ffff0a7224 */ /* 0x002fc800078e0a05 */
[----:B------:R-:W-:Y:S01]  /*0350*/  IMAD.MOV.U32 R0, RZ, RZ, R10 ;  /* 0x000000ffff007224 */ /* 0x000fe200078e000a */
[----:B------:R-:W-:-:S03]  /*0360*/  IABS R10, R8 ;  /* 0x00000008000a7213 */ /* 0x000fc60000000000 */
[----:B------:R-:W-:Y:S02]  /*0370*/  IMAD R3, R0, R7, RZ ;  /* 0x0000000700037224 */ /* 0x000fe400078e02ff */
[----:B------:R-:W-:Y:S02]  /*0380*/  IMAD.MOV.U32 R0, RZ, RZ, R4 ;  /* 0x000000ffff007224 */ /* 0x000fe400078e0004 */
[----:B------:R-:W-:-:S04]  /*0390*/  IMAD.MOV.U32 R4, RZ, RZ, RZ ;  /* 0x000000ffff047224 */ /* 0x000fc800078e00ff */
[----:B------:R-:W-:-:S04]  /*03a0*/  IMAD.HI.U32 R4, R5, R3, R4 ;  /* 0x0000000305047227 */ /* 0x000fc800078e0004 */
[----:B------:R-:W-:Y:S02]  /*03b0*/  IMAD.MOV R5, RZ, RZ, -R10 ;  /* 0x000000ffff057224 */ /* 0x000fe400078e0a0a */
[----:B------:R-:W-:Y:S01]  /*03c0*/  IMAD.HI.U32 R3, R4, R0, RZ ;  /* 0x0000000004037227 */ /* 0x000fe200078e00ff */
[----:B0-----:R-:W-:-:S03]  /*03d0*/  SHF.R.U32.HI R4, RZ, 0x8, R29 ;  /* 0x00000008ff047819 */ /* 0x001fc6000001161d */
[----:B------:R-:W-:Y:S01]  /*03e0*/  IMAD R0, R3, R5, R0 ;  /* 0x0000000503007224 */ /* 0x000fe200078e0200 */
[----:B------:R-:W-:-:S04]  /*03f0*/  SGXT.U32 R12, R4, 0x1 ;  /* 0x00000001040c781a */ /* 0x000fc80000000000 */
[----:B------:R-:W-:Y:S02]  /*0400*/  ISETP.GT.U32.AND P1, PT, R7, R0, PT ;  /* 0x000000000700720c */ /* 0x000fe40003f24070 */
[C---:B------:R-:W-:Y:S02]  /*0410*/  LOP3.LUT R4, R12.reuse, 0x2, RZ, 0xfc, !PT ;  /* 0x000000020c047812 */ /* 0x040fe400078efcff */
[C---:B------:R-:W-:Y:S02]  /*0420*/  LOP3.LUT R6, R12.reuse, 0x4, RZ, 0xfc, !PT ;  /* 0x000000040c067812 */ /* 0x040fe400078efcff */
[C---:B------:R-:W-:Y:S02]  /*0430*/  LOP3.LUT R4, R12.reuse, 0x8, RZ, 0xfc, !PT ;  /* 0x000000080c047812 */ /* 0x040fe400078efcff */
[C---:B------:R-:W-:Y:S02]  /*0440*/  LOP3.LUT R6, R12.reuse, 0xa, RZ, 0xfc, !PT ;  /* 0x0000000a0c067812 */ /* 0x040fe400078efcff */
[----:B------:R-:W-:-:S02]  /*0450*/  LOP3.LUT R4, R12, 0xe, RZ, 0xfc, !PT ;  /* 0x0000000e0c047812 */ /* 0x000fc400078efcff */
[----:B------:R-:W-:Y:S01]  /*0460*/  LOP3.LUT R6, R12, 0x10, RZ, 0xfc, !PT ;  /* 0x000000100c067812 */ /* 0x000fe200078efcff */
[----:B------:R-:W-:Y:S01]  /*0470*/  @!P1 IMAD.IADD R0, R0, 0x1, -R7 ;  /* 0x0000000100009824 */ /* 0x000fe200078e0a07 */
[----:B------:R-:W-:Y:S02]  /*0480*/  @!P1 IADD3 R3, R3, 0x1, RZ ;  /* 0x0000000103039810 */ /* 0x000fe40007ffe0ff */
[----:B------:R-:W-:Y:S02]  /*0490*/  ISETP.NE.AND P1, PT, R8, RZ, PT ;  /* 0x000000ff0800720c */ /* 0x000fe40003f25270 */
[----:B------:R-:W-:Y:S02]  /*04a0*/  ISETP.GE.U32.AND P0, PT, R0, R7, PT ;  /* 0x000000070000720c */ /* 0x000fe40003f06070 */
[----:B------:R-:W-:Y:S02]  /*04b0*/  LOP3.LUT R0, R9, R8, RZ, 0x3c, !PT ;  /* 0x0000000809007212 */ /* 0x000fe400078e3cff */
[----:B------:R-:W-:-:S02]  /*04c0*/  LOP3.LUT R4, R12, 0x14, RZ, 0xfc, !PT ;  /* 0x000000140c047812 */ /* 0x000fc400078efcff */
[----:B------:R-:W-:Y:S01]  /*04d0*/  ISETP.GE.AND P2, PT, R0, RZ, PT ;  /* 0x000000ff0000720c */ /* 0x000fe20003f46270 */
[----:B------:R-:W-:Y:S01]  /*04e0*/  IMAD.MOV.U32 R0, RZ, RZ, c[0x0][0x180] ;  /* 0x00006000ff007624 */ /* 0x000fe200078e00ff */
[C---:B------:R-:W-:Y:S02]  /*04f0*/  LOP3.LUT R6, R12.reuse, 0x16, RZ, 0xfc, !PT ;  /* 0x000000160c067812 */ /* 0x040fe400078efcff */
[----:B------:R-:W-:Y:S02]  /*0500*/  LOP3.LUT R4, R12, 0x1a, RZ, 0xfc, !PT ;  /* 0x0000001a0c047812 */ /* 0x000fe400078efcff */
[----:B------:R-:W-:Y:S02]  /*0510*/  IADD3 R0, R0, 0x3f, RZ ;  /* 0x0000003f00007810 */ /* 0x000fe40007ffe0ff */
[----:B------:R-:W-:Y:S02]  /*0520*/  @P0 IADD3 R3, R3, 0x1, RZ ;  /* 0x0000000103030810 */ /* 0x000fe40007ffe0ff */
[----:B------:R-:W-:-:S02]  /*0530*/  ISETP.GT.AND P0, PT, R0, 0x3f, PT ;  /* 0x0000003f0000780c */ /* 0x000fc40003f04270 */
[C---:B------:R-:W-:Y:S01]  /*0540*/  LOP3.LUT R6, R12.reuse, 0x1c, RZ, 0xfc, !PT ;  /* 0x0000001c0c067812 */ /* 0x040fe200078efcff */
[----:B------:R-:W-:Y:S01]  /*0550*/  @!P2 IMAD.MOV R3, RZ, RZ, -R3 ;  /* 0x000000ffff03a224 */ /* 0x000fe200078e0a03 */
[----:B------:R-:W-:Y:S02]  /*0560*/  @!P1 LOP3.LUT R3, RZ, R8, RZ, 0x33, !PT ;  /* 0x00000008ff039212 */ /* 0x000fe400078e33ff */
[C---:B------:R-:W-:Y:S02]  /*0570*/  LOP3.LUT R4, R12.reuse, 0x20, RZ, 0xfc, !PT ;  /* 0x000000200c047812 */ /* 0x040fe400078efcff */
[C---:B------:R-:W-:Y:S01]  /*0580*/  LOP3.LUT R6, R12.reuse, 0x22, RZ, 0xfc, !PT ;  /* 0x000000220c067812 */ /* 0x040fe200078efcff */
[----:B------:R-:W-:Y:S01]  /*0590*/  IMAD.MOV R5, RZ, RZ, -R3 ;  /* 0x000000ffff057224 */ /* 0x000fe200078e0a03 */
[C---:B------:R-:W-:Y:S01]  /*05a0*/  LOP3.LUT R4, R12.reuse, 0x26, RZ, 0xfc, !PT ;  /* 0x000000260c047812 */ /* 0x040fe200078efcff */
[----:B------:R-:W-:Y:S01]  /*05b0*/  IMAD.SHL.U32 R3, R3, 0x100, RZ ;  /* 0x0000010003037824 */ /* 0x000fe200078e00ff */
[----:B------:R-:W-:Y:S01]  /*05c0*/  LOP3.LUT R6, R12, 0x28, RZ, 0xfc, !PT ;  /* 0x000000280c067812 */ /* 0x000fe200078efcff */
[----:B------:R-:W-:Y:S01]  /*05d0*/  IMAD R5, R8, R5, R9 ;  /* 0x0000000508057224 */ /* 0x000fe200078e0209 */
[----:B------:R-:W-:-:S02]  /*05e0*/  LOP3.LUT R8, R29, 0xff, RZ, 0xc0, !PT ;  /* 0x000000ff1d087812 */ /* 0x000fc400078ec0ff */
[----:B------:R-:W-:Y:S01]  /*05f0*/  LOP3.LUT R4, R12, 0x2c, RZ, 0xfc, !PT ;  /* 0x0000002c0c047812 */ /* 0x000fe200078efcff */
[----:B------:R-:W-:Y:S01]  /*0600*/  IMAD.IADD R2, R2, 0x1, R5 ;  /* 0x0000000102027824 */ /* 0x000fe200078e0205 */
[C---:B------:R-:W-:Y:S02]  /*0610*/  LOP3.LUT R5, R12.reuse, 0x6, RZ, 0xfc, !PT ;  /* 0x000000060c057812 */ /* 0x040fe400078efcff */
[----:B------:R-:W-:Y:S01]  /*0620*/  LOP3.LUT R5, R12, 0xc, RZ, 0xfc, !PT ;  /* 0x0000000c0c057812 */ /* 0x000fe200078efcff */
[----:B------:R-:W-:Y:S01]  /*0630*/  IMAD R28, R2, 0x100, R8 ;  /* 0x00000100021c7824 */ /* 0x000fe200078e0208 */
[C---:B------:R-:W-:Y:S02]  /*0640*/  LOP3.LUT R5, R12.reuse, 0x12, RZ, 0xfc, !PT ;  /* 0x000000120c057812 */ /* 0x040fe400078efcff */
[C---:B------:R-:W-:Y:S02]  /*0650*/  LOP3.LUT R5, R12.reuse, 0x18, RZ, 0xfc, !PT ;  /* 0x000000180c057812 */ /* 0x040fe400078efcff */
[----:B------:R0:W-:Y:S01]  /*0660*/  STL [R1+0x4b4], R28 ;  /* 0x0004b41c01007387 */ /* 0x0001e20000100800 */
[----:B------:R-:W-:-:S02]  /*0670*/  LOP3.LUT R5, R12, 0x1e, RZ, 0xfc, !PT ;  /* 0x0000001e0c057812 */ /* 0x000fc400078efcff */
[C---:B------:R-:W-:Y:S01]  /*0680*/  LOP3.LUT R5, R12.reuse, 0x24, RZ, 0xfc, !PT ;  /* 0x000000240c057812 */ /* 0x040fe200078efcff */
[----:B------:R0:W-:Y:S01]  /*0690*/  STL [R1+0x38c], R3 ;  /* 0x00038c0301007387 */ /* 0x0001e20000100800 */
[C---:B------:R-:W-:Y:S02]  /*06a0*/  LOP3.LUT R5, R12.reuse, 0x2a, RZ, 0xfc, !PT ;  /* 0x0000002a0c057812 */ /* 0x040fe400078efcff */
[C---:B------:R-:W-:Y:S02]  /*06b0*/  LOP3.LUT R6, R12.reuse, 0x2e, RZ, 0xfc, !PT ;  /* 0x0000002e0c067812 */ /* 0x040fe400078efcff */
[C---:B------:R-:W-:Y:S02]  /*06c0*/  LOP3.LUT R5, R12.reuse, 0x30, RZ, 0xfc, !PT ;  /* 0x000000300c057812 */ /* 0x040fe400078efcff */
[C---:B------:R-:W-:Y:S02]  /*06d0*/  LOP3.LUT R4, R12.reuse, 0x32, RZ, 0xfc, !PT ;  /* 0x000000320c047812 */ /* 0x040fe400078efcff */
[----:B------:R-:W-:-:S02]  /*06e0*/  LOP3.LUT R6, R12, 0x34, RZ, 0xfc, !PT ;  /* 0x000000340c067812 */ /* 0x000fc400078efcff */
[C---:B------:R-:W-:Y:S02]  /*06f0*/  LOP3.LUT R5, R12.reuse, 0x36, RZ, 0xfc, !PT ;  /* 0x000000360c057812 */ /* 0x040fe400078efcff */
[C---:B------:R-:W-:Y:S02]  /*0700*/  LOP3.LUT R4, R12.reuse, 0x38, RZ, 0xfc, !PT ;  /* 0x000000380c047812 */ /* 0x040fe400078efcff */
[C---:B------:R-:W-:Y:S02]  /*0710*/  LOP3.LUT R6, R12.reuse, 0x3a, RZ, 0xfc, !PT ;  /* 0x0000003a0c067812 */ /* 0x040fe400078efcff */
[C---:B------:R-:W-:Y:S02]  /*0720*/  LOP3.LUT R5, R12.reuse, 0x3c, RZ, 0xfc, !PT ;  /* 0x0000003c0c057812 */ /* 0x040fe400078efcff */
[----:B------:R-:W-:Y:S01]  /*0730*/  LOP3.LUT R4, R12, 0x3e, RZ, 0xfc, !PT ;  /* 0x0000003e0c047812 */ /* 0x000fe200078efcff */
[----:B------:R-:W-:Y:S05]  /*0740*/  @P0 BRA `(.L_x_0) ;  /* 0x000003b000000947 */ /* 0x000fea0003800000 */
[C---:B0-----:R-:W-:Y:S01]  /*0750*/  IMAD.SHL.U32 R3, R29.reuse, 0x100, RZ ;  /* 0x000001001d037824 */ /* 0x041fe200078e00ff */
[----:B------:R-:W-:Y:S01]  /*0760*/  CS2R R24, SRZ ;  /* 0x0000000000187805 */ /* 0x000fe2000001ff00 */
[C---:B------:R-:W-:Y:S01]  /*0770*/  IMAD.SHL.U32 R2, R29.reuse, 0x20, RZ ;  /* 0x000000201d027824 */ /* 0x040fe200078e00ff */
[----:B------:R-:W-:Y:S01]  /*0780*/  CS2R R26, SRZ ;  /* 0x00000000001a7805 */ /* 0x000fe2000001ff00 */
[----:B------:R-:W-:Y:S01]  /*0790*/  IMAD.SHL.U32 R0, R29, 0x2, RZ ;  /* 0x000000021d007824 */ /* 0x000fe200078e00ff */
[----:B------:R0:W-:Y:S01]  /*07a0*/  STL [R1+0x4bc], R3 ;  /* 0x0004bc0301007387 */ /* 0x0001e20000100800 */
[----:B------:R-:W-:Y:S01]  /*07b0*/  CS2R R16, SRZ ;  /* 0x0000000000107805 */ /* 0x000fe2000001ff00 */
[----:B------:R-:W-:Y:S01]  /*07c0*/  CS2R R18, SRZ ;  /* 0x0000000000127805 */ /* 0x000fe2000001ff00 */
[----:B------:R-:W-:Y:S01]  /*07d0*/  CS2R R12, SRZ ;  /* 0x00000000000c7805 */ /* 0x000fe2000001ff00 */
        /* <DEDUP_REMOVED lines=8> */
[----:B------:R0:W-:Y:S01]  /*0860*/  STL [R1], RZ ;  /* 0x000000ff01007387 */ /* 0x0001e20000100800 */
[----:B------:R-:W-:-:S03]  /*0870*/  CS2R R22, SRZ ;  /* 0x0000000000167805 */ /* 0x000fc6000001ff00 */
[----:B------:R0:W-:Y:S04]  /*0880*/  STL [R1+0x4], RZ ;  /* 0x000004ff01007387 */ /* 0x0001e80000100800 */
        /* <DEDUP_REMOVED lines=37> */
[----:B------:R0:W-:Y:S01]  /*0ae0*/  STL [R1+0x11c], RZ ;  /* 0x00011cff01007387 */ /* 0x0001e20000100800 */
[----:B------:R-:W-:Y:S05]  /*0af0*/  BRA `(.L_x_1) ;  /* 0x0000fe1000007947 */ /* 0x000fea0003800000 */
.L_x_0:
[----:B0-----:R-:W-:Y:S01]  /*0b00*/  IABS R26, c[0x0][0x17c] ;  /* 0x00005f00001a7a13 */ /* 0x001fe20000000000 */
[----:B------:R-:W-:Y:S01]  /*0b10*/  IMAD.MOV.U32 R23, RZ, RZ, R3 ;  /* 0x000000ffff177224 */ /* 0x000fe200078e0003 */
[C---:B------:R-:W-:Y:S01]  /*0b20*/  LOP3.LUT P1, RZ, R29.reuse, 0x100, RZ, 0xc0, !PT ;  /* 0x000001001dff7812 */ /* 0x040fe2000782c0ff */
[----:B------:R-:W-:Y:S01]  /*0b30*/  IMAD.MOV.U32 R4, RZ, RZ, RZ ;  /* 0x000000ffff047224 */ /* 0x000fe200078e00ff */
[----:B------:R-:W0:Y:S01]  /*0b40*/  I2F.RP R2, R26 ;  /* 0x0000001a00027306 */ /* 0x000e220000209400 */
[----:B------:R-:W-:Y:S01]  /*0b50*/  IMAD.SHL.U32 R8, R8, 0x2, RZ ;  /* 0x0000000208087824 */ /* 0x000fe200078e00ff */
[----:B------:R-:W-:-:S04]  /*0b60*/  LOP3.LUT R13, R29, 0x1c0, RZ, 0xc0, !PT ;  /* 0x000001c01d0d7812 */ /* 0x000fc800078ec0ff */
[----:B------:R-:W-:Y:S02]  /*0b70*/  SHF.R.U32.HI R13, RZ, 0x2, R13 ;  /* 0x00000002ff0d7819 */ /* 0x000fe4000001160d */
[----:B0-----:R-:W0:Y:S02]  /*0b80*/  MUFU.RCP R2, R2 ;  /* 0x0000000200027308 */ /* 0x001e240000001000 */
[----:B0-----:R-:W-:-:S06]  /*0b90*/  IADD3 R2, R2, 0xffffffe, RZ ;  /* 0x0ffffffe02027810 */ /* 0x001fcc0007ffe0ff */
[----:B------:R0:W1:Y:S02]  /*0ba0*/  F2I.FTZ.U32.TRUNC.NTZ R5, R2 ;  /* 0x0000000200057305 */ /* 0x000064000021f000 */
[----:B0-----:R-:W-:-:S04]  /*0bb0*/  SHF.R.U32.HI R2, RZ, 0x6, R29 ;  /* 0x00000006ff027819 */ /* 0x001fc8000001161d */
[----:B------:R-:W-:Y:S01]  /*0bc0*/  SGXT.U32 R2, R2, 0x3 ;  /* 0x000000030202781a */ /* 0x000fe20000000000 */
[----:B-1----:R-:W-:-:S03]  /*0bd0*/  IMAD.MOV R3, RZ, RZ, -R5 ;  /* 0x000000ffff037224 */ /* 0x002fc600078e0a05 */
[----:B------:R-:W-:Y:S02]  /*0be0*/  LOP3.LUT R2, R23, R2, RZ, 0xfc, !PT ;  /* 0x0000000217027212 */ /* 0x000fe400078efcff */
[----:B------:R-:W-:Y:S01]  /*0bf0*/  LOP3.LUT R23, R29, 0x1ff, RZ, 0xc0, !PT ;  /* 0x000001ff1d177812 */ /* 0x000fe200078ec0ff */
[----:B------:R-:W-:Y:S01]  /*0c00*/  IMAD R3, R3, R26, RZ ;  /* 0x0000001a03037224 */ /* 0x000fe200078e02ff */
[C---:B------:R-:W-:Y:S02]  /*0c10*/  LOP3.LUT R6, R2.reuse, 0xf8, RZ, 0xfc, !PT ;  /* 0x000000f802067812 */ /* 0x040fe400078efcff */
[C---:B------:R-:W-:Y:S01]  /*0c20*/  LOP3.LUT R17, R2.reuse, 0xe0, RZ, 0xfc, !PT ;  /* 0x000000e002117812 */ /* 0x040fe200078efcff */
[----:B------:R-:W-:Y:S01]  /*0c30*/  IMAD.HI.U32 R3, R5, R3, R4 ;  /* 0x0000000305037227 */ /* 0x000fe200078e0004 */
[----:B------:R-:W-:Y:S02]  /*0c40*/  IABS R7, R6 ;  /* 0x0000000600077213 */ /* 0x000fe40000000000 */
[----:B------:R-:W-:Y:S01]  /*0c50*/  SHF.R.S32.HI R4, RZ, 0x1f, R0 ;  /* 0x0000001fff047819 */ /* 0x000fe20000011400 */
[----:B------:R-:W-:Y:S01]  /*0c60*/  IMAD.SHL.U32 R14, R23, 0x2, RZ ;  /* 0x00000002170e7824 */ /* 0x000fe200078e00ff */
[----:B------:R-:W-:Y:S01]  /*0c70*/  LOP3.LUT R5, R2, 0xf0, RZ, 0xfc, !PT ;  /* 0x000000f002057812 */ /* 0x000fe200078efcff */
[----:B------:R-:W-:Y:S01]  /*0c80*/  IMAD.HI.U32 R11, R3, R7, RZ ;  /* 0x00000007030b7227 */ /* 0x000fe200078e00ff */
[----:B------:R-:W-:-:S02]  /*0c90*/  LEA.HI R0, R4, R0, RZ, 0x6 ;  /* 0x0000000004007211 */ /* 0x000fc400078f30ff */
[----:B------:R-:W-:Y:S01]  /*0ca0*/  LOP3.LUT R4, R29, 0x7, RZ, 0xc0, !PT ;  /* 0x000000071d047812 */ /* 0x000fe200078ec0ff */
[----:B------:R-:W-:Y:S01]  /*0cb0*/  IMAD.MOV R11, RZ, RZ, -R11 ;  /* 0x000000ffff0b7224 */ /* 0x000fe200078e0a0b */
[----:B------:R-:W-:Y:S01]  /*0cc0*/  IABS R9, R5 ;  /* 0x0000000500097213 */ /* 0x000fe20000000000 */
[----:B------:R0:W-:Y:S01]  /*0cd0*/  STL [R1+0x58], R0 ;  /* 0x0000580001007387 */ /* 0x0001e20000100800 */
[----:B------:R-:W-:Y:S01]  /*0ce0*/  ISETP.GE.AND P2, PT, R5, RZ, PT ;  /* 0x000000ff0500720c */ /* 0x000fe20003f46270 */
[----:B------:R-:W-:Y:S01]  /*0cf0*/  IMAD R11, R26, R11, R7 ;  /* 0x0000000b1a0b7224 */ /* 0x000fe200078e0207 */
[----:B------:R-:W-:Y:S01]  /*0d00*/  ISETP.GE.AND P5, PT, R6, RZ, PT ;  /* 0x000000ff0600720c */ /* 0x000fe20003fa6270 */
[----:B------:R-:W-:Y:S01]  /*0d10*/  IMAD.SHL.U32 R7, R29, 0x2, RZ ;  /* 0x000000021d077824 */ /* 0x000fe200078e00ff */
[----:B------:R-:W-:Y:S01]  /*0d20*/  ISETP.GE.AND P3, PT, R17, RZ, PT ;  /* 0x000000ff1100720c */ /* 0x000fe20003f66270 */
[----:B------:R-:W-:Y:S01]  /*0d30*/  IMAD.SHL.U32 R12, R4, 0x10, RZ ;  /* 0x00000010040c7824 */ /* 0x000fe200078e00ff */
[----:B------:R-:W-:-:S02]  /*0d40*/  ISETP.GT.U32.AND P0, PT, R26, R11, PT ;  /* 0x0000000b1a00720c */ /* 0x000fc40003f04070 */
[----:B------:R-:W-:Y:S01]  /*0d50*/  LOP3.LUT R6, R2, 0xd8, RZ, 0xfc, !PT ;  /* 0x000000d802067812 */ /* 0x000fe200078efcff */
[----:B0-----:R-:W-:Y:S01]  /*0d60*/  IMAD.SHL.U32 R0, R29, 0x20, RZ ;  /* 0x000000201d007824 */ /* 0x001fe200078e00ff */
[----:B------:R-:W-:Y:S02]  /*0d70*/  LOP3.LUT R12, R12, 0x30, R7, 0x78, !PT ;  /* 0x000000300c0c7812 */ /* 0x000fe400078e7807 */
[----:B------:R-:W-:Y:S02]  /*0d80*/  IABS R17, R17 ;  /* 0x0000001100117213 */ /* 0x000fe40000000000 */
[----:B------:R0:W-:Y:S01]  /*0d90*/  STL [R1+0x53c], R0 ;  /* 0x00053c0001007387 */ /* 0x0001e20000100800 */
[----:B------:R-:W-:-:S03]  /*0da0*/  LOP3.LUT R10, R0, 0xc00, RZ, 0xc0, !PT ;  /* 0x00000c00000a7812 */ /* 0x000fc600078ec0ff */
[----:B------:R1:W-:Y:S01]  /*0db0*/  STL [R1+0x4b8], R7 ;  /* 0x0004b80701007387 */ /* 0x0003e20000100800 */
[----:B------:R-:W-:Y:S02]  /*0dc0*/  @!P0 IMAD.IADD R11, R11, 0x1, -R26 ;  /* 0x000000010b0b8824 */ /* 0x000fe400078e0a1a */
[----:B------:R-:W-:Y:S01]  /*0dd0*/  IMAD R10, R4, 0x80, R10 ;  /* 0x00000080040a7824 */ /* 0x000fe200078e020a */
[----:B------:R-:W-:Y:S02]  /*0de0*/  LOP3.LUT R4, R2, 0xe8, RZ, 0xfc, !PT ;  /* 0x000000e802047812 */ /* 0x000fe400078efcff */
[----:B0-----:R-:W-:Y:S02]  /*0df0*/  SEL R0, RZ, 0x210, !P1 ;  /* 0x00000210ff007807 */ /* 0x001fe40004800000 */
[----:B------:R-:W-:Y:S01]  /*0e00*/  ISETP.GT.U32.AND P4, PT, R26, R11, PT ;  /* 0x0000000b1a00720c */ /* 0x000fe20003f84070 */
[----:B-1----:R-:W-:Y:S01]  /*0e10*/  IMAD.HI.U32 R7, R3, R9, RZ ;  /* 0x0000000903077227 */ /* 0x002fe200078e00ff */
[----:B------:R-:W-:-:S02]  /*0e20*/  LOP3.LUT R15, R0, R8, RZ, 0x3c, !PT ;  /* 0x00000008000f7212 */ /* 0x000fc400078e3cff */
[----:B------:R-:W-:Y:S01]  /*0e30*/  IABS R8, R4 ;  /* 0x0000000400087213 */ /* 0x000fe20000000000 */
[----:B------:R-:W-:Y:S01]  /*0e40*/  IMAD.MOV R7, RZ, RZ, -R7 ;  /* 0x000000ffff077224 */ /* 0x000fe200078e0a07 */
[----:B------:R-:W-:Y:S01]  /*0e50*/  LOP3.LUT R0, R14, R13, RZ, 0x3c, !PT ;  /* 0x0000000d0e007212 */ /* 0x000fe200078e3cff */
[----:B------:R0:W-:Y:S01]  /*0e60*/  STL [R1+0x380], R15 ;  /* 0x0003800f01007387 */ /* 0x0001e20000100800 */
[----:B------:R-:W-:Y:S01]  /*0e70*/  ISETP.GE.AND P1, PT, R6, RZ, PT ;  /* 0x000000ff0600720c */ /* 0x000fe20003f26270 */
[----:B------:R-:W-:Y:S01]  /*0e80*/  IMAD R9, R26, R7, R9 ;  /* 0x000000071a097224 */ /* 0x000fe200078e0209 */
[----:B------:R-:W-:Y:S01]  /*0e90*/  LOP3.LUT R7, R2, 0xd0, RZ, 0xfc, !PT ;  /* 0x000000d002077812 */ /* 0x000fe200078efcff */
[----:B------:R-:W-:Y:S01]  /*0ea0*/  IMAD.HI.U32 R5, R3, R8, RZ ;  /* 0x0000000803057227 */ /* 0x000fe200078e00ff */
[----:B------:R1:W-:Y:S01]  /*0eb0*/  STL [R1+0x5c0], R0 ;  /* 0x0005c00001007387 */ /* 0x0003e20000100800 */
[----:B------:R-:W-:Y:S02]  /*0ec0*/  ISETP.GE.AND P0, PT, R4, RZ, PT ;  /* 0x000000ff0400720c */ /* 0x000fe40003f06270 */
[----:B------:R-:W-:Y:S01]  /*0ed0*/  ISETP.GT.U32.AND P6, PT, R26, R9, PT ;  /* 0x000000091a00720c */ /* 0x000fe20003fc4070 */
[----:B------:R-:W-:Y:S01]  /*0ee0*/  IMAD.MOV R5, RZ, RZ, -R5 ;  /* 0x000000ffff057224 */ /* 0x000fe200078e0a05 */
[----:B0-----:R-:W-:Y:S01]  /*0ef0*/  IABS R15, R7 ;  /* 0x00000007000f7213 */ /* 0x001fe20000000000 */
[----:B------:R-:W-:Y:S01]  /*0f00*/  @!P4 IMAD.IADD R11, R11, 0x1, -R26 ;  /* 0x000000010b0bc824 */ /* 0x000fe200078e0a1a */
[----:B------:R-:W-:Y:S01]  /*0f10*/  LOP3.LUT R4, R2, 0xc8, RZ, 0xfc, !PT ;  /* 0x000000c802047812 */ /* 0x000fe200078efcff */
[----:B------:R-:W-:-:S02]  /*0f20*/  IMAD R5, R26, R5, R8 ;  /* 0x000000051a057224 */ /* 0x000fc400078e0208 */
[----:B-1----:R-:W-:Y:S01]  /*0f30*/  IMAD.IADD R0, R10, 0x1, R12 ;  /* 0x000000010a007824 */ /* 0x002fe200078e020c */
[----:B------:R-:W-:Y:S01]  /*0f40*/  IABS R10, R6 ;  /* 0x00000006000a7213 */ /* 0x000fe20000000000 */
[----:B------:R-:W-:Y:S01]  /*0f50*/  IMAD.HI.U32 R8, R3, R17, RZ ;  /* 0x0000001103087227 */ /* 0x000fe200078e00ff */
[----:B------:R-:W-:Y:S02]  /*0f60*/  ISETP.GT.U32.AND P4, PT, R26, R5, PT ;  /* 0x000000051a00720c */ /* 0x000fe40003f84070 */
[----:B------:R-:W-:Y:S01]  /*0f70*/  IABS R14, R4 ;  /* 0x00000004000e7213 */ /* 0x000fe20000000000 */
[----:B------:R-:W-:Y:S01]  /*0f80*/  @!P6 IMAD.IADD R9, R9, 0x1, -R26 ;  /* 0x000000010909e824 */ /* 0x000fe200078e0a1a */
[----:B------:R0:W-:Y:S01]  /*0f90*/  STL [R1+0x384], R0 ;  /* 0x0003840001007387 */ /* 0x0001e20000100800 */
[----:B------:R-:W-:-:S03]  /*0fa0*/  IMAD.HI.U32 R6, R3, R10, RZ ;  /* 0x0000000a03067227 */ /* 0x000fc600078e00ff */
[C---:B------:R-:W-:Y:S01]  /*0fb0*/  ISETP.GT.U32.AND P6, PT, R26.reuse, R9, PT ;  /* 0x000000091a00720c */ /* 0x040fe20003fc4070 */
[----:B------:R-:W-:Y:S02]  /*0fc0*/  IMAD.MOV R8, RZ, RZ, -R8 ;  /* 0x000000ffff087224 */ /* 0x000fe400078e0a08 */
[----:B------:R-:W-:Y:S02]  /*0fd0*/  IMAD.MOV R6, RZ, RZ, -R6 ;  /* 0x000000ffff067224 */ /* 0x000fe400078e0a06 */
[C---:B------:R-:W-:Y:S02]  /*0fe0*/  IMAD R17, R26.reuse, R8, R17 ;  /* 0x000000081a117224 */ /* 0x040fe400078e0211 */
[----:B------:R-:W-:Y:S02]  /*0ff0*/  IMAD R10, R26, R6, R10 ;  /* 0x000000061a0a7224 */ /* 0x000fe400078e020a */
[----:B------:R-:W-:Y:S02]  /*1000*/  IMAD.MOV.U32 R13, RZ, RZ, R11 ;  /* 0x000000ffff0d7224 */ /* 0x000fe400078e000b */
[----:B------:R-:W-:-:S04]  /*1010*/  IMAD.HI.U32 R8, R3, R15, RZ ;  /* 0x0000000f03087227 */ /* 0x000fc800078e00ff */
[--C-:B------:R-:W-:Y:S01]  /*1020*/  @!P6 IMAD.IADD R9, R9, 0x1, -R26.reuse ;  /* 0x000000010909e824 */ /* 0x100fe200078e0a1a */
[C---:B------:R-:W-:Y:S01]  /*1030*/  ISETP.GT.U32.AND P6, PT, R26.reuse, R17, PT ;  /* 0x000000111a00720c */ /* 0x040fe20003fc4070 */
[----:B------:R-:W-:Y:S01]  /*1040*/  @!P5 IMAD.MOV R13, RZ, RZ, -R13 ;  /* 0x000000ffff0dd224 */ /* 0x000fe200078e0a0d */
[C---:B------:R-:W-:Y:S01]  /*1050*/  ISETP.GT.U32.AND P5, PT, R26.reuse, R10, PT ;  /* 0x0000000a1a00720c */ /* 0x040fe20003fa4070 */
[----:B------:R-:W-:Y:S02]  /*1060*/  @!P4 IMAD.IADD R5, R5, 0x1, -R26 ;  /* 0x000000010505c824 */ /* 0x000fe400078e0a1a */
[----:B------:R-:W-:Y:S01]  /*1070*/  IMAD.MOV R8, RZ, RZ, -R8 ;  /* 0x000000ffff087224 */ /* 0x000fe200078e0a08 */
[----:B------:R-:W-:Y:S01]  /*1080*/  STL [R1+0x28], R13 ;  /* 0x0000280d01007387 */ /* 0x000fe20000100800 */
[----:B------:R-:W-:Y:S01]  /*1090*/  IMAD.HI.U32 R6, R3, R14, RZ ;  /* 0x0000000e03067227 */ /* 0x000fe200078e00ff */
[----:B------:R-:W-:-:S03]  /*10a0*/  ISETP.GT.U32.AND P4, PT, R26, R5, PT ;  /* 0x000000051a00720c */ /* 0x000fc60003f84070 */
[----:B------:R-:W-:Y:S02]  /*10b0*/  IMAD R15, R26, R8, R15 ;  /* 0x000000081a0f7224 */ /* 0x000fe400078e020f */
[--C-:B------:R-:W-:Y:S02]  /*10c0*/  @!P6 IMAD.IADD R17, R17, 0x1, -R26.reuse ;  /* 0x000000011111e824 */ /* 0x100fe400078e0a1a */
[----:B------:R-:W-:Y:S01]  /*10d0*/  @!P5 IMAD.IADD R10, R10, 0x1, -R26 ;  /* 0x000000010a0ad824 */ /* 0x000fe200078e0a1a */
[C---:B------:R-:W-:Y:S01]  /*10e0*/  ISETP.GT.U32.AND P6, PT, R26.reuse, R15, PT ;  /* 0x0000000f1a00720c */ /* 0x040fe20003fc4070 */
[----:B------:R-:W-:Y:S01]  /*10f0*/  IMAD.MOV R6, RZ, RZ, -R6 ;  /* 0x000000ffff067224 */ /* 0x000fe200078e0a06 */
[----:B------:R-:W-:Y:S01]  /*1100*/  ISETP.GT.U32.AND P5, PT, R26, R17, PT ;  /* 0x000000111a00720c */ /* 0x000fe20003fa4070 */
[----:B0-----:R-:W-:Y:S02]  /*1110*/  IMAD.MOV.U32 R0, RZ, RZ, R9 ;  /* 0x000000ffff007224 */ /* 0x001fe400078e0009 */
[----:B------:R-:W-:Y:S01]  /*1120*/  @!P4 IMAD.IADD R5, R5, 0x1, -R26 ;  /* 0x000000010505c824 */ /* 0x000fe200078e0a1a */
[----:B------:R-:W-:Y:S01]  /*1130*/  ISETP.GE.AND P4, PT, R4, RZ, PT ;  /* 0x000000ff0400720c */ /* 0x000fe20003f86270 */
[----:B------:R-:W-:Y:S01]  /*1140*/  IMAD R14, R26, R6, R14 ;  /* 0x000000061a0e7224 */ /* 0x000fe200078e020e */
[----:B------:R-:W-:Y:S01]  /*1150*/  LOP3.LUT R4, R2, 0xc0, RZ, 0xfc, !PT ;  /* 0x000000c002047812 */ /* 0x000fe200078efcff */
[----:B------:R-:W-:Y:S01]  /*1160*/  @!P2 IMAD.MOV R0, RZ, RZ, -R0 ;  /* 0x000000ffff00a224 */ /* 0x000fe200078e0a00 */
[----:B------:R-:W-:-:S02]  /*1170*/  ISETP.GE.AND P2, PT, R7, RZ, PT ;  /* 0x000000ff0700720c */ /* 0x000fc40003f46270 */
[----:B------:R-:W-:Y:S01]  /*1180*/  IABS R12, R4 ;  /* 0x00000004000c7213 */ /* 0x000fe20000000000 */
[--C-:B------:R-:W-:Y:S01]  /*1190*/  @!P6 IMAD.IADD R15, R15, 0x1, -R26.reuse ;  /* 0x000000010f0fe824 */ /* 0x100fe200078e0a1a */
[----:B------:R0:W-:Y:S01]  /*11a0*/  STL [R1+0x24], R0 ;  /* 0x0000240001007387 */ /* 0x0001e20000100800 */
[----:B------:R-:W-:Y:S01]  /*11b0*/  @!P5 IMAD.IADD R17, R17, 0x1, -R26 ;  /* 0x000000011111d824 */ /* 0x000fe200078e0a1a */
[C---:B------:R-:W-:Y:S01]  /*11c0*/  ISETP.GT.U32.AND P5, PT, R26.reuse, R14, PT ;  /* 0x0000000e1a00720c */ /* 0x040fe20003fa4070 */
[----:B------:R-:W-:Y:S01]  /*11d0*/  IMAD.HI.U32 R11, R3, R12, RZ ;  /* 0x0000000c030b7227 */ /* 0x000fe200078e00ff */
[----:B------:R-:W-:Y:S02]  /*11e0*/  ISETP.GT.U32.AND P6, PT, R26, R15, PT ;  /* 0x0000000f1a00720c */ /* 0x000fe40003fc4070 */
[C---:B------:R-:W-:Y:S01]  /*11f0*/  LOP3.LUT R7, R2.reuse, 0xb8, RZ, 0xfc, !PT ;  /* 0x000000b802077812 */ /* 0x040fe200078efcff */
[----:B------:R-:W-:Y:S01]  /*1200*/  IMAD.MOV R11, RZ, RZ, -R11 ;  /* 0x000000ffff0b7224 */ /* 0x000fe200078e0a0b */
[C---:B------:R-:W-:Y:S01]  /*1210*/  LOP3.LUT R6, R2.reuse, 0xa8, RZ, 0xfc, !PT ;  /* 0x000000a802067812 */ /* 0x040fe200078efcff */
[----:B0-----:R-:W-:Y:S01]  /*1220*/  IMAD.MOV.U32 R0, RZ, RZ, R5 ;  /* 0x000000ffff007224 */ /* 0x001fe200078e0005 */
[----:B------:R-:W-:Y:S01]  /*1230*/  LOP3.LUT R5, R2, 0xb0, RZ, 0xfc, !PT ;  /* 0x000000b002057812 */ /* 0x000fe200078efcff */
[C---:B------:R-:W-:Y:S01]  /*1240*/  IMAD R12, R26.reuse, R11, R12 ;  /* 0x0000000b1a0c7224 */ /* 0x040fe200078e020c */
[----:B------:R-:W-:Y:S01]  /*1250*/  IABS R13, R7 ;  /* 0x00000007000d7213 */ /* 0x000fe20000000000 */
[----:B------:R-:W-:Y:S01]  /*1260*/  @!P0 IMAD.MOV R0, RZ, RZ, -R0 ;  /* 0x000000ffff008224 */ /* 0x000fe200078e0a00 */
[----:B------:R-:W-:Y:S01]  /*1270*/  ISETP.GT.U32.AND P0, PT, R26, R10, PT ;  /* 0x0000000a1a00720c */ /* 0x000fe20003f04070 */
[--C-:B------:R-:W-:Y:S01]  /*1280*/  @!P5 IMAD.IADD R14, R14, 0x1, -R26.reuse ;  /* 0x000000010e0ed824 */ /* 0x100fe200078e0a1a */
[----:B------:R-:W-:Y:S01]  /*1290*/  IABS R8, R5 ;  /* 0x0000000500087213 */ /* 0x000fe20000000000 */
[----:B------:R-:W-:Y:S01]  /*12a0*/  @!P6 IMAD.IADD R15, R15, 0x1, -R26 ;  /* 0x000000010f0fe824 */ /* 0x000fe200078e0a1a */
[C---:B------:R-:W-:Y:S01]  /*12b0*/  ISETP.GT.U32.AND P6, PT, R26.reuse, R12, PT ;  /* 0x0000000c1a00720c */ /* 0x040fe20003fc4070 */
[----:B------:R0:W-:Y:S01]  /*12c0*/  STL [R1+0x20], R0 ;  /* 0x0000200001007387 */ /* 0x0001e20000100800 */
[----:B------:R-:W-:Y:S01]  /*12d0*/  ISETP.GT.U32.AND P5, PT, R26, R14, PT ;  /* 0x0000000e1a00720c */ /* 0x000fe20003fa4070 */
[----:B------:R-:W-:Y:S01]  /*12e0*/  IMAD.HI.U32 R11, R3, R8, RZ ;  /* 0x00000008030b7227 */ /* 0x000fe200078e00ff */
[----:B------:R-:W-:-:S03]  /*12f0*/  IABS R9, R6 ;  /* 0x0000000600097213 */ /* 0x000fc60000000000 */
[----:B------:R-:W-:-:S04]  /*1300*/  IMAD.HI.U32 R16, R3, R13, RZ ;  /* 0x0000000d03107227 */ /* 0x000fc800078e00ff */
[----:B0-----:R-:W-:Y:S02]  /*1310*/  IMAD.MOV.U32 R0, RZ, RZ, R17 ;  /* 0x000000ffff007224 */ /* 0x001fe400078e0011 */
[----:B------:R-:W-:Y:S01]  /*1320*/  @!P0 IMAD.IADD R10, R10, 0x1, -R26 ;  /* 0x000000010a0a8824 */ /* 0x000fe200078e0a1a */
[----:B------:R-:W-:Y:S01]  /*1330*/  ISETP.GE.AND P0, PT, R4, RZ, PT ;  /* 0x000000ff0400720c */ /* 0x000fe20003f06270 */
[----:B------:R-:W-:Y:S01]  /*1340*/  @!P3 IMAD.MOV R0, RZ, RZ, -R0 ;  /* 0x000000ffff00b224 */ /* 0x000fe200078e0a00 */
[----:B------:R-:W-:Y:S01]  /*1350*/  ISETP.GE.AND P3, PT, R7, RZ, PT ;  /* 0x000000ff0700720c */ /* 0x000fe20003f66270 */
[----:B------:R-:W-:Y:S02]  /*1360*/  IMAD.MOV R11, RZ, RZ, -R11 ;  /* 0x000000ffff0b7224 */ /* 0x000fe400078e0a0b */
[----:B------:R-:W-:Y:S01]  /*1370*/  IMAD.MOV R16, RZ, RZ, -R16 ;  /* 0x000000ffff107224 */ /* 0x000fe200078e0a10 */
[----:B------:R0:W-:Y:S01]  /*1380*/  STL [R1+0x1c], R0 ;  /* 0x00001c0001007387 */ /* 0x0001e20000100800 */
[----:B------:R-:W-:-:S02]  /*1390*/  IMAD R8, R26, R11, R8 ;  /* 0x0000000b1a087224 */ /* 0x000fc400078e0208 */
[--C-:B------:R-:W-:Y:S02]  /*13a0*/  @!P6 IMAD.IADD R12, R12, 0x1, -R26.reuse ;  /* 0x000000010c0ce824 */ /* 0x100fe400078e0a1a */
[----:B------:R-:W-:Y:S01]  /*13b0*/  IMAD R7, R26, R16, R13 ;  /* 0x000000101a077224 */ /* 0x000fe200078e020d */
[----:B------:R-:W-:Y:S01]  /*13c0*/  LOP3.LUT R13, R2, 0x98, RZ, 0xfc, !PT ;  /* 0x00000098020d7812 */ /* 0x000fe200078efcff */
[----:B------:R-:W-:Y:S01]  /*13d0*/  @!P5 IMAD.IADD R14, R14, 0x1, -R26 ;  /* 0x000000010e0ed824 */ /* 0x000fe200078e0a1a */
[C---:B------:R-:W-:Y:S01]  /*13e0*/  ISETP.GT.U32.AND P5, PT, R26.reuse, R8, PT ;  /* 0x000000081a00720c */ /* 0x040fe20003fa4070 */
[----:B------:R-:W-:Y:S01]  /*13f0*/  IMAD.HI.U32 R4, R3, R9, RZ ;  /* 0x0000000903047227 */ /* 0x000fe200078e00ff */
[----:B------:R-:W-:Y:S02]  /*1400*/  ISETP.GT.U32.AND P6, PT, R26, R7, PT ;  /* 0x000000071a00720c */ /* 0x000fe40003fc4070 */
[----:B------:R-:W-:Y:S01]  /*1410*/  IABS R11, R13 ;  /* 0x0000000d000b7213 */ /* 0x000fe20000000000 */
[----:B0-----:R-:W-:Y:S01]  /*1420*/  IMAD.MOV.U32 R0, RZ, RZ, R10 ;  /* 0x000000ffff007224 */ /* 0x001fe200078e000a */
[----:B------:R-:W-:Y:S01]  /*1430*/  LOP3.LUT R16, R2, 0x70, RZ, 0xfc, !PT ;  /* 0x0000007002107812 */ /* 0x000fe200078efcff */
[----:B------:R-:W-:-:S02]  /*1440*/  IMAD.MOV R4, RZ, RZ, -R4 ;  /* 0x000000ffff047224 */ /* 0x000fc400078e0a04 */
[----:B------:R-:W-:Y:S01]  /*1450*/  @!P1 IMAD.MOV R0, RZ, RZ, -R0 ;  /* 0x000000ffff009224 */ /* 0x000fe200078e0a00 */
[C---:B------:R-:W-:Y:S01]  /*1460*/  ISETP.GT.U32.AND P1, PT, R26.reuse, R12, PT ;  /* 0x0000000c1a00720c */ /* 0x040fe20003f24070 */
[----:B------:R-:W-:Y:S01]  /*1470*/  IMAD R9, R26, R4, R9 ;  /* 0x000000041a097224 */ /* 0x000fe200078e0209 */
[----:B------:R-:W-:Y:S01]  /*1480*/  LOP3.LUT R4, R2, 0xa0, RZ, 0xfc, !PT ;  /* 0x000000a002047812 */ /* 0x000fe200078efcff */
[----:B------:R-:W-:Y:S01]  /*1490*/  @!P2 IMAD.MOV R15, RZ, RZ, -R15 ;  /* 0x000000ffff0fa224 */ /* 0x000fe200078e0a0f */
[----:B------:R0:W-:Y:S01]  /*14a0*/  STL [R1+0x14], R0 ;  /* 0x0000140001007387 */ /* 0x0001e20000100800 */
[--C-:B------:R-:W-:Y:S01]  /*14b0*/  @!P5 IMAD.IADD R8, R8, 0x1, -R26.reuse ;  /* 0x000000010808d824 */ /* 0x100fe200078e0a1a */
[----:B------:R-:W-:Y:S01]  /*14c0*/  IABS R10, R4 ;  /* 0x00000004000a7213 */ /* 0x000fe20000000000 */
[----:B------:R-:W-:Y:S01]  /*14d0*/  @!P6 IMAD.IADD R7, R7, 0x1, -R26 ;  /* 0x000000010707e824 */ /* 0x000fe200078e0a1a */
[----:B------:R-:W-:Y:S01]  /*14e0*/  STL [R1+0x10], R15 ;  /* 0x0000100f01007387 */ /* 0x000fe20000100800 */
[----:B------:R-:W-:-:S02]  /*14f0*/  ISETP.GE.AND P2, PT, R5, RZ, PT ;  /* 0x000000ff0500720c */ /* 0x000fc40003f46270 */
[C---:B------:R-:W-:Y:S01]  /*1500*/  ISETP.GT.U32.AND P5, PT, R26.reuse, R8, PT ;  /* 0x000000081a00720c */ /* 0x040fe20003fa4070 */
[----:B------:R-:W-:Y:S01]  /*1510*/  IMAD.HI.U32 R5, R3, R10, RZ ;  /* 0x0000000a03057227 */ /* 0x000fe200078e00ff */
[----:B------:R-:W-:-:S03]  /*1520*/  ISETP.GT.U32.AND P6, PT, R26, R7, PT ;  /* 0x000000071a00720c */ /* 0x000fc60003fc4070 */
[----:B0-----:R-:W-:Y:S02]  /*1530*/  IMAD.MOV.U32 R0, RZ, RZ, R14 ;  /* 0x000000ffff007224 */ /* 0x001fe400078e000e */
[----:B------:R-:W-:Y:S01]  /*1540*/  @!P1 IMAD.IADD R12, R12, 0x1, -R26 ;  /* 0x000000010c0c9824 */ /* 0x000fe200078e0a1a */
[----:B------:R-:W-:Y:S01]  /*1550*/  ISETP.GE.AND P1, PT, R6, RZ, PT ;  /* 0x000000ff0600720c */ /* 0x000fe20003f26270 */
[----:B------:R-:W-:Y:S01]  /*1560*/  @!P4 IMAD.MOV R0, RZ, RZ, -R0 ;  /* 0x000000ffff00c224 */ /* 0x000fe200078e0a00 */
[----:B------:R-:W-:Y:S01]  /*1570*/  ISETP.GT.U32.AND P4, PT, R26, R9, PT ;  /* 0x000000091a00720c */ /* 0x000fe20003f84070 */
[----:B------:R-:W-:-:S03]  /*1580*/  IMAD.HI.U32 R6, R3, R11, RZ ;  /* 0x0000000b03067227 */ /* 0x000fc600078e00ff */
[----:B------:R0:W-:Y:S01]  /*1590*/  STL [R1+0xc], R0 ;  /* 0x00000c0001007387 */ /* 0x0001e20000100800 */
[----:B------:R-:W-:Y:S02]  /*15a0*/  IMAD.MOV R5, RZ, RZ, -R5 ;  /* 0x000000ffff057224 */ /* 0x000fe400078e0a05 */
[----:B------:R-:W-:Y:S02]  /*15b0*/  @!P5 IMAD.IADD R8, R8, 0x1, -R26 ;  /* 0x000000010808d824 */ /* 0x000fe400078e0a1a */
[C---:B------:R-:W-:Y:S01]  /*15c0*/  IMAD R10, R26.reuse, R5, R10 ;  /* 0x000000051a0a7224 */ /* 0x040fe200078e020a */
[----:B------:R-:W-:Y:S01]  /*15d0*/  IABS R5, c[0x0][0x178] ;  /* 0x00005e0000057a13 */ /* 0x000fe20000000000 */
[--C-:B------:R-:W-:Y:S02]  /*15e0*/  @!P6 IMAD.IADD R7, R7, 0x1, -R26.reuse ;  /* 0x000000010707e824 */ /* 0x100fe400078e0a1a */
[----:B------:R-:W-:Y:S01]  /*15f0*/  @!P4 IMAD.IADD R9, R9, 0x1, -R26 ;  /* 0x000000010909c824 */ /* 0x000fe200078e0a1a */
[----:B------:R-:W-:Y:S01]  /*1600*/  ISETP.GT.U32.AND P6, PT, R26, R10, PT ;  /* 0x0000000a1a00720c */ /* 0x000fe20003fc4070 */
[----:B0-----:R-:W-:-:S02]  /*1610*/  IMAD.MOV.U32 R0, RZ, RZ, R12 ;  /* 0x000000ffff007224 */ /* 0x001fc400078e000c */
[----:B------:R-:W-:Y:S01]  /*1620*/  IMAD.MOV.U32 R15, RZ, RZ, R5 ;  /* 0x000000ffff0f7224 */ /* 0x000fe200078e0005 */
[----:B------:R-:W-:Y:S01]  /*1630*/  ISETP.GT.U32.AND P4, PT, R26, R9, PT ;  /* 0x000000091a00720c */ /* 0x000fe20003f84070 */
[----:B------:R-:W-:Y:S01]  /*1640*/  @!P0 IMAD.MOV R0, RZ, RZ, -R0 ;  /* 0x000000ffff008224 */ /* 0x000fe200078e0a00 */
[----:B------:R-:W-:Y:S01]  /*1650*/  ISETP.GE.AND P0, PT, R4, RZ, PT ;  /* 0x000000ff0400720c */ /* 0x000fe20003f06270 */
[----:B------:R-:W-:Y:S01]  /*1660*/  IMAD.MOV R4, RZ, RZ, -R6 ;  /* 0x000000ffff047224 */ /* 0x000fe200078e0a06 */
[----:B------:R-:W-:Y:S01]  /*1670*/  LOP3.LUT R6, R2, 0x90, RZ, 0xfc, !PT ;  /* 0x0000009002067812 */ /* 0x000fe200078efcff */
[----:B------:R-:W-:Y:S01]  /*1680*/  @!P3 IMAD.MOV R7, RZ, RZ, -R7 ;  /* 0x000000ffff07b224 */ /* 0x000fe200078e0a07 */
[----:B------:R-:W0:Y:S01]  /*1690*/  I2F.RP R15, R15 ;  /* 0x0000000f000f7306 */ /* 0x000e220000209400 */
[----:B------:R-:W-:Y:S01]  /*16a0*/  IMAD R11, R26, R4, R11 ;  /* 0x000000041a0b7224 */ /* 0x000fe200078e020b */
[----:B------:R-:W-:Y:S01]  /*16b0*/  IABS R12, R6 ;  /* 0x00000006000c7213 */ /* 0x000fe20000000000 */
[----:B------:R-:W-:Y:S01]  /*16c0*/  @!P6 IMAD.IADD R10, R10, 0x1, -R26 ;  /* 0x000000010a0ae824 */ /* 0x000fe200078e0a1a */
[----:B------:R-:W-:Y:S01]  /*16d0*/  LOP3.LUT R4, R2, 0x88, RZ, 0xfc, !PT ;  /* 0x0000008802047812 */ /* 0x000fe200078efcff */
[----:B------:R-:W-:Y:S01]  /*16e0*/  @!P2 IMAD.MOV R8, RZ, RZ, -R8 ;  /* 0x000000ffff08a224 */ /* 0x000fe200078e0a08 */
[C---:B------:R-:W-:Y:S01]  /*16f0*/  ISETP.GT.U32.AND P5, PT, R26.reuse, R11, PT ;  /* 0x0000000b1a00720c */ /* 0x040fe20003fa4070 */
[----:B------:R-:W-:Y:S01]  /*1700*/  IMAD.HI.U32 R5, R3, R12, RZ ;  /* 0x0000000c03057227 */ /* 0x000fe200078e00ff */
[----:B------:R-:W-:Y:S01]  /*1710*/  ISETP.GT.U32.AND P3, PT, R26, R10, PT ;  /* 0x0000000a1a00720c */ /* 0x000fe20003f64070 */
[----:B------:R1:W-:Y:S01]  /*1720*/  STL [R1+0x614], R0 ;  /* 0x0006140001007387 */ /* 0x0003e20000100800 */
[----:B------:R-:W-:Y:S01]  /*1730*/  IABS R14, R4 ;  /* 0x00000004000e7213 */ /* 0x000fe20000000000 */
[----:B------:R-:W-:Y:S01]  /*1740*/  IMAD.MOV R5, RZ, RZ, -R5 ;  /* 0x000000ffff057224 */ /* 0x000fe200078e0a05 */
[----:B------:R-:W-:Y:S01]  /*1750*/  ISETP.GE.AND P6, PT, R6, RZ, PT ;  /* 0x000000ff0600720c */ /* 0x000fe20003fc6270 */
[----:B------:R-:W-:Y:S01]  /*1760*/  @!P4 IMAD.IADD R9, R9, 0x1, -R26 ;  /* 0x000000010909c824 */ /* 0x000fe200078e0a1a */
[----:B------:R-:W-:Y:S01]  /*1770*/  ISETP.GE.AND P4, PT, R13, RZ, PT ;  /* 0x000000ff0d00720c */ /* 0x000fe20003f86270 */
[----:B------:R-:W-:Y:S01]  /*1780*/  IMAD R12, R26, R5, R12 ;  /* 0x000000051a0c7224 */ /* 0x000fe200078e020c */
[----:B------:R2:W-:Y:S01]  /*1790*/  STL [R1+0x618], R7 ;  /* 0x0006180701007387 */ /* 0x0005e20000100800 */
[----:B------:R-:W-:Y:S01]  /*17a0*/  IMAD.MOV.U32 R13, RZ, RZ, R14 ;  /* 0x000000ffff0d7224 */ /* 0x000fe200078e000e */
[----:B------:R-:W-:Y:S01]  /*17b0*/  LOP3.LUT R14, R2, 0x80, RZ, 0xfc, !PT ;  /* 0x00000080020e7812 */ /* 0x000fe200078efcff */
[--C-:B------:R-:W-:Y:S01]  /*17c0*/  @!P5 IMAD.IADD R11, R11, 0x1, -R26.reuse ;  /* 0x000000010b0bd824 */ /* 0x100fe200078e0a1a */
[C---:B------:R-:W-:Y:S01]  /*17d0*/  ISETP.GT.U32.AND P2, PT, R26.reuse, R12, PT ;  /* 0x0000000c1a00720c */ /* 0x040fe20003f44070 */
[----:B------:R-:W-:Y:S01]  /*17e0*/  IMAD.HI.U32 R6, R3, R13, RZ ;  /* 0x0000000d03067227 */ /* 0x000fe200078e00ff */
[----:B0-----:R0:W3:Y:S01]  /*17f0*/  MUFU.RCP R5, R15 ;  /* 0x0000000f00057308 */ /* 0x0010e20000001000 */
[----:B------:R4:W-:Y:S01]  /*1800*/  STL [R1+0x61c], R8 ;  /* 0x00061c0801007387 */ /* 0x0009e20000100800 */
[----:B------:R-:W-:Y:S01]  /*1810*/  ISETP.GT.U32.AND P5, PT, R26, R11, PT ;  /* 0x0000000b1a00720c */ /* 0x000fe20003fa4070 */
[----:B------:R-:W-:Y:S01]  /*1820*/  @!P3 IMAD.IADD R10, R10, 0x1, -R26 ;  /* 0x000000010a0ab824 */ /* 0x000fe200078e0a1a */
[C---:B-1----:R-:W-:Y:S01]  /*1830*/  LOP3.LUT R0, R2.reuse, 0x50, RZ, 0xfc, !PT ;  /* 0x0000005002007812 */ /* 0x042fe200078efcff */
[----:B------:R-:W-:Y:S01]  /*1840*/  IMAD.MOV R6, RZ, RZ, -R6 ;  /* 0x000000ffff067224 */ /* 0x000fe200078e0a06 */
[C---:B--2---:R-:W-:Y:S01]  /*1850*/  LOP3.LUT R7, R2.reuse, 0x20, RZ, 0xfc, !PT ;  /* 0x0000002002077812 */ /* 0x044fe200078efcff */
[----:B------:R-:W-:Y:S01]  /*1860*/  @!P0 IMAD.MOV R10, RZ, RZ, -R10 ;  /* 0x000000ffff0a8224 */ /* 0x000fe200078e0a0a */
[----:B0-----:R-:W-:Y:S01]  /*1870*/  LOP3.LUT R15, R2, 0x78, RZ, 0xfc, !PT ;  /* 0x00000078020f7812 */ /* 0x001fe200078efcff */
[----:B------:R-:W-:Y:S01]  /*1880*/  IMAD R13, R26, R6, R13 ;  /* 0x000000061a0d7224 */ /* 0x000fe200078e020d */
[----:B----4-:R-:W-:Y:S01]  /*1890*/  IABS R8, c[0x0][0x178] ;  /* 0x00005e0000087a13 */ /* 0x010fe20000000000 */
[--C-:B------:R-:W-:Y:S01]  /*18a0*/  @!P2 IMAD.IADD R12, R12, 0x1, -R26.reuse ;  /* 0x000000010c0ca824 */ /* 0x100fe200078e0a1a */
[----:B------:R-:W-:Y:S01]  /*18b0*/  ISETP.GE.AND P2, PT, R15, RZ, PT ;  /* 0x000000ff0f00720c */ /* 0x000fe20003f46270 */
[----:B------:R-:W-:Y:S01]  /*18c0*/  @!P1 IMAD.MOV R9, RZ, RZ, -R9 ;  /* 0x000000ffff099224 */ /* 0x000fe200078e0a09 */
[----:B------:R-:W-:Y:S01]  /*18d0*/  IABS R15, R15 ;  /* 0x0000000f000f7213 */ /* 0x000fe20000000000 */
[----:B------:R-:W-:Y:S01]  /*18e0*/  @!P5 IMAD.IADD R11, R11, 0x1, -R26 ;  /* 0x000000010b0bd824 */ /* 0x000fe200078e0a1a */
[----:B------:R-:W-:-:S02]  /*18f0*/  ISETP.GE.AND P5, PT, R14, RZ, PT ;  /* 0x000000ff0e00720c */ /* 0x000fc40003fa6270 */
[----:B------:R-:W-:Y:S01]  /*1900*/  IABS R14, R14 ;  /* 0x0000000e000e7213 */ /* 0x000fe20000000000 */
[C---:B------:R-:W-:Y:S01]  /*1910*/  IMAD.HI.U32 R20, R3.reuse, R15, RZ ;  /* 0x0000000f03147227 */ /* 0x040fe200078e00ff */
[C---:B------:R-:W-:Y:S01]  /*1920*/  ISETP.GT.U32.AND P0, PT, R26.reuse, R12, PT ;  /* 0x0000000c1a00720c */ /* 0x040fe20003f04070 */
[----:B------:R0:W-:Y:S01]  /*1930*/  STL [R1+0x620], R9 ;  /* 0x0006200901007387 */ /* 0x0001e20000100800 */
[----:B------:R-:W-:Y:S01]  /*1940*/  ISETP.GT.U32.AND P3, PT, R26, R13, PT ;  /* 0x0000000d1a00720c */ /* 0x000fe20003f64070 */
[----:B------:R-:W-:Y:S01]  /*1950*/  IMAD.HI.U32 R6, R3, R14, RZ ;  /* 0x0000000e03067227 */ /* 0x000fe200078e00ff */
[----:B---3--:R-:W-:Y:S01]  /*1960*/  IADD3 R5, R5, 0xffffffe, RZ ;  /* 0x0ffffffe05057810 */ /* 0x008fe20007ffe0ff */
[----:B------:R-:W-:Y:S01]  /*1970*/  STL [R1+0x624], R10 ;  /* 0x0006240a01007387 */ /* 0x000fe20000100800 */
[----:B------:R-:W-:Y:S01]  /*1980*/  ISETP.GE.AND P1, PT, R4, RZ, PT ;  /* 0x000000ff0400720c */ /* 0x000fe20003f26270 */
[----:B------:R-:W-:Y:S01]  /*1990*/  IMAD.MOV R6, RZ, RZ, -R6 ;  /* 0x000000ffff067224 */ /* 0x000fe200078e0a06 */
[----:B------:R-:W-:Y:S01]  /*19a0*/  LOP3.LUT R4, R2, 0x68, RZ, 0xfc, !PT ;  /* 0x0000006802047812 */ /* 0x000fe200078efcff */
[----:B------:R-:W-:Y:S01]  /*19b0*/  IMAD.MOV R20, RZ, RZ, -R20 ;  /* 0x000000ffff147224 */ /* 0x000fe200078e0a14 */
[----:B------:R-:W1:Y:S01]  /*19c0*/  F2I.FTZ.U32.TRUNC.NTZ R5, R5 ;  /* 0x0000000500057305 */ /* 0x000e62000021f000 */
[----:B------:R-:W-:Y:S01]  /*19d0*/  IMAD R14, R26, R6, R14 ;  /* 0x000000061a0e7224 */ /* 0x000fe200078e020e */
[----:B------:R-:W-:Y:S01]  /*19e0*/  IABS R17, R4 ;  /* 0x0000000400117213 */ /* 0x000fe20000000000 */
[----:B------:R-:W-:Y:S01]  /*19f0*/  @!P0 IMAD.IADD R12, R12, 0x1, -R26 ;  /* 0x000000010c0c8824 */ /* 0x000fe200078e0a1a */
[----:B0-----:R-:W-:Y:S01]  /*1a00*/  LOP3.LUT R9, R2, 0x28, RZ, 0xfc, !PT ;  /* 0x0000002802097812 */ /* 0x001fe200078efcff */
[C---:B------:R-:W-:Y:S01]  /*1a10*/  IMAD R15, R26.reuse, R20, R15 ;  /* 0x000000141a0f7224 */ /* 0x040fe200078e020f */
[C---:B------:R-:W-:Y:S01]  /*1a20*/  ISETP.GT.U32.AND P0, PT, R26.reuse, R14, PT ;  /* 0x0000000e1a00720c */ /* 0x040fe20003f04070 */
[----:B------:R-:W-:Y:S01]  /*1a30*/  @!P6 IMAD.MOV R12, RZ, RZ, -R12 ;  /* 0x000000ffff0ce224 */ /* 0x000fe200078e0a0c */
[----:B------:R-:W-:Y:S01]  /*1a40*/  IABS R20, R0 ;  /* 0x0000000000147213 */ /* 0x000fe20000000000 */
[----:B------:R-:W-:Y:S01]  /*1a50*/  @!P4 IMAD.MOV R11, RZ, RZ, -R11 ;  /* 0x000000ffff0bc224 */ /* 0x000fe200078e0a0b */
[----:B------:R-:W-:Y:S01]  /*1a60*/  ISETP.GT.U32.AND P6, PT, R26, R15, PT ;  /* 0x0000000f1a00720c */ /* 0x000fe20003fc4070 */
[----:B------:R-:W-:Y:S01]  /*1a70*/  @!P3 IMAD.IADD R13, R13, 0x1, -R26 ;  /* 0x000000010d0db824 */ /* 0x000fe200078e0a1a */
[----:B------:R-:W-:Y:S01]  /*1a80*/  ISETP.GE.AND P4, PT, R16, RZ, PT ;  /* 0x000000ff1000720c */ /* 0x000fe20003f86270 */
[C---:B------:R-:W-:Y:S01]  /*1a90*/  IMAD.HI.U32 R6, R3.reuse, R17, RZ ;  /* 0x0000001103067227 */ /* 0x040fe200078e00ff */
[----:B------:R-:W-:Y:S01]  /*1aa0*/  IABS R16, R16 ;  /* 0x0000001000107213 */ /* 0x000fe20000000000 */
[----:B------:R0:W-:Y:S01]  /*1ab0*/  STL [R1+0x628], R11 ;  /* 0x0006280b01007387 */ /* 0x0001e20000100800 */
[----:B------:R-:W-:Y:S01]  /*1ac0*/  ISETP.GT.U32.AND P3, PT, R26, R13, PT ;  /* 0x0000000d1a00720c */ /* 0x000fe20003f64070 */
[----:B------:R-:W-:Y:S01]  /*1ad0*/  IMAD.MOV R6, RZ, RZ, -R6 ;  /* 0x000000ffff067224 */ /* 0x000fe200078e0a06 */
[----:B------:R-:W-:Y:S01]  /*1ae0*/  IABS R25, R9 ;  /* 0x0000000900197213 */ /* 0x000fe20000000000 */
[----:B------:R-:W-:Y:S01]  /*1af0*/  @!P0 IMAD.IADD R14, R14, 0x1, -R26 ;  /* 0x000000010e0e8824 */ /* 0x000fe200078e0a1a */
[----:B------:R2:W-:Y:S01]  /*1b00*/  STL [R1+0x62c], R12 ;  /* 0x00062c0c01007387 */ /* 0x0005e20000100800 */
[----:B------:R-:W-:-:S03]  /*1b10*/  IMAD.HI.U32 R18, R3, R16, RZ ;  /* 0x0000001003127227 */ /* 0x000fc600078e00ff */
[----:B------:R-:W-:Y:S01]  /*1b20*/  ISETP.GT.U32.AND P0, PT, R26, R14, PT ;  /* 0x0000000e1a00720c */ /* 0x000fe20003f04070 */
[----:B------:R-:W-:Y:S01]  /*1b30*/  @!P6 IMAD.IADD R15, R15, 0x1, -R26 ;  /* 0x000000010f0fe824 */ /* 0x000fe200078e0a1a */
[----:B0-----:R-:W-:Y:S01]  /*1b40*/  LOP3.LUT R11, R2, 0x30, RZ, 0xfc, !PT ;  /* 0x00000030020b7812 */ /* 0x001fe200078efcff */
[----:B------:R-:W-:Y:S02]  /*1b50*/  IMAD.MOV R18, RZ, RZ, -R18 ;  /* 0x000000ffff127224 */ /* 0x000fe400078e0a12 */
[C---:B------:R-:W-:Y:S01]  /*1b60*/  IMAD R17, R26.reuse, R6, R17 ;  /* 0x000000061a117224 */ /* 0x040fe200078e0211 */
[C---:B------:R-:W-:Y:S01]  /*1b70*/  ISETP.GT.U32.AND P6, PT, R26.reuse, R15, PT ;  /* 0x0000000f1a00720c */ /* 0x040fe20003fc4070 */
[----:B------:R-:W-:Y:S01]  /*1b80*/  IMAD R16, R26, R18, R16 ;  /* 0x000000121a107224 */ /* 0x000fe200078e0210 */
[C---:B------:R-:W-:Y:S01]  /*1b90*/  LOP3.LUT R18, R2.reuse, 0x60, RZ, 0xfc, !PT ;  /* 0x0000006002127812 */ /* 0x040fe200078efcff */
[----:B-1----:R-:W-:Y:S01]  /*1ba0*/  IMAD.MOV R19, RZ, RZ, -R5 ;  /* 0x000000ffff137224 */ /* 0x002fe200078e0a05 */
[----:B--2---:R-:W-:Y:S01]  /*1bb0*/  LOP3.LUT R12, R2, 0x48, RZ, 0xfc, !PT ;  /* 0x00000048020c7812 */ /* 0x004fe200078efcff */
[--C-:B------:R-:W-:Y:S01]  /*1bc0*/  @!P3 IMAD.IADD R13, R13, 0x1, -R26.reuse ;  /* 0x000000010d0db824 */ /* 0x100fe200078e0a1a */
[----:B------:R-:W-:Y:S01]  /*1bd0*/  ISETP.GE.AND P3, PT, R4, RZ, PT ;  /* 0x000000ff0400720c */ /* 0x000fe20003f66270 */
[----:B------:R-:W-:Y:S01]  /*1be0*/  @!P0 IMAD.IADD R14, R14, 0x1, -R26 ;  /* 0x000000010e0e8824 */ /* 0x000fe200078e0a1a */
[----:B------:R-:W-:Y:S01]  /*1bf0*/  IABS R21, R12 ;  /* 0x0000000c00157213 */ /* 0x000fe20000000000 */
[----:B------:R-:W-:-:S02]  /*1c00*/  IMAD.MOV.U32 R4, RZ, RZ, RZ ;  /* 0x000000ffff047224 */ /* 0x000fc400078e00ff */
[----:B------:R-:W-:Y:S01]  /*1c10*/  @!P5 IMAD.MOV R14, RZ, RZ, -R14 ;  /* 0x000000ffff0ed224 */ /* 0x000fe200078e0a0e */
[C---:B------:R-:W-:Y:S01]  /*1c20*/  ISETP.GT.U32.AND P5, PT, R26.reuse, R16, PT ;  /* 0x000000101a00720c */ /* 0x040fe20003fa4070 */
[----:B------:R-:W-:Y:S01]  /*1c30*/  @!P6 IMAD.IADD R15, R15, 0x1, -R26 ;  /* 0x000000010f0fe824 */ /* 0x000fe200078e0a1a */
[----:B------:R-:W-:Y:S01]  /*1c40*/  ISETP.GT.U32.AND P6, PT, R26, R17, PT ;  /* 0x000000111a00720c */ /* 0x000fe20003fc4070 */
[----:B------:R-:W-:Y:S02]  /*1c50*/  IMAD R19, R19, R8, RZ ;  /* 0x0000000813137224 */ /* 0x000fe400078e02ff */
[----:B------:R-:W-:Y:S01]  /*1c60*/  @!P1 IMAD.MOV R13, RZ, RZ, -R13 ;  /* 0x000000ffff0d9224 */ /* 0x000fe200078e0a0d */
[----:B------:R-:W-:Y:S01]  /*1c70*/  ISETP.GE.AND P1, PT, R18, RZ, PT ;  /* 0x000000ff1200720c */ /* 0x000fe20003f26270 */
[----:B------:R-:W-:Y:S01]  /*1c80*/  IMAD.HI.U32 R10, R5, R19, R4 ;  /* 0x00000013050a7227 */ /* 0x000fe200078e0004 */
[----:B------:R-:W-:Y:S02]  /*1c90*/  LOP3.LUT R19, R2, 0x58, RZ, 0xfc, !PT ;  /* 0x0000005802137812 */ /* 0x000fe400078efcff */
[----:B------:R-:W-:Y:S01]  /*1ca0*/  IABS R18, R18 ;  /* 0x0000001200127213 */ /* 0x000fe20000000000 */
[----:B------:R-:W-:Y:S01]  /*1cb0*/  IMAD.HI.U32 R6, R3, R20, RZ ;  /* 0x0000001403067227 */ /* 0x000fe200078e00ff */
[----:B------:R-:W-:Y:S01]  /*1cc0*/  ISETP.GE.AND P0, PT, R19, RZ, PT ;  /* 0x000000ff1300720c */ /* 0x000fe20003f06270 */
[----:B------:R0:W-:Y:S01]  /*1cd0*/  STL [R1+0x630], R13 ;  /* 0x0006300d01007387 */ /* 0x0001e20000100800 */
[----:B------:R-:W-:Y:S01]  /*1ce0*/  IABS R19, R19 ;  /* 0x0000001300137213 */ /* 0x000fe20000000000 */
[--C-:B------:R-:W-:Y:S01]  /*1cf0*/  @!P5 IMAD.IADD R16, R16, 0x1, -R26.reuse ;  /* 0x000000011010d824 */ /* 0x100fe200078e0a1a */
[----:B------:R-:W-:Y:S01]  /*1d00*/  LOP3.LUT R4, R2, 0x40, RZ, 0xfc, !PT ;  /* 0x0000004002047812 */ /* 0x000fe200078efcff */
[----:B------:R-:W-:-:S02]  /*1d10*/  @!P6 IMAD.IADD R17, R17, 0x1, -R26 ;  /* 0x000000011111e824 */ /* 0x000fc400078e0a1a */
[C---:B------:R-:W-:Y:S01]  /*1d20*/  IMAD.HI.U32 R23, R3.reuse, R19, RZ ;  /* 0x0000001303177227 */ /* 0x040fe200078e00ff */
[C---:B------:R-:W-:Y:S01]  /*1d30*/  ISETP.GT.U32.AND P5, PT, R26.reuse, R16, PT ;  /* 0x000000101a00720c */ /* 0x040fe20003fa4070 */
[----:B------:R1:W-:Y:S01]  /*1d40*/  STL [R1+0x4c], R4 ;  /* 0x00004c0401007387 */ /* 0x0003e20000100800 */
[----:B------:R-:W-:Y:S01]  /*1d50*/  ISETP.GT.U32.AND P6, PT, R26, R17, PT ;  /* 0x000000111a00720c */ /* 0x000fe20003fc4070 */
[----:B------:R-:W-:Y:S01]  /*1d60*/  IMAD.MOV R23, RZ, RZ, -R23 ;  /* 0x000000ffff177224 */ /* 0x000fe200078e0a17 */
[----:B------:R-:W-:Y:S01]  /*1d70*/  IABS R22, R4 ;  /* 0x0000000400167213 */ /* 0x000fe20000000000 */
[----:B------:R-:W-:Y:S01]  /*1d80*/  IMAD.HI.U32 R24, R3, R18, RZ ;  /* 0x0000001203187227 */ /* 0x000fe200078e00ff */
[----:B0-----:R-:W-:-:S03]  /*1d90*/  LOP3.LUT R13, R2, 0x38, RZ, 0xfc, !PT ;  /* 0x00000038020d7812 */ /* 0x001fc600078efcff */
[----:B------:R-:W-:Y:S02]  /*1da0*/  IMAD.MOV R6, RZ, RZ, -R6 ;  /* 0x000000ffff067224 */ /* 0x000fe400078e0a06 */
[C---:B------:R-:W-:Y:S01]  /*1db0*/  IMAD R19, R26.reuse, R23, R19 ;  /* 0x000000171a137224 */ /* 0x040fe200078e0213 */
[----:B------:R-:W-:Y:S01]  /*1dc0*/  IABS R23, R13 ;  /* 0x0000000d00177213 */ /* 0x000fe20000000000 */
[----:B------:R-:W-:Y:S01]  /*1dd0*/  IMAD.MOV R24, RZ, RZ, -R24 ;  /* 0x000000ffff187224 */ /* 0x000fe200078e0a18 */
[----:B------:R-:W-:Y:S01]  /*1de0*/  STL [R1+0x3c], R13 ;  /* 0x00003c0d01007387 */ /* 0x000fe20000100800 */
[----:B------:R-:W-:Y:S01]  /*1df0*/  IMAD R20, R26, R6, R20 ;  /* 0x000000061a147224 */ /* 0x000fe200078e0214 */
[----:B------:R-:W-:Y:S01]  /*1e00*/  IABS R6, R7 ;  /* 0x0000000700067213 */ /* 0x000fe20000000000 */
[----:B------:R-:W-:Y:S01]  /*1e10*/  @!P5 IMAD.IADD R16, R16, 0x1, -R26 ;  /* 0x000000011010d824 */ /* 0x000fe200078e0a1a */
[C---:B------:R-:W-:Y:S01]  /*1e20*/  ISETP.GT.U32.AND P5, PT, R26.reuse, R19, PT ;  /* 0x000000131a00720c */ /* 0x040fe20003fa4070 */
[C---:B------:R-:W-:Y:S01]  /*1e30*/  IMAD R18, R26.reuse, R24, R18 ;  /* 0x000000181a127224 */ /* 0x040fe200078e0212 */
[----:B------:R-:W-:Y:S01]  /*1e40*/  IABS R24, R11 ;  /* 0x0000000b00187213 */ /* 0x000fe20000000000 */
[----:B------:R-:W-:Y:S01]  /*1e50*/  @!P6 IMAD.IADD R17, R17, 0x1, -R26 ;  /* 0x000000011111e824 */ /* 0x000fe200078e0a1a */
[C---:B------:R-:W-:Y:S01]  /*1e60*/  ISETP.GT.U32.AND P6, PT, R26.reuse, R20, PT ;  /* 0x000000141a00720c */ /* 0x040fe20003fc4070 */
[----:B------:R-:W-:Y:S01]  /*1e70*/  @!P2 IMAD.MOV R15, RZ, RZ, -R15 ;  /* 0x000000ffff0fa224 */ /* 0x000fe200078e0a0f */
[----:B------:R-:W-:Y:S01]  /*1e80*/  ISETP.GT.U32.AND P2, PT, R26, R18, PT ;  /* 0x000000121a00720c */ /* 0x000fe20003f44070 */
[----:B-1----:R-:W-:Y:S01]  /*1e90*/  IMAD.HI.U32 R4, R3, R22, RZ ;  /* 0x0000001603047227 */ /* 0x002fe200078e00ff */
[----:B------:R0:W-:Y:S03]  /*1ea0*/  STL [R1+0x38], R11 ;  /* 0x0000380b01007387 */ /* 0x0001e60000100800 */
[----:B------:R-:W-:-:S02]  /*1eb0*/  IMAD.MOV R4, RZ, RZ, -R4 ;  /* 0x000000ffff047224 */ /* 0x000fc400078e0a04 */
[----:B------:R-:W-:Y:S02]  /*1ec0*/  @!P5 IMAD.IADD R19, R19, 0x1, -R26 ;  /* 0x000000011313d824 */ /* 0x000fe400078e0a1a */
[----:B------:R-:W-:Y:S02]  /*1ed0*/  IMAD R22, R26, R4, R22 ;  /* 0x000000041a167224 */ /* 0x000fe400078e0216 */
[--C-:B------:R-:W-:Y:S01]  /*1ee0*/  @!P6 IMAD.IADD R20, R20, 0x1, -R26.reuse ;  /* 0x000000011414e824 */ /* 0x100fe200078e0a1a */
[----:B------:R-:W-:Y:S01]  /*1ef0*/  ISETP.GT.U32.AND P5, PT, R26, R19, PT ;  /* 0x000000131a00720c */ /* 0x000fe20003fa4070 */
[----:B------:R-:W-:Y:S01]  /*1f00*/  @!P2 IMAD.IADD R18, R18, 0x1, -R26 ;  /* 0x000000011212a824 */ /* 0x000fe200078e0a1a */
[----:B0-----:R-:W-:Y:S01]  /*1f10*/  LOP3.LUT R11, R2, 0x8, RZ, 0xfc, !PT ;  /* 0x00000008020b7812 */ /* 0x001fe200078efcff */
[C---:B------:R-:W-:Y:S01]  /*1f20*/  IMAD.HI.U32 R4, R3.reuse, R23, RZ ;  /* 0x0000001703047227 */ /* 0x040fe200078e00ff */
[C---:B------:R-:W-:Y:S02]  /*1f30*/  ISETP.GT.U32.AND P6, PT, R26.reuse, R20, PT ;  /* 0x000000141a00720c */ /* 0x040fe40003fc4070 */
[----:B------:R-:W-:Y:S01]  /*1f40*/  ISETP.GT.U32.AND P2, PT, R26, R18, PT ;  /* 0x000000121a00720c */ /* 0x000fe20003f44070 */
[----:B------:R-:W-:-:S04]  /*1f50*/  IMAD.HI.U32 R5, R3, R21, RZ ;  /* 0x0000001503057227 */ /* 0x000fc800078e00ff */
[----:B------:R-:W-:Y:S02]  /*1f60*/  IMAD.MOV R4, RZ, RZ, -R4 ;  /* 0x000000ffff047224 */ /* 0x000fe400078e0a04 */
[----:B------:R-:W-:Y:S02]  /*1f70*/  IMAD.MOV R5, RZ, RZ, -R5 ;  /* 0x000000ffff057224 */ /* 0x000fe400078e0a05 */
[C---:B------:R-:W-:Y:S02]  /*1f80*/  IMAD R23, R26.reuse, R4, R23 ;  /* 0x000000041a177224 */ /* 0x040fe400078e0217 */
[----:B------:R-:W-:Y:S01]  /*1f90*/  @!P5 IMAD.IADD R19, R19, 0x1, -R26 ;  /* 0x000000011313d824 */ /* 0x000fe200078e0a1a */
[C---:B------:R-:W-:Y:S01]  /*1fa0*/  ISETP.GT.U32.AND P5, PT, R26.reuse, R22, PT ;  /* 0x000000161a00720c */ /* 0x040fe20003fa4070 */
[----:B------:R-:W-:Y:S02]  /*1fb0*/  IMAD R21, R26, R5, R21 ;  /* 0x000000051a157224 */ /* 0x000fe400078e0215 */
[----:B------:R-:W-:-:S04]  /*1fc0*/  IMAD.HI.U32 R5, R3, R24, RZ ;  /* 0x0000001803057227 */ /* 0x000fc800078e00ff */
[----:B------:R-:W-:Y:S02]  /*1fd0*/  IMAD.MOV.U32 R13, RZ, RZ, R28 ;  /* 0x000000ffff0d7224 */ /* 0x000fe400078e001c */
[----:B------:R-:W-:Y:S01]  /*1fe0*/  @!P6 IMAD.IADD R20, R20, 0x1, -R26 ;  /* 0x000000011414e824 */ /* 0x000fe200078e0a1a */
[----:B------:R-:W-:Y:S01]  /*1ff0*/  ISETP.GT.U32.AND P6, PT, R26, R23, PT ;  /* 0x000000171a00720c */ /* 0x000fe20003fc4070 */
[----:B------:R-:W-:-:S04]  /*2000*/  IMAD.HI.U32 R29, R3, R25, RZ ;  /* 0x00000019031d7227 */ /* 0x000fc800078e00ff */
[----:B------:R-:W-:-:S04]  /*2010*/  IMAD.HI.U32 R28, R3, R6, RZ ;  /* 0x00000006031c7227 */ /* 0x000fc800078e00ff */
[----:B------:R-:W-:Y:S02]  /*2020*/  IMAD.MOV R27, RZ, RZ, -R5 ;  /* 0x000000ffff1b7224 */ /* 0x000fe400078e0a05 */
[----:B------:R-:W-:Y:S01]  /*2030*/  @!P2 IMAD.IADD R18, R18, 0x1, -R26 ;  /* 0x000000011212a824 */ /* 0x000fe200078e0a1a */
[----:B------:R-:W-:Y:S01]  /*2040*/  ISETP.GT.U32.AND P2, PT, R26, R21, PT ;  /* 0x000000151a00720c */ /* 0x000fe20003f44070 */
[----:B------:R-:W-:Y:S01]  /*2050*/  IMAD.MOV R4, RZ, RZ, -R29 ;  /* 0x000000ffff047224 */ /* 0x000fe200078e0a1d */
[C---:B------:R-:W-:Y:S01]  /*2060*/  LOP3.LUT R29, R2.reuse, 0x10, RZ, 0xfc, !PT ;  /* 0x00000010021d7812 */ /* 0x040fe200078efcff */
[----:B------:R-:W-:Y:S01]  /*2070*/  IMAD.MOV R5, RZ, RZ, -R28 ;  /* 0x000000ffff057224 */ /* 0x000fe200078e0a1c */
[----:B------:R-:W-:Y:S01]  /*2080*/  LOP3.LUT R28, R2, 0x18, RZ, 0xfc, !PT ;  /* 0x00000018021c7812 */ /* 0x000fe200078efcff */
[C---:B------:R-:W-:Y:S01]  /*2090*/  IMAD R24, R26.reuse, R27, R24 ;  /* 0x0000001b1a187224 */ /* 0x040fe200078e0218 */
[----:B------:R-:W-:Y:S01]  /*20a0*/  IABS R27, R13 ;  /* 0x0000000d001b7213 */ /* 0x000fe20000000000 */
[----:B------:R-:W-:Y:S01]  /*20b0*/  IMAD R25, R26, R4, R25 ;  /* 0x000000041a197224 */ /* 0x000fe200078e0219 */
[----:B------:R-:W-:Y:S01]  /*20c0*/  IABS R4, R28 ;  /* 0x0000001c00047213 */ /* 0x000fe20000000000 */
[----:B------:R-:W-:Y:S01]  /*20d0*/  @!P5 IMAD.IADD R22, R22, 0x1, -R26 ;  /* 0x000000011616d824 */ /* 0x000fe200078e0a1a */
[C---:B------:R-:W-:Y:S01]  /*20e0*/  ISETP.GT.U32.AND P5, PT, R26.reuse, R24, PT ;  /* 0x000000181a00720c */ /* 0x040fe20003fa4070 */
[C---:B------:R-:W-:Y:S01]  /*20f0*/  IMAD R6, R26.reuse, R5, R6 ;  /* 0x000000051a067224 */ /* 0x040fe200078e0206 */
[----:B------:R0:W-:Y:S01]  /*2100*/  STL [R1+0x30], R28 ;  /* 0x0000301c01007387 */ /* 0x0001e20000100800 */
[----:B------:R-:W-:Y:S01]  /*2110*/  IABS R5, R29 ;  /* 0x0000001d00057213 */ /* 0x000fe20000000000 */
[--C-:B------:R-:W-:Y:S01]  /*2120*/  @!P6 IMAD.IADD R23, R23, 0x1, -R26.reuse ;  /* 0x000000011717e824 */ /* 0x100fe200078e0a1a */
[----:B------:R-:W-:Y:S01]  /*2130*/  ISETP.GT.U32.AND P6, PT, R26, R25, PT ;  /* 0x000000191a00720c */ /* 0x000fe20003fc4070 */
[----:B------:R1:W-:Y:S01]  /*2140*/  STL [R1+0x2c], R29 ;  /* 0x00002c1d01007387 */ /* 0x0003e20000100800 */
[----:B------:R-:W-:Y:S01]  /*2150*/  @!P2 IMAD.IADD R21, R21, 0x1, -R26 ;  /* 0x000000011515a824 */ /* 0x000fe200078e0a1a */
[----:B------:R-:W-:-:S02]  /*2160*/  ISETP.GE.AND P2, PT, R2, RZ, PT ;  /* 0x000000ff0200720c */ /* 0x000fc40003f46270 */
[----:B------:R-:W-:Y:S02]  /*2170*/  IABS R13, R2 ;  /* 0x00000002000d7213 */ /* 0x000fe40000000000 */
[----:B0-----:R-:W-:Y:S01]  /*2180*/  IABS R28, R11 ;  /* 0x0000000b001c7213 */ /* 0x001fe20000000000 */
[----:B------:R-:W-:Y:S01]  /*2190*/  @!P5 IMAD.IADD R24, R24, 0x1, -R26 ;  /* 0x000000011818d824 */ /* 0x000fe200078e0a1a */
[----:B------:R-:W-:Y:S01]  /*21a0*/  ISETP.GT.U32.AND P5, PT, R26, R6, PT ;  /* 0x000000061a00720c */ /* 0x000fe20003fa4070 */
[----:B-1----:R-:W-:-:S04]  /*21b0*/  IMAD.HI.U32 R29, R3, R4, RZ ;  /* 0x00000004031d7227 */ /* 0x002fc800078e00ff */
[----:B------:R-:W-:Y:S02]  /*21c0*/  IMAD.MOV R2, RZ, RZ, -R29 ;  /* 0x000000ffff027224 */ /* 0x000fe400078e0a1d */
[----:B------:R-:W-:-:S04]  /*21d0*/  IMAD.HI.U32 R29, R3, R5, RZ ;  /* 0x00000005031d7227 */ /* 0x000fc800078e00ff */
[----:B------:R-:W-:Y:S02]  /*21e0*/  IMAD.MOV R29, RZ, RZ, -R29 ;  /* 0x000000ffff1d7224 */ /* 0x000fe400078e0a1d */
[----:B------:R-:W-:Y:S01]  /*21f0*/  @!P4 IMAD.MOV R16, RZ, RZ, -R16 ;  /* 0x000000ffff10c224 */ /* 0x000fe200078e0a10 */
[C---:B------:R-:W-:Y:S01]  /*2200*/  ISETP.GT.U32.AND P4, PT, R26.reuse, R21, PT ;  /* 0x000000151a00720c */ /* 0x040fe20003f84070 */
[C---:B------:R-:W-:Y:S02]  /*2210*/  IMAD R4, R26.reuse, R2, R4 ;  /* 0x000000021a047224 */ /* 0x040fe400078e0204 */
[C---:B------:R-:W-:Y:S02]  /*2220*/  IMAD R2, R26.reuse, R29, R5 ;  /* 0x0000001d1a027224 */ /* 0x040fe400078e0205 */
[----:B------:R-:W-:Y:S01]  /*2230*/  @!P6 IMAD.IADD R25, R25, 0x1, -R26 ;  /* 0x000000011919e824 */ /* 0x000fe200078e0a1a */
[----:B------:R-:W-:Y:S01]  /*2240*/  ISETP.GT.U32.AND P6, PT, R26, R22, PT ;  /* 0x000000161a00720c */ /* 0x000fe20003fc4070 */
[----:B------:R-:W-:-:S04]  /*2250*/  IMAD.HI.U32 R5, R3, R28, RZ ;  /* 0x0000001c03057227 */ /* 0x000fc800078e00ff */
[----:B------:R-:W-:-:S04]  /*2260*/  IMAD.HI.U32 R3, R3, R13, RZ ;  /* 0x0000000d03037227 */ /* 0x000fc800078e00ff */
[----:B------:R-:W-:Y:S02]  /*2270*/  IMAD.MOV R3, RZ, RZ, -R3 ;  /* 0x000000ffff037224 */ /* 0x000fe400078e0a03 */
[--C-:B------:R-:W-:Y:S02]  /*2280*/  @!P5 IMAD.IADD R6, R6, 0x1, -R26.reuse ;  /* 0x000000010606d824 */ /* 0x100fe400078e0a1a */
[C---:B------:R-:W-:Y:S02]  /*2290*/  IMAD R3, R26.reuse, R3, R13 ;  /* 0x000000031a037224 */ /* 0x040fe400078e020d */
[----:B------:R-:W-:Y:S01]  /*22a0*/  @!P4 IMAD.IADD R21, R21, 0x1, -R26 ;  /* 0x000000011515c824 */ /* 0x000fe200078e0a1a */
[C---:B------:R-:W-:Y:S01]  /*22b0*/  ISETP.GT.U32.AND P4, PT, R26.reuse, R4, PT ;  /* 0x000000041a00720c */ /* 0x040fe20003f84070 */
[----:B------:R-:W-:Y:S01]  /*22c0*/  @!P3 IMAD.MOV R17, RZ, RZ, -R17 ;  /* 0x000000ffff11b224 */ /* 0x000fe200078e0a11 */
[C---:B------:R-:W-:Y:S01]  /*22d0*/  ISETP.GT.U32.AND P3, PT, R26.reuse, R23, PT ;  /* 0x000000171a00720c */ /* 0x040fe20003f64070 */
[----:B------:R-:W-:Y:S01]  /*22e0*/  @!P1 IMAD.MOV R18, RZ, RZ, -R18 ;  /* 0x000000ffff129224 */ /* 0x000fe200078e0a12 */
[C---:B------:R-:W-:Y:S01]  /*22f0*/  ISETP.GT.U32.AND P1, PT, R26.reuse, R24, PT ;  /* 0x000000181a00720c */ /* 0x040fe20003f24070 */
[----:B------:R-:W-:Y:S01]  /*2300*/  @!P0 IMAD.MOV R19, RZ, RZ, -R19 ;  /* 0x000000ffff138224 */ /* 0x000fe200078e0a13 */
[----:B------:R-:W-:Y:S01]  /*2310*/  ISETP.GT.U32.AND P0, PT, R26, R25, PT ;  /* 0x000000191a00720c */ /* 0x000fe20003f04070 */
[----:B------:R-:W-:Y:S01]  /*2320*/  @!P6 IMAD.IADD R22, R22, 0x1, -R26 ;  /* 0x000000011616e824 */ /* 0x000fe200078e0a1a */
[C---:B------:R-:W-:Y:S01]  /*2330*/  ISETP.GT.U32.AND P5, PT, R26.reuse, R6, PT ;  /* 0x000000061a00720c */ /* 0x040fe20003fa4070 */
[----:B------:R-:W-:Y:S01]  /*2340*/  IMAD.MOV R5, RZ, RZ, -R5 ;  /* 0x000000ffff057224 */ /* 0x000fe200078e0a05 */
[----:B------:R-:W-:-:S03]  /*2350*/  ISETP.GT.U32.AND P6, PT, R26, R3, PT ;  /* 0x000000031a00720c */ /* 0x000fc60003fc4070 */
[----:B------:R-:W-:Y:S02]  /*2360*/  IMAD R5, R26, R5, R28 ;  /* 0x000000051a057224 */ /* 0x000fe400078e021c */
[----:B------:R-:W-:Y:S02]  /*2370*/  IMAD.HI.U32 R28, R10, R27, RZ ;  /* 0x0000001b0a1c7227 */ /* 0x000fe400078e00ff */
[----:B------:R-:W2:Y:S02]  /*2380*/  LDL R10, [R1+0x4b8] ;  /* 0x0004b800010a7983 */ /* 0x000ea40000100800 */
[--C-:B------:R-:W-:Y:S01]  /*2390*/  @!P4 IMAD.IADD R4, R4, 0x1, -R26.reuse ;  /* 0x000000010404c824 */ /* 0x100fe200078e0a1a */
[----:B------:R-:W-:Y:S01]  /*23a0*/  ISETP.GE.AND P4, PT, R12, RZ, PT ;  /* 0x000000ff0c00720c */ /* 0x000fe20003f86270 */
[----:B------:R-:W3:Y:S01]  /*23b0*/  LDL.LU R13, [R1+0x630] ;  /* 0x00063000010d7983 */ /* 0x000ee20000300800 */
[--C-:B------:R-:W-:Y:S01]  /*23c0*/  @!P3 IMAD.IADD R23, R23, 0x1, -R26.reuse ;  /* 0x000000011717b824 */ /* 0x100fe200078e0a1a */
[----:B------:R-:W-:Y:S01]  /*23d0*/  ISETP.GT.U32.AND P3, PT, R26, R2, PT ;  /* 0x000000021a00720c */ /* 0x000fe20003f64070 */
[--C-:B------:R-:W-:Y:S01]  /*23e0*/  @!P1 IMAD.IADD R24, R24, 0x1, -R26.reuse ;  /* 0x0000000118189824 */ /* 0x100fe200078e0a1a */
[----:B------:R-:W-:Y:S01]  /*23f0*/  ISETP.GT.U32.AND P1, PT, R26, R5, PT ;  /* 0x000000051a00720c */ /* 0x000fe20003f24070 */
[--C-:B------:R-:W-:Y:S01]  /*2400*/  @!P0 IMAD.IADD R25, R25, 0x1, -R26.reuse ;  /* 0x0000000119198824 */ /* 0x100fe200078e0a1a */
[----:B------:R-:W4:Y:S01]  /*2410*/  LDL.LU R12, [R1+0x62c] ;  /* 0x00062c00010c7983 */ /* 0x000f220000300800 */
[--C-:B------:R-:W-:Y:S01]  /*2420*/  @!P5 IMAD.IADD R6, R6, 0x1, -R26.reuse ;  /* 0x000000010606d824 */ /* 0x100fe200078e0a1a */
[----:B------:R-:W-:Y:S01]  /*2430*/  ISETP.GE.AND P0, PT, R0, RZ, PT ;  /* 0x000000ff0000720c */ /* 0x000fe20003f06270 */
[----:B------:R-:W-:Y:S01]  /*2440*/  @!P6 IMAD.IADD R3, R3, 0x1, -R26 ;  /* 0x000000010303e824 */ /* 0x000fe200078e0a1a */
[----:B------:R-:W0:Y:S01]  /*2450*/  S2R R0, SR_TID.X ;  /* 0x0000000000007919 */ /* 0x000e220000002100 */
[----:B------:R-:W-:-:S03]  /*2460*/  IMAD.MOV R28, RZ, RZ, -R28 ;  /* 0x000000ffff1c7224 */ /* 0x000fc600078e0a1c */
[----:B------:R-:W2:Y:S01]  /*2470*/  LDL.LU R26, [R1+0x4c] ;  /* 0x00004c00011a7983 */ /* 0x000ea20000300800 */
[----:B------:R-:W-:Y:S01]  /*2480*/  IMAD R29, R8, R28, R27 ;  /* 0x0000001c081d7224 */ /* 0x000fe200078e021b */
[----:B--2---:R-:W-:Y:S02]  /*2490*/  ISETP.GE.AND P6, PT, R26, RZ, PT ;  /* 0x000000ff1a00720c */ /* 0x004fe40003fc6270 */
[----:B------:R-:W-:Y:S01]  /*24a0*/  IABS R26, c[0x0][0x17c] ;  /* 0x00005f00001a7a13 */ /* 0x000fe20000000000 */
[----:B------:R-:W1:Y:S01]  /*24b0*/  S2R R28, SR_TID.X ;  /* 0x00000000001c7919 */ /* 0x000e620000002100 */
[----:B------:R-:W-:-:S03]  /*24c0*/  ISETP.GT.U32.AND P5, PT, R8, R29, PT ;  /* 0x0000001d0800720c */ /* 0x000fc60003fa4070 */
[----:B------:R-:W-:Y:S02]  /*24d0*/  @!P3 IMAD.IADD R2, R2, 0x1, -R26 ;  /* 0x000000010202b824 */ /* 0x000fe400078e0a1a */
[----:B------:R-:W2:Y:S02]  /*24e0*/  LDL.LU R26, [R1+0x3c] ;  /* 0x00003c00011a7983 */ /* 0x000ea40000300800 */
[----:B--2---:R-:W-:Y:S02]  /*24f0*/  ISETP.GE.AND P3, PT, R26, RZ, PT ;  /* 0x000000ff1a00720c */ /* 0x004fe40003f66270 */
[----:B------:R-:W-:-:S05]  /*2500*/  IABS R26, c[0x0][0x17c] ;  /* 0x00005f00001a7a13 */ /* 0x000fca0000000000 */
[----:B------:R-:W-:Y:S02]  /*2510*/  @!P1 IMAD.IADD R5, R5, 0x1, -R26 ;  /* 0x0000000105059824 */ /* 0x000fe400078e0a1a */
[----:B------:R-:W2:Y:S01]  /*2520*/  LDL.LU R26, [R1+0x38] ;  /* 0x00003800011a7983 */ /* 0x000ea20000300800 */
[----:B0-----:R-:W-:Y:S01]  /*2530*/  SHF.R.U32.HI R27, RZ, 0x2, R0 ;  /* 0x00000002ff1b7819 */ /* 0x001fe20000011600 */
[----:B------:R-:W-:Y:S01]  /*2540*/  @!P0 IMAD.MOV R20, RZ, RZ, -R20 ;  /* 0x000000ffff148224 */ /* 0x000fe200078e0a14 */
[----:B-1----:R-:W-:Y:S02]  /*2550*/  LOP3.LUT R28, R28, 0x7, RZ, 0xc0, !PT ;  /* 0x000000071c1c7812 */ /* 0x002fe400078ec0ff */
[----:B------:R-:W-:Y:S01]  /*2560*/  LOP3.LUT R27, R27, 0x60, RZ, 0xc0, !PT ;  /* 0x000000601b1b7812 */ /* 0x000fe200078ec0ff */
[----:B------:R-:W-:Y:S02]  /*2570*/  @!P4 IMAD.MOV R21, RZ, RZ, -R21 ;  /* 0x000000ffff15c224 */ /* 0x000fe400078e0a15 */
[----:B------:R-:W-:Y:S01]  /*2580*/  IMAD R28, R28, 0x210, RZ ;  /* 0x000002101c1c7824 */ /* 0x000fe200078e02ff */
[----:B------:R-:W-:Y:S01]  /*2590*/  LOP3.LUT R27, R27, 0x10, R10, 0xf8, !PT ;  /* 0x000000101b1b7812 */ /* 0x000fe200078ef80a */
[----:B------:R-:W-:Y:S01]  /*25a0*/  @!P5 IMAD.IADD R29, R29, 0x1, -R8 ;  /* 0x000000011d1dd824 */ /* 0x000fe200078e0a08 */
[----:B------:R-:W3:Y:S02]  /*25b0*/  LDL.LU R10, [R1+0x28] ;  /* 0x00002800010a7983 */ /* 0x000ee40000300800 */
[----:B------:R-:W-:Y:S01]  /*25c0*/  LOP3.LUT R27, R28, R27, RZ, 0x3c, !PT ;  /* 0x0000001b1c1b7212 */ /* 0x000fe200078e3cff */
[----:B------:R-:W-:-:S02]  /*25d0*/  IMAD.SHL.U32 R28, R0, 0x100, RZ ;  /* 0x00000100001c7824 */ /* 0x000fc400078e00ff */
[----:B------:R-:W-:Y:S01]  /*25e0*/  @!P6 IMAD.MOV R22, RZ, RZ, -R22 ;  /* 0x000000ffff16e224 */ /* 0x000fe200078e0a16 */
[----:B------:R-:W-:Y:S02]  /*25f0*/  ISETP.GE.AND P6, PT, R9, RZ, PT ;  /* 0x000000ff0900720c */ /* 0x000fe40003fc6270 */
[----:B------:R-:W3:Y:S01]  /*2600*/  LDL.LU R9, [R1+0x24] ;  /* 0x0000240001097983 */ /* 0x000ee20000300800 */
[----:B------:R-:W-:Y:S01]  /*2610*/  @!P3 IMAD.MOV R23, RZ, RZ, -R23 ;  /* 0x000000ffff17b224 */ /* 0x000fe200078e0a17 */
[----:B--2---:R-:W-:Y:S02]  /*2620*/  ISETP.GE.AND P1, PT, R26, RZ, PT ;  /* 0x000000ff1a00720c */ /* 0x004fe40003f26270 */
[----:B------:R-:W-:-:S04]  /*2630*/  IABS R26, c[0x0][0x17c] ;  /* 0x00005f00001a7a13 */ /* 0x000fc80000000000 */
[C---:B------:R-:W-:Y:S02]  /*2640*/  ISETP.GT.U32.AND P0, PT, R26.reuse, R4, PT ;  /* 0x000000041a00720c */ /* 0x040fe40003f04070 */
[----:B------:R-:W-:-:S05]  /*2650*/  ISETP.GT.U32.AND P4, PT, R26, R3, PT ;  /* 0x000000031a00720c */ /* 0x000fca0003f84070 */
[----:B------:R-:W-:Y:S01]  /*2660*/  @!P1 IMAD.MOV R24, RZ, RZ, -R24 ;  /* 0x000000ffff189224 */ /* 0x000fe200078e0a18 */
[----:B------:R-:W-:Y:S02]  /*2670*/  ISETP.GT.U32.AND P1, PT, R8, R29, PT ;  /* 0x0000001d0800720c */ /* 0x000fe40003f24070 */
[----:B------:R-:W2:Y:S03]  /*2680*/  LDL.LU R8, [R1+0x20] ;  /* 0x0000200001087983 */ /* 0x000ea60000300800 */
[--C-:B------:R-:W-:Y:S01]  /*2690*/  @!P0 IMAD.IADD R4, R4, 0x1, -R26.reuse ;  /* 0x0000000104048824 */ /* 0x100fe200078e0a1a */
[----:B------:R-:W-:Y:S01]  /*26a0*/  ISETP.GE.AND P0, PT, R7, RZ, PT ;  /* 0x000000ff0700720c */ /* 0x000fe20003f06270 */
[----:B------:R0:W-:Y:S01]  /*26b0*/  STL [R1+0x4bc], R28 ;  /* 0x0004bc1c01007387 */ /* 0x0001e20000100800 */
[C---:B------:R-:W-:Y:S01]  /*26c0*/  ISETP.GT.U32.AND P5, PT, R26.reuse, R2, PT ;  /* 0x000000021a00720c */ /* 0x040fe20003fa4070 */
[----:B------:R-:W-:Y:S01]  /*26d0*/  @!P4 IMAD.IADD R3, R3, 0x1, -R26 ;  /* 0x000000010303c824 */ /* 0x000fe200078e0a1a */
[----:B------:R-:W-:Y:S01]  /*26e0*/  ISETP.GT.U32.AND P3, PT, R26, R5, PT ;  /* 0x000000051a00720c */ /* 0x000fe20003f64070 */
[----:B------:R-:W2:Y:S04]  /*26f0*/  LDL.LU R7, [R1+0x1c] ;  /* 0x00001c0001077983 */ /* 0x000ea80000300800 */
[----:B------:R-:W2:Y:S04]  /*2700*/  LDL.LU R0, [R1+0x14] ;  /* 0x0000140001007983 */ /* 0x000ea80000300800 */
[----:B------:R-:W2:Y:S02]  /*2710*/  LDL.LU R26, [R1+0x30] ;  /* 0x00003000011a7983 */ /* 0x000ea40000300800 */
[----:B--2---:R-:W-:-:S02]  /*2720*/  ISETP.GE.AND P4, PT, R26, RZ, PT ;  /* 0x000000ff1a00720c */ /* 0x004fc40003f86270 */
[----:B------:R-:W-:-:S05]  /*2730*/  IABS R26, c[0x0][0x17c] ;  /* 0x00005f00001a7a13 */ /* 0x000fca0000000000 */
[----:B------:R-:W-:Y:S02]  /*2740*/  @!P5 IMAD.IADD R2, R2, 0x1, -R26 ;  /* 0x000000010202d824 */ /* 0x000fe400078e0a1a */
[----:B------:R-:W2:Y:S01]  /*2750*/  LDL.LU R26, [R1+0x2c] ;  /* 0x00002c00011a7983 */ /* 0x000ea20000300800 */
[----:B0-----:R-:W-:-:S05]  /*2760*/  LOP3.LUT R28, R28, 0x1000, RZ, 0xc0, !PT ;  /* 0x000010001c1c7812 */ /* 0x001fca00078ec0ff */
[----:B------:R-:W-:Y:S01]  /*2770*/  IMAD.IADD R28, R28, 0x1, R27 ;  /* 0x000000011c1c7824 */ /* 0x000fe200078e021b */
[----:B--2---:R-:W-:Y:S02]  /*2780*/  ISETP.GE.AND P5, PT, R26, RZ, PT ;  /* 0x000000ff1a00720c */ /* 0x004fe40003fa6270 */
[----:B------:R-:W-:-:S05]  /*2790*/  IABS R26, c[0x0][0x17c] ;  /* 0x00005f00001a7a13 */ /* 0x000fca0000000000 */
[----:B------:R-:W-:Y:S01]  /*27a0*/  @!P3 IMAD.IADD R5, R5, 0x1, -R26 ;  /* 0x000000010505b824 */ /* 0x000fe200078e0a1a */
[----:B------:R-:W-:-:S05]  /*27b0*/  IABS R26, c[0x0][0x178] ;  /* 0x00005e00001a7a13 */ /* 0x000fca0000000000 */
[----:B------:R-:W-:Y:S01]  /*27c0*/  @!P1 IMAD.IADD R29, R29, 0x1, -R26 ;  /* 0x000000011d1d9824 */ /* 0x000fe200078e0a1a */
[----:B------:R-:W-:Y:S02]  /*27d0*/  ISETP.NE.AND P1, PT, RZ, c[0x0][0x17c], PT ;  /* 0x00005f00ff007a0c */ /* 0x000fe40003f25270 */
[----:B------:R-:W-:Y:S02]  /*27e0*/  LOP3.LUT R26, RZ, c[0x0][0x17c], RZ, 0x33, !PT ;  /* 0x00005f00ff1a7a12 */ /* 0x000fe400078e33ff */
[----:B------:R-:W-:Y:S02]  /*27f0*/  ISETP.GE.AND P3, PT, R11, RZ, PT ;  /* 0x000000ff0b00720c */ /* 0x000fe40003f66270 */
[C---:B---3--:R-:W-:Y:S01]  /*2800*/  SEL R10, R26.reuse, R10, !P1 ;  /* 0x0000000a1a0a7207 */ /* 0x048fe20004800000 */
[----:B------:R-:W2:Y:S01]  /*2810*/  LDL.LU R11, [R1+0x628] ;  /* 0x00062800010b7983 */ /* 0x000ea20000300800 */
[----:B------:R-:W-:-:S03]  /*2820*/  SEL R9, R26, R9, !P1 ;  /* 0x000000091a097207 */ /* 0x000fc60004800000 */
[----:B------:R-:W3:Y:S01]  /*2830*/  LDL.LU R27, [R1+0xc] ;  /* 0x00000c00011b7983 */ /* 0x000ee20000300800 */
[----:B------:R-:W-:-:S03]  /*2840*/  SEL R8, R26, R8, !P1 ;  /* 0x000000081a087207 */ /* 0x000fc60004800000 */
[----:B------:R0:W-:Y:S01]  /*2850*/  STL [R1+0x5c4], R28 ;  /* 0x0005c41c01007387 */ /* 0x0001e20000100800 */
[C---:B------:R-:W-:Y:S02]  /*2860*/  SEL R7, R26.reuse, R7, !P1 ;  /* 0x000000071a077207 */ /* 0x040fe40004800000 */
[C---:B------:R-:W-:Y:S01]  /*2870*/  SEL R0, R26.reuse, R0, !P1 ;  /* 0x000000001a007207 */ /* 0x040fe20004800000 */
[----:B0-----:R-:W2:Y:S04]  /*2880*/  LDL.LU R28, [R1+0x10] ;  /* 0x00001000011c7983 */ /* 0x001ea80000300800 */
[----:B------:R0:W-:Y:S04]  /*2890*/  STL [R1+0x3c], R10 ;  /* 0x00003c0a01007387 */ /* 0x0001e80000100800 */
[----:B0-----:R-:W3:Y:S04]  /*28a0*/  LDL.LU R10, [R1+0x624] ;  /* 0x00062400010a7983 */ /* 0x001ee80000300800 */
[----:B------:R0:W-:Y:S04]  /*28b0*/  STL [R1+0x38], R9 ;  /* 0x0000380901007387 */ /* 0x0001e80000100800 */
[----:B0-----:R-:W4:Y:S04]  /*28c0*/  LDL.LU R9, [R1+0x620] ;  /* 0x0006200001097983 */ /* 0x001f280000300800 */
[----:B------:R0:W-:Y:S04]  /*28d0*/  STL [R1+0x34], R8 ;  /* 0x0000340801007387 */ /* 0x0001e80000100800 */
[----:B0-----:R-:W4:Y:S04]  /*28e0*/  LDL.LU R8, [R1+0x61c] ;  /* 0x00061c0001087983 */ /* 0x001f280000300800 */
[----:B------:R0:W-:Y:S04]  /*28f0*/  STL [R1+0x30], R7 ;  /* 0x0000300701007387 */ /* 0x0001e80000100800 */
[----:B0-----:R-:W4:Y:S04]  /*2900*/  LDL.LU R7, [R1+0x618] ;  /* 0x0006180001077983 */ /* 0x001f280000300800 */
[----:B------:R0:W-:Y:S04]  /*2910*/  STL [R1+0x2c], R0 ;  /* 0x00002c0001007387 */ /* 0x0001e80000100800 */
[----:B0-----:R-:W4:Y:S01]  /*2920*/  LDL.LU R0, [R1+0x614] ;  /* 0x0006140001007983 */ /* 0x001f220000300800 */
[----:B--2---:R-:W-:-:S05]  /*2930*/  SEL R28, R26, R28, !P1 ;  /* 0x0000001c1a1c7207 */ /* 0x004fca0004800000 */
[----:B------:R3:W-:Y:S02]  /*2940*/  STL [R1+0x28], R28 ;  /* 0x0000281c01007387 */ /* 0x0007e40000100800 */
[----:B---3--:R-:W-:-:S05]  /*2950*/  SEL R28, R26, R27, !P1 ;  /* 0x0000001b1a1c7207 */ /* 0x008fca0004800000 */
[----:B------:R-:W-:Y:S01]  /*2960*/  STL [R1+0x24], R28 ;  /* 0x0000241c01007387 */ /* 0x000fe20000100800 */
[C---:B----4-:R-:W-:Y:S02]  /*2970*/  SEL R27, R26.reuse, R0, !P1 ;  /* 0x000000001a1b7207 */ /* 0x050fe40004800000 */
[C---:B------:R-:W-:Y:S02]  /*2980*/  SEL R0, R26.reuse, R7, !P1 ;  /* 0x000000071a007207 */ /* 0x040fe40004800000 */
[C---:B------:R-:W-:Y:S01]  /*2990*/  SEL R7, R26.reuse, R8, !P1 ;  /* 0x000000081a077207 */ /* 0x040fe20004800000 */
[----:B------:R-:W-:Y:S04]  /*29a0*/  STL [R1+0x20], R27 ;  /* 0x0000201b01007387 */ /* 0x000fe80000100800 */
[----:B------:R-:W2:Y:S04]  /*29b0*/  LDL R8, [R1+0x4b4] ;  /* 0x0004b40001087983 */ /* 0x000ea80000100800 */
[----:B------:R-:W-:Y:S04]  /*29c0*/  STL [R1+0x1c], R0 ;  /* 0x00001c0001007387 */ /* 0x000fe80000100800 */
[----:B------:R0:W-:Y:S02]  /*29d0*/  STL [R1+0x18], R7 ;  /* 0x0000180701007387 */ /* 0x0001e40000100800 */
[----:B0-----:R-:W-:-:S02]  /*29e0*/  SEL R7, R26, R11, !P1 ;  /* 0x0000000b1a077207 */ /* 0x001fc40004800000 */
[----:B------:R-:W0:Y:S01]  /*29f0*/  S2R R11, SR_TID.X ;  /* 0x00000000000b7919 */ /* 0x000e220000002100 */
[C---:B------:R-:W-:Y:S02]  /*2a00*/  SEL R0, R26.reuse, R9, !P1 ;  /* 0x000000091a007207 */ /* 0x040fe40004800000 */
[----:B------:R-:W-:-:S03]  /*2a10*/  SEL R9, R26, R10, !P1 ;  /* 0x0000000a1a097207 */ /* 0x000fc60004800000 */
[----:B------:R-:W-:Y:S04]  /*2a20*/  STL [R1+0x14], R0 ;  /* 0x0000140001007387 */ /* 0x000fe80000100800 */
[----:B------:R1:W-:Y:S01]  /*2a30*/  STL [R1+0x10], R9 ;  /* 0x0000100901007387 */ /* 0x0003e20000100800 */
[----:B------:R-:W-:-:S03]  /*2a40*/  SEL R28, R26, R13, !P1 ;  /* 0x0000000d1a1c7207 */ /* 0x000fc60004800000 */
[----:B-1----:R-:W1:Y:S01]  /*2a50*/  S2R R9, SR_TID.X ;  /* 0x0000000000097919 */ /* 0x002e620000002100 */
[--C-:B0-----:R-:W-:Y:S02]  /*2a60*/  SHF.R.U32.HI R10, RZ, 0x8, R11.reuse ;  /* 0x00000008ff0a7819 */ /* 0x101fe4000001160b */
[----:B------:R-:W-:Y:S01]  /*2a70*/  SHF.R.U32.HI R11, RZ, 0x8, R11 ;  /* 0x00000008ff0b7819 */ /* 0x000fe2000001160b */
[----:B------:R-:W-:Y:S03]  /*2a80*/  STL [R1+0xc], R7 ;  /* 0x00000c0701007387 */ /* 0x000fe60000100800 */
[----:B------:R-:W-:Y:S01]  /*2a90*/  SGXT.U32 R11, R11, 0x1 ;  /* 0x000000010b0b781a */ /* 0x000fe20000000000 */
[----:B------:R0:W-:Y:S03]  /*2aa0*/  STL [R1+0x600], R28 ;  /* 0x0006001c01007387 */ /* 0x0001e60000100800 */
[----:B------:R-:W-:Y:S01]  /*2ab0*/  LOP3.LUT R13, R11, 0x3c, RZ, 0xfc, !PT ;  /* 0x0000003c0b0d7812 */ /* 0x000fe200078efcff */
[----:B------:R-:W-:Y:S01]  /*2ac0*/  @!P0 IMAD.MOV R6, RZ, RZ, -R6 ;  /* 0x000000ffff068224 */ /* 0x000fe200078e0a06 */
[----:B------:R-:W-:-:S02]  /*2ad0*/  SEL R0, R26, R12, !P1 ;  /* 0x0000000c1a007207 */ /* 0x000fc40004800000 */
[----:B0-----:R-:W-:Y:S02]  /*2ae0*/  LOP3.LUT R28, R11, 0x3e, RZ, 0xfc, !PT ;  /* 0x0000003e0b1c7812 */ /* 0x001fe400078efcff */
[----:B------:R-:W0:Y:S01]  /*2af0*/  S2R R11, SR_TID.X ;  /* 0x00000000000b7919 */ /* 0x000e220000002100 */
[----:B------:R-:W-:Y:S02]  /*2b00*/  @!P4 IMAD.MOV R4, RZ, RZ, -R4 ;  /* 0x000000ffff04c224 */ /* 0x000fe400078e0a04 */
[----:B------:R-:W-:Y:S02]  /*2b10*/  @!P6 IMAD.MOV R25, RZ, RZ, -R25 ;  /* 0x000000ffff19e224 */ /* 0x000fe400078e0a19 */
[----:B------:R-:W-:Y:S02]  /*2b20*/  @!P2 IMAD.MOV R3, RZ, RZ, -R3 ;  /* 0x000000ffff03a224 */ /* 0x000fe400078e0a03 */
[----:B------:R-:W-:Y:S02]  /*2b30*/  @!P5 IMAD.MOV R2, RZ, RZ, -R2 ;  /* 0x000000ffff02d224 */ /* 0x000fe400078e0a02 */
[----:B------:R-:W-:Y:S01]  /*2b40*/  @!P3 IMAD.MOV R5, RZ, RZ, -R5 ;  /* 0x000000ffff05b224 */ /* 0x000fe200078e0a05 */
[C---:B------:R-:W-:Y:S01]  /*2b50*/  SEL R7, R26.reuse, R6, !P1 ;  /* 0x000000061a077207 */ /* 0x040fe20004800000 */
[----:B------:R3:W-:Y:S01]  /*2b60*/  STL [R1+0x8], R0 ;  /* 0x0000080001007387 */ /* 0x0007e20000100800 */
[----:B------:R-:W-:-:S02]  /*2b70*/  SEL R6, R26, R4, !P1 ;  /* 0x000000041a067207 */ /* 0x000fc40004800000 */
[C---:B------:R-:W-:Y:S02]  /*2b80*/  SEL R27, R26.reuse, R15, !P1 ;  /* 0x0000000f1a1b7207 */ /* 0x040fe40004800000 */
[C---:B------:R-:W-:Y:S02]  /*2b90*/  SEL R16, R26.reuse, R16, !P1 ;  /* 0x000000101a107207 */ /* 0x040fe40004800000 */
[C---:B------:R-:W-:Y:S02]  /*2ba0*/  SEL R17, R26.reuse, R17, !P1 ;  /* 0x000000111a117207 */ /* 0x040fe40004800000 */
[C---:B------:R-:W-:Y:S02]  /*2bb0*/  SEL R18, R26.reuse, R18, !P1 ;  /* 0x000000121a127207 */ /* 0x040fe40004800000 */
[C---:B---3--:R-:W-:Y:S02]  /*2bc0*/  SEL R0, R26.reuse, R14, !P1 ;  /* 0x0000000e1a007207 */ /* 0x048fe40004800000 */
[----:B------:R-:W-:-:S02]  /*2bd0*/  SEL R19, R26, R19, !P1 ;  /* 0x000000131a137207 */ /* 0x000fc40004800000 */
[C---:B------:R-:W-:Y:S02]  /*2be0*/  SEL R20, R26.reuse, R20, !P1 ;  /* 0x000000141a147207 */ /* 0x040fe40004800000 */
[C---:B------:R-:W-:Y:S02]  /*2bf0*/  SEL R21, R26.reuse, R21, !P1 ;  /* 0x000000151a157207 */ /* 0x040fe40004800000 */
[C---:B------:R-:W-:Y:S02]  /*2c00*/  SEL R22, R26.reuse, R22, !P1 ;  /* 0x000000161a167207 */ /* 0x040fe40004800000 */
[C---:B------:R-:W-:Y:S02]  /*2c10*/  SEL R23, R26.reuse, R23, !P1 ;  /* 0x000000171a177207 */ /* 0x040fe40004800000 */
[C---:B------:R-:W-:Y:S02]  /*2c20*/  SEL R24, R26.reuse, R24, !P1 ;  /* 0x000000181a187207 */ /* 0x040fe40004800000 */
[----:B------:R-:W-:-:S02]  /*2c30*/  SEL R25, R26, R25, !P1 ;  /* 0x000000191a197207 */ /* 0x000fc40004800000 */
[C---:B------:R-:W-:Y:S02]  /*2c40*/  SEL R4, R26.reuse, R2, !P1 ;  /* 0x000000021a047207 */ /* 0x040fe40004800000 */
[C---:B------:R-:W-:Y:S02]  /*2c50*/  SEL R5, R26.reuse, R5, !P1 ;  /* 0x000000051a057207 */ /* 0x040fe40004800000 */
[----:B------:R-:W-:Y:S01]  /*2c60*/  SEL R3, R26, R3, !P1 ;  /* 0x000000031a037207 */ /* 0x000fe20004800000 */
[----:B------:R3:W-:Y:S01]  /*2c70*/  STL [R1+0x604], R0 ;  /* 0x0006040001007387 */ /* 0x0007e20000100800 */
[----:B------:R-:W-:-:S03]  /*2c80*/  SGXT.U32 R10, R10, 0x1 ;  /* 0x000000010a0a781a */ /* 0x000fc60000000000 */
[----:B------:R-:W-:Y:S01]  /*2c90*/  STL [R1+0x608], R27 ;  /* 0x0006081b01007387 */ /* 0x000fe20000100800 */
[----:B------:R-:W-:-:S03]  /*2ca0*/  LOP3.LUT R12, R10, 0x3a, RZ, 0xfc, !PT ;  /* 0x0000003a0a0c7812 */ /* 0x000fc600078efcff */
[----:B------:R-:W-:Y:S04]  /*2cb0*/  STL [R1+0x60c], R16 ;  /* 0x00060c1001007387 */ /* 0x000fe80000100800 */
[----:B------:R4:W-:Y:S01]  /*2cc0*/  STL [R1+0x610], R17 ;  /* 0x0006101101007387 */ /* 0x0009e20000100800 */
[----:B------:R-:W-:-:S03]  /*2cd0*/  LOP3.LUT R10, R10, 0x38, RZ, 0xfc, !PT ;  /* 0x000000380a0a7812 */ /* 0x000fc600078efcff */
[----:B------:R-:W-:Y:S04]  /*2ce0*/  STL [R1+0x1d0], RZ ;  /* 0x0001d0ff01007387 */ /* 0x000fe80000100800 */
[----:B------:R-:W-:Y:S04]  /*2cf0*/  STL [R1+0x1d4], RZ ;  /* 0x0001d4ff01007387 */ /* 0x000fe80000100800 */
[----:B------:R-:W-:Y:S04]  /*2d00*/  STL [R1+0x1d8], RZ ;  /* 0x0001d8ff01007387 */ /* 0x000fe80000100800 */
[----:B------:R-:W-:Y:S04]  /*2d10*/  STL [R1+0x1dc], RZ ;  /* 0x0001dcff01007387 */ /* 0x000fe80000100800 */
[----:B------:R-:W-:Y:S04]  /*2d20*/  STL [R1+0x270], RZ ;  /* 0x000270ff01007387 */ /* 0x000fe80000100800 */
[----:B------:R-:W-:Y:S04]  /*2d30*/  STL [R1+0x274], RZ ;  /* 0x000274ff01007387 */ /* 0x000fe80000100800 */
[----:B------:R-:W-:Y:S04]  /*2d40*/  STL [R1+0x278], RZ ;  /* 0x000278ff01007387 */ /* 0x000fe80000100800 */
[----:B------:R-:W-:Y:S04]  /*2d50*/  STL [R1+0x27c], RZ ;  /* 0x00027cff01007387 */ /* 0x000fe80000100800 */
[----:B------:R-:W-:Y:S01]  /*2d60*/  STL [R1+0x2a0], RZ ;  /* 0x0002a0ff01007387 */ /* 0x000fe20000100800 */
[----:B------:R-:W-:-:S03]  /*2d70*/  IMAD R2, R13, c[0x0][0x188], RZ ;  /* 0x000062000d027a24 */ /* 0x000fc600078e02ff */
        /* <DEDUP_REMOVED lines=26> */
[----:B--2---:R-:W-:-:S02]  /*2f20*/  ISETP.GE.AND P1, PT, R8, RZ, PT ;  /* 0x000000ff0800720c */ /* 0x004fc40003f26270 */
[----:B-1----:R-:W-:-:S04]  /*2f30*/  SHF.R.U32.HI R8, RZ, 0x8, R9 ;  /* 0x00000008ff087819 */ /* 0x002fc80000011609 */
[----:B------:R-:W-:-:S05]  /*2f40*/  SGXT.U32 R8, R8, 0x1 ;  /* 0x000000010808781a */ /* 0x000fca0000000000 */
[----:B---3--:R-:W-:Y:S02]  /*2f50*/  IMAD R0, R8, c[0x0][0x188], RZ ;  /* 0x0000620008007a24 */ /* 0x008fe400078e02ff */
[----:B------:R-:W-:Y:S02]  /*2f60*/  IMAD R0, R28, c[0x0][0x188], RZ ;  /* 0x000062001c007a24 */ /* 0x000fe400078e02ff */
[----:B------:R-:W-:Y:S01]  /*2f70*/  IMAD R0, R12, c[0x0][0x188], RZ ;  /* 0x000062000c007a24 */ /* 0x000fe200078e02ff */
[--C-:B0-----:R-:W-:Y:S01]  /*2f80*/  SHF.R.U32.HI R12, RZ, 0x8, R11.reuse ;  /* 0x00000008ff0c7819 */ /* 0x101fe2000001160b */
[----:B------:R-:W-:Y:S01]  /*2f90*/  IMAD R0, R10, c[0x0][0x188], RZ ;  /* 0x000062000a007a24 */ /* 0x000fe200078e02ff */
[--C-:B------:R-:W-:Y:S02]  /*2fa0*/  SHF.R.U32.HI R10, RZ, 0x8, R11.reuse ;  /* 0x00000008ff0a7819 */ /* 0x100fe4000001160b */
[----:B------:R-:W-:Y:S02]  /*2fb0*/  SGXT.U32 R12, R12, 0x1 ;  /* 0x000000010c0c781a */ /* 0x000fe40000000000 */
[----:B------:R-:W-:-:S02]  /*2fc0*/  SHF.R.U32.HI R11, RZ, 0x8, R11 ;  /* 0x00000008ff0b7819 */ /* 0x000fc4000001160b */
[----:B------:R-:W-:Y:S02]  /*2fd0*/  LOP3.LUT R13, R12, 0x36, RZ, 0xfc, !PT ;  /* 0x000000360c0d7812 */ /* 0x000fe400078efcff */
[----:B------:R-:W-:-:S03]  /*2fe0*/  SGXT.U32 R11, R11, 0x1 ;  /* 0x000000010b0b781a */ /* 0x000fc60000000000 */
[----:B------:R-:W-:Y:S01]  /*2ff0*/  IMAD R2, R13, c[0x0][0x188], RZ ;  /* 0x000062000d027a24 */ /* 0x000fe200078e02ff */
[C---:B------:R-:W-:Y:S02]  /*3000*/  LOP3.LUT R28, R11.reuse, 0x32, RZ, 0xfc, !PT ;  /* 0x000000320b1c7812 */ /* 0x040fe400078efcff */
[----:B------:R-:W-:Y:S02]  /*3010*/  LOP3.LUT R13, R11, 0x30, RZ, 0xfc, !PT ;  /* 0x000000300b0d7812 */ /* 0x000fe400078efcff */
[----:B------:R-:W0:Y:S01]  /*3020*/  S2R R11, SR_TID.X ;  /* 0x00000000000b7919 */ /* 0x000e220000002100 */
[----:B------:R-:W-:Y:S02]  /*3030*/  LOP3.LUT R12, R12, 0x34, RZ, 0xfc, !PT ;  /* 0x000000340c0c7812 */ /* 0x000fe400078efcff */
[----:B------:R-:W-:-:S03]  /*3040*/  SGXT.U32 R10, R10, 0x1 ;  /* 0x000000010a0a781a */ /* 0x000fc60000000000 */
[----:B------:R-:W-:Y:S01]  /*3050*/  IMAD R0, R12, c[0x0][0x188], RZ ;  /* 0x000062000c007a24 */ /* 0x000fe200078e02ff */
[C---:B------:R-:W-:Y:S02]  /*3060*/  LOP3.LUT R12, R10.reuse, 0x2e, RZ, 0xfc, !PT ;  /* 0x0000002e0a0c7812 */ /* 0x040fe400078efcff */
[----:B------:R-:W-:Y:S01]  /*3070*/  LOP3.LUT R10, R10, 0x2c, RZ, 0xfc, !PT ;  /* 0x0000002c0a0a7812 */ /* 0x000fe200078efcff */
[----:B------:R-:W-:Y:S01]  /*3080*/  IMAD R0, R28, c[0x0][0x188], RZ ;  /* 0x000062001c007a24 */ /* 0x000fe200078e02ff */
[----:B------:R-:W-:Y:S01]  /*3090*/  STL [R1+0xdc], RZ ;  /* 0x0000dcff01007387 */ /* 0x000fe20000100800 */
[----:B------:R-:W-:Y:S02]  /*30a0*/  IMAD R0, R12, c[0x0][0x188], RZ ;  /* 0x000062000c007a24 */ /* 0x000fe400078e02ff */
[----:B------:R-:W-:Y:S01]  /*30b0*/  IMAD R0, R10, c[0x0][0x188], RZ ;  /* 0x000062000a007a24 */ /* 0x000fe200078e02ff */
[----:B------:R-:W-:Y:S04]  /*30c0*/  STL [R1+0xf0], RZ ;  /* 0x0000f0ff01007387 */ /* 0x000fe80000100800 */
[----:B------:R-:W1:Y:S04]  /*30d0*/  S2R R10, SR_TID.X ;  /* 0x00000000000a7919 */ /* 0x000e680000002100 */
[----:B------:R-:W-:Y:S04]  /*30e0*/  STL [R1+0xf4], RZ ;  /* 0x0000f4ff01007387 */ /* 0x000fe80000100800 */
[----:B------:R-:W-:Y:S04]  /*30f0*/  STL [R1+0xf8], RZ ;  /* 0x0000f8ff01007387 */ /* 0x000fe80000100800 */
[----:B------:R-:W-:Y:S04]  /*3100*/  STL [R1+0xfc], RZ ;  /* 0x0000fcff01007387 */ /* 0x000fe80000100800 */
[----:B------:R-:W-:Y:S01]  /*3110*/  STL [R1+0x130], RZ ;  /* 0x000130ff01007387 */ /* 0x000fe20000100800 */
[----:B0-----:R-:W-:-:S03]  /*3120*/  SHF.R.U32.HI R12, RZ, 0x8, R11 ;  /* 0x00000008ff0c7819 */ /* 0x001fc6000001160b */
[----:B------:R-:W-:Y:S04]  /*3130*/  STL [R1+0x134], RZ ;  /* 0x000134ff01007387 */ /* 0x000fe80000100800 */
[----:B------:R-:W-:Y:S04]  /*3140*/  STL [R1+0x138], RZ ;  /* 0x000138ff01007387 */ /* 0x000fe80000100800 */
[----:B------:R-:W-:Y:S04]  /*3150*/  STL [R1+0x13c], RZ ;  /* 0x00013cff01007387 */ /* 0x000fe80000100800 */
[----:B------:R-:W-:Y:S01]  /*3160*/  STL [R1+0x150], RZ ;  /* 0x000150ff01007387 */ /* 0x000fe20000100800 */
[----:B------:R-:W-:-:S03]  /*3170*/  SGXT.U32 R12, R12, 0x1 ;  /* 0x000000010c0c781a */ /* 0x000fc60000000000 */
[----:B------:R-:W-:Y:S04]  /*3180*/  STL [R1+0x154], RZ ;  /* 0x000154ff01007387 */ /* 0x000fe80000100800 */
[----:B------:R-:W-:Y:S04]  /*3190*/  STL [R1+0x158], RZ ;  /* 0x000158ff01007387 */ /* 0x000fe80000100800 */
[----:B------:R-:W-:Y:S01]  /*31a0*/  STL [R1+0x15c], RZ ;  /* 0x00015cff01007387 */ /* 0x000fe20000100800 */
[----:B------:R-:W-:-:S03]  /*31b0*/  IMAD R2, R13, c[0x0][0x188], RZ ;  /* 0x000062000d027a24 */ /* 0x000fc600078e02ff */
[----:B------:R-:W-:Y:S01]  /*31c0*/  STL [R1+0x2e0], RZ ;  /* 0x0002e0ff01007387 */ /* 0x000fe20000100800 */
[----:B------:R-:W-:-:S03]  /*31d0*/  SHF.R.U32.HI R11, RZ, 0x8, R11 ;  /* 0x00000008ff0b7819 */ /* 0x000fc6000001160b */
[----:B------:R-:W-:Y:S01]  /*31e0*/  STL [R1+0x2e4], RZ ;  /* 0x0002e4ff01007387 */ /* 0x000fe20000100800 */
[----:B------:R-:W-:-:S03]  /*31f0*/  LOP3.LUT R28, R12, 0x2a, RZ, 0xfc, !PT ;  /* 0x0000002a0c1c7812 */ /* 0x000fc600078efcff */
[----:B------:R-:W-:Y:S01]  /*3200*/  STL [R1+0x2e8], RZ ;  /* 0x0002e8ff01007387 */ /* 0x000fe20000100800 */
[----:B------:R-:W-:-:S03]  /*3210*/  LOP3.LUT R13, R12, 0x28, RZ, 0xfc, !PT ;  /* 0x000000280c0d7812 */ /* 0x000fc600078efcff */
[----:B------:R-:W-:Y:S01]  /*3220*/  STL [R1+0x2ec], RZ ;  /* 0x0002ecff01007387 */ /* 0x000fe20000100800 */
[----:B------:R-:W-:-:S03]  /*3230*/  LOP3.LUT R12, R12, 0x26, RZ, 0xfc, !PT ;  /* 0x000000260c0c7812 */ /* 0x000fc600078efcff */
[----:B------:R-:W-:Y:S01]  /*3240*/  STL [R1+0x2d0], RZ ;  /* 0x0002d0ff01007387 */ /* 0x000fe20000100800 */
[----:B------:R-:W-:-:S03]  /*3250*/  SGXT.U32 R11, R11, 0x1 ;  /* 0x000000010b0b781a */ /* 0x000fc60000000000 */
[----:B------:R-:W-:Y:S04]  /*3260*/  STL [R1+0x2d4], RZ ;  /* 0x0002d4ff01007387 */ /* 0x000fe80000100800 */
[----:B------:R-:W-:Y:S01]  /*3270*/  STL [R1+0x2d8], RZ ;  /* 0x0002d8ff01007387 */ /* 0x000fe20000100800 */
[----:B------:R-:W-:-:S03]  /*3280*/  IMAD R2, R13, c[0x0][0x188], RZ ;  /* 0x000062000d027a24 */ /* 0x000fc600078e02ff */
[----:B------:R-:W-:Y:S01]  /*3290*/  STL [R1+0x2dc], RZ ;  /* 0x0002dcff01007387 */ /* 0x000fe20000100800 */
[----:B------:R-:W-:-:S03]  /*32a0*/  IMAD R0, R12, c[0x0][0x188], RZ ;  /* 0x000062000c007a24 */ /* 0x000fc600078e02ff */
[----:B------:R-:W-:Y:S01]  /*32b0*/  STL [R1+0x2c0], RZ ;  /* 0x0002c0ff01007387 */ /* 0x000fe20000100800 */
[----:B------:R-:W-:-:S03]  /*32c0*/  LOP3.LUT R13, R11, 0x24, RZ, 0xfc, !PT ;  /* 0x000000240b0d7812 */ /* 0x000fc600078efcff */
[----:B------:R-:W-:Y:S01]  /*32d0*/  STL [R1+0x2c4], RZ ;  /* 0x0002c4ff01007387 */ /* 0x000fe20000100800 */
[----:B------:R-:W-:-:S03]  /*32e0*/  LOP3.LUT R12, R11, 0x22, RZ, 0xfc, !PT ;  /* 0x000000220b0c7812 */ /* 0x000fc600078efcff */
[----:B------:R-:W-:Y:S01]  /*32f0*/  STL [R1+0x2c8], RZ ;  /* 0x0002c8ff01007387 */ /* 0x000fe20000100800 */
[----:B-1----:R-:W-:-:S03]  /*3300*/  SHF.R.U32.HI R11, RZ, 0x8, R10 ;  /* 0x00000008ff0b7819 */ /* 0x002fc6000001160a */
        /* <DEDUP_REMOVED lines=8> */
[----:B------:R-:W-:Y:S01]  /*3390*/  IMAD R0, R12, c[0x0][0x188], RZ ;  /* 0x000062000c007a24 */ /* 0x000fe200078e02ff */
[----:B------:R-:W-:Y:S02]  /*33a0*/  SHF.R.U32.HI R10, RZ, 0x8, R10 ;  /* 0x00000008ff0a7819 */ /* 0x000fe4000001160a */
        /* <DEDUP_REMOVED lines=18> */
[----:B------:R-:W-:-:S03]  /*34d0*/  SHF.R.U32.HI R10, RZ, 0x8, R9 ;  /* 0x00000008ff0a7819 */ /* 0x000fc60000011609 */
        /* <DEDUP_REMOVED lines=24> */
[----:B------:R-:W-:Y:S01]  /*3660*/  IMAD R0, R10, c[0x0][0x188], RZ ;  /* 0x000062000a007a24 */ /* 0x000fe200078e02ff */
[C---:B------:R-:W-:Y:S02]  /*3670*/  LOP3.LUT R12, R9.reuse, 0x10, RZ, 0xfc, !PT ;  /* 0x00000010090c7812 */ /* 0x040fe400078efcff */
[----:B------:R-:W-:Y:S01]  /*3680*/  STL [R1+0x294], RZ ;  /* 0x000294ff01007387 */ /* 0x000fe20000100800 */
[C---:B------:R-:W-:Y:S02]  /*3690*/  LOP3.LUT R11, R9.reuse, 0xe, RZ, 0xfc, !PT ;  /* 0x0000000e090b7812 */ /* 0x040fe400078efcff */
[C---:B------:R-:W-:Y:S01]  /*36a0*/  LOP3.LUT R10, R9.reuse, 0xc, RZ, 0xfc, !PT ;  /* 0x0000000c090a7812 */ /* 0x040fe200078efcff */
[----:B------:R-:W-:Y:S01]  /*36b0*/  STL [R1+0x298], RZ ;  /* 0x000298ff01007387 */ /* 0x000fe20000100800 */
[----:B------:R-:W-:-:S03]  /*36c0*/  LOP3.LUT R9, R9, 0xa, RZ, 0xfc, !PT ;  /* 0x0000000a09097812 */ /* 0x000fc600078efcff */
[----:B------:R-:W-:Y:S04]  /*36d0*/  STL [R1+0x29c], RZ ;  /* 0x00029cff01007387 */ /* 0x000fe80000100800 */
[----:B------:R-:W-:Y:S01]  /*36e0*/  STL [R1+0x280], RZ ;  /* 0x000280ff01007387 */ /* 0x000fe20000100800 */
[----:B------:R-:W-:-:S03]  /*36f0*/  IMAD R0, R12, c[0x0][0x188], RZ ;  /* 0x000062000c007a24 */ /* 0x000fc600078e02ff */
        /* <DEDUP_REMOVED lines=17> */
[----:B------:R-:W-:Y:S04]  /*3810*/  STL [R1+0x64], RZ ;  /* 0x000064ff01007387 */ /* 0x000fe80000100800 */
[----:B------:R-:W-:Y:S04]  /*3820*/  STL [R1+0x68], RZ ;  /* 0x000068ff01007387 */ /* 0x000fe80000100800 */
[----:B------:R-:W-:Y:S04]  /*3830*/  STL [R1+0x6c], RZ ;  /* 0x00006cff01007387 */ /* 0x000fe80000100800 */
[----:B----4-:R-:W2:Y:S04]  /*3840*/  LDL.LU R17, [R1+0x58] ;  /* 0x0000580001117983 */ /* 0x010ea80000300800 */
[----:B------:R-:W3:Y:S01]  /*3850*/  LDL.LU R16, [R1+0x38] ;  /* 0x0000380001107983 */ /* 0x000ee20000300800 */
[----:B------:R-:W-:-:S03]  /*3860*/  IMAD R14, R28, c[0x0][0x188], RZ ;  /* 0x000062001c0e7a24 */ /* 0x000fc600078e02ff */
[----:B------:R-:W4:Y:S04]  /*3870*/  LDL.LU R27, [R1+0x34] ;  /* 0x00003400011b7983 */ /* 0x000f280000300800 */
[----:B------:R-:W4:Y:S04]  /*3880*/  LDL.LU R0, [R1+0x30] ;  /* 0x0000300001007983 */ /* 0x000f280000300800 */
[----:B------:R-:W4:Y:S01]  /*3890*/  LDL.LU R28, [R1+0x2c] ;  /* 0x00002c00011c7983 */ /* 0x000f220000300800 */
[----:B------:R-:W-:Y:S02]  /*38a0*/  IMAD R13, R13, c[0x0][0x188], RZ ;  /* 0x000062000d0d7a24 */ /* 0x000fe400078e02ff */
[----:B------:R-:W-:Y:S01]  /*38b0*/  CS2R R12, SRZ ;  /* 0x00000000000c7805 */ /* 0x000fe2000001ff00 */
[----:B------:R-:W-:Y:S01]  /*38c0*/  CS2R R14, SRZ ;  /* 0x00000000000e7805 */ /* 0x000fe2000001ff00 */
[----:B------:R-:W-:-:S03]  /*38d0*/  IMAD R2, R9, c[0x0][0x188], RZ ;  /* 0x0000620009027a24 */ /* 0x000fc600078e02ff */
[----:B------:R0:W-:Y:S01]  /*38e0*/  STL [R1+0x5c8], R12 ;  /* 0x0005c80c01007387 */ /* 0x0001e20000100800 */
[----:B------:R-:W-:Y:S01]  /*38f0*/  CS2R R8, SRZ ;  /* 0x0000000000087805 */ /* 0x000fe2000001ff00 */
[----:B------:R-:W-:Y:S02]  /*3900*/  IMAD R10, R10, c[0x0][0x188], RZ ;  /* 0x000062000a0a7a24 */ /* 0x000fe400078e02ff */
[----:B------:R-:W-:Y:S01]  /*3910*/  CS2R R10, SRZ ;  /* 0x00000000000a7805 */ /* 0x000fe2000001ff00 */
[----:B0-----:R-:W4:Y:S04]  /*3920*/  LDL.LU R12, [R1+0x8] ;  /* 0x00000800010c7983 */ /* 0x001f280000300800 */
[----:B------:R0:W-:Y:S04]  /*3930*/  STL [R1+0x5cc], R13 ;  /* 0x0005cc0d01007387 */ /* 0x0001e80000100800 */
        /* <DEDUP_REMOVED lines=13> */
[----:B------:R-:W-:Y:S04]  /*3a10*/  STL [R1+0x210], RZ ;  /* 0x000210ff01007387 */ /* 0x000fe80000100800 */
[----:B------:R-:W-:Y:S04]  /*3a20*/  STL [R1+0x214], RZ ;  /* 0x000214ff01007387 */ /* 0x000fe80000100800 */
[----:B------:R-:W4:Y:S04]  /*3a30*/  LDL.LU R2, [R1+0x28] ;  /* 0x0000280001027983 */ /* 0x000f280000300800 */
[----:B------:R-:W4:Y:S01]  /*3a40*/  LDL.LU R26, [R1+0x3c] ;  /* 0x00003c00011a7983 */ /* 0x000f220000300800 */
[----:B--2---:R-:W-:Y:S01]  /*3a50*/  SHF.R.S32.HI R17, RZ, 0x6, R17 ;  /* 0x00000006ff117819 */ /* 0x004fe20000011411 */
[----:B---3--:R-:W-:-:S04]  /*3a60*/  IMAD R16, R16, c[0x0][0x190], RZ ;  /* 0x0000640010107a24 */ /* 0x008fc800078e02ff */
[----:B------:R0:W-:Y:S01]  /*3a70*/  STL [R1+0x4a0], R17 ;  /* 0x0004a01101007387 */ /* 0x0001e20000100800 */
[----:B----4-:R-:W-:Y:S02]  /*3a80*/  IMAD R27, R27, c[0x0][0x190], RZ ;  /* 0x000064001b1b7a24 */ /* 0x010fe400078e02ff */
[----:B------:R-:W-:Y:S01]  /*3a90*/  IMAD R0, R0, c[0x0][0x190], RZ ;  /* 0x0000640000007a24 */ /* 0x000fe200078e02ff */
[----:B0-----:R-:W2:Y:S01]  /*3aa0*/  LDL.LU R17, [R1+0x610] ;  /* 0x0006100001117983 */ /* 0x001ea20000300800 */
[----:B------:R-:W-:-:S03]  /*3ab0*/  IMAD R28, R28, c[0x0][0x190], RZ ;  /* 0x000064001c1c7a24 */ /* 0x000fc600078e02ff */
[----:B------:R0:W-:Y:S04]  /*3ac0*/  STL [R1+0x38], R16 ;  /* 0x0000381001007387 */ /* 0x0001e80000100800 */
[----:B0-----:R-:W3:Y:S04]  /*3ad0*/  LDL.LU R16, [R1+0x60c] ;  /* 0x00060c0001107983 */ /* 0x001ee80000300800 */
[----:B------:R0:W-:Y:S04]  /*3ae0*/  STL [R1+0x34], R27 ;  /* 0x0000341b01007387 */ /* 0x0001e80000100800 */
[----:B0-----:R-:W4:Y:S04]  /*3af0*/  LDL.LU R27, [R1+0x608] ;  /* 0x00060800011b7983 */ /* 0x001f280000300800 */
[----:B------:R0:W-:Y:S04]  /*3b00*/  STL [R1+0x30], R0 ;  /* 0x0000300001007387 */ /* 0x0001e80000100800 */
[----:B0-----:R-:W2:Y:S04]  /*3b10*/  LDL.LU R0, [R1+0x604] ;  /* 0x0006040001007983 */ /* 0x001ea80000300800 */
[----:B------:R0:W-:Y:S04]  /*3b20*/  STL [R1+0x2c], R28 ;  /* 0x00002c1c01007387 */ /* 0x0001e80000100800 */
[----:B0-----:R-:W2:Y:S01]  /*3b30*/  LDL.LU R28, [R1+0x600] ;  /* 0x00060000011c7983 */ /* 0x001ea20000300800 */
[----:B------:R-:W-:Y:S01]  /*3b40*/  ISETP.NE.AND P0, PT, RZ, c[0x0][0x178], PT ;  /* 0x00005e00ff007a0c */ /* 0x000fe20003f05270 */
[----:B------:R-:W-:-:S12]  /*3b50*/  @!P1 IMAD.MOV R29, RZ, RZ, -R29 ;  /* 0x000000ffff1d9224 */ /* 0x000fd800078e0a1d */
[----:B------:R-:W-:Y:S01]  /*3b60*/  @!P0 LOP3.LUT R29, RZ, c[0x0][0x178], RZ, 0x33, !PT ;  /* 0x00005e00ff1d8a12 */ /* 0x000fe200078e33ff */
[----:B------:R-:W-:-:S05]  /*3b70*/  IMAD R2, R2, c[0x0][0x190], RZ ;  /* 0x0000640002027a24 */ /* 0x000fca00078e02ff */
[----:B------:R0:W-:Y:S02]  /*3b80*/  STL [R1+0x28], R2 ;  /* 0x0000280201007387 */ /* 0x0001e40000100800 */
[----:B0-----:R-:W-:Y:S02]  /*3b90*/  IMAD R2, R11, c[0x0][0x190], RZ ;  /* 0x000064000b027a24 */ /* 0x001fe400078e02ff */
[----:B------:R-:W-:Y:S02]  /*3ba0*/  IMAD R11, R10, c[0x0][0x190], RZ ;  /* 0x000064000a0b7a24 */ /* 0x000fe400078e02ff */
[----:B------:R-:W-:Y:S02]  /*3bb0*/  IMAD R10, R9, c[0x0][0x190], RZ ;  /* 0x00006400090a7a24 */ /* 0x000fe400078e02ff */
[----:B------:R-:W-:Y:S02]  /*3bc0*/  IMAD R9, R8, c[0x0][0x190], RZ ;  /* 0x0000640008097a24 */ /* 0x000fe400078e02ff */
[----:B------:R-:W-:-:S02]  /*3bd0*/  IMAD R8, R15, c[0x0][0x190], RZ ;  /* 0x000064000f087a24 */ /* 0x000fc400078e02ff */
[----:B------:R-:W-:Y:S01]  /*3be0*/  IMAD R15, R14, c[0x0][0x190], RZ ;  /* 0x000064000e0f7a24 */ /* 0x000fe200078e02ff */
[----:B------:R-:W-:Y:S04]  /*3bf0*/  STL [R1+0x5fc], R11 ;  /* 0x0005fc0b01007387 */ /* 0x000fe80000100800 */
[----:B------:R-:W-:Y:S04]  /*3c00*/  STL [R1+0x24], R2 ;  /* 0x0000240201007387 */ /* 0x000fe80000100800 */
[----:B------:R0:W-:Y:S04]  /*3c10*/  STL [R1+0x5f8], R8 ;  /* 0x0005f80801007387 */ /* 0x0001e80000100800 */
[----:B------:R1:W-:Y:S04]  /*3c20*/  STL [R1+0x5f4], R15 ;  /* 0x0005f40f01007387 */ /* 0x0003e80000100800 */
[----:B0-----:R-:W3:Y:S01]  /*3c30*/  LDL.LU R8, [R1+0x38] ;  /* 0x0000380001087983 */ /* 0x001ee20000300800 */
[----:B------:R-:W-:-:S03]  /*3c40*/  IMAD R14, R13, c[0x0][0x190], RZ ;  /* 0x000064000d0e7a24 */ /* 0x000fc600078e02ff */
[----:B-1----:R-:W4:Y:S01]  /*3c50*/  LDL.LU R15, [R1+0x34] ;  /* 0x00003400010f7983 */ /* 0x002f220000300800 */
[----:B------:R-:W-:-:S03]  /*3c60*/  IMAD R13, R12, c[0x0][0x190], RZ ;  /* 0x000064000c0d7a24 */ /* 0x000fc600078e02ff */
[----:B------:R0:W-:Y:S04]  /*3c70*/  STL [R1+0x5f0], R14 ;  /* 0x0005f00e01007387 */ /* 0x0001e80000100800 */
[----:B0-----:R-:W4:Y:S01]  /*3c80*/  LDL.LU R14, [R1+0x30] ;  /* 0x00003000010e7983 */ /* 0x001f220000300800 */
[----:B------:R-:W-:Y:S02]  /*3c90*/  IMAD R2, R29, c[0x0][0x184], RZ ;  /* 0x000061001d027a24 */ /* 0x000fe400078e02ff */
[----:B--2---:R-:W-:Y:S02]  /*3ca0*/  IMAD R12, R28, c[0x0][0x190], RZ ;  /* 0x000064001c0c7a24 */ /* 0x004fe400078e02ff */
[----:B------:R-:W-:-:S03]  /*3cb0*/  IMAD R28, R0, c[0x0][0x190], RZ ;  /* 0x00006400001c7a24 */ /* 0x000fc600078e02ff */
[----:B------:R0:W-:Y:S04]  /*3cc0*/  STL [R1+0x5ec], R12 ;  /* 0x0005ec0c01007387 */ /* 0x0001e80000100800 */
[----:B0-----:R-:W2:Y:S04]  /*3cd0*/  LDL.LU R12, [R1+0x2c] ;  /* 0x00002c00010c7983 */ /* 0x001ea80000300800 */
[----:B------:R0:W-:Y:S04]  /*3ce0*/  STL [R1+0x5e8], R28 ;  /* 0x0005e81c01007387 */ /* 0x0001e80000100800 */
[----:B0-----:R-:W2:Y:S04]  /*3cf0*/  LDL.LU R28, [R1+0x28] ;  /* 0x00002800011c7983 */ /* 0x001ea80000300800 */
[----:B------:R-:W2:Y:S01]  /*3d00*/  LDL.LU R29, [R1+0x24] ;  /* 0x00002400011d7983 */ /* 0x000ea20000300800 */
[----:B------:R-:W-:-:S05]  /*3d10*/  IMAD R26, R26, c[0x0][0x190], RZ ;  /* 0x000064001a1a7a24 */ /* 0x000fca00078e02ff */
[----:B------:R-:W-:-:S05]  /*3d20*/  LEA R11, P2, R26, c[0x0][0x168], 0x1 ;  /* 0x00005a001a0b7a11 */ /* 0x000fca00078408ff */
[----:B------:R3:W-:Y:S01]  /*3d30*/  STL [R1+0x498], R11 ;  /* 0x0004980b01007387 */ /* 0x0007e20000100800 */
[----:B------:R-:W-:Y:S02]  /*3d40*/  IMAD R0, R24, c[0x0][0x190], RZ ;  /* 0x0000640018007a24 */ /* 0x000fe400078e02ff */
[----:B------:R-:W-:Y:S02]  /*3d50*/  IMAD R24, R7, c[0x0][0x190], RZ ;  /* 0x0000640007187a24 */ /* 0x000fe400078e02ff */
[----:B------:R-:W-:Y:S02]  /*3d60*/  IMAD R7, R6, c[0x0][0x190], RZ ;  /* 0x0000640006077a24 */ /* 0x000fe400078e02ff */
[----:B------:R-:W-:Y:S01]  /*3d70*/  IMAD R6, R4, c[0x0][0x190], RZ ;  /* 0x0000640004067a24 */ /* 0x000fe200078e02ff */
[----:B------:R-:W-:-:S04]  /*3d80*/  LEA R4, P1, R2, c[0x0][0x160], 0x1 ;  /* 0x0000580002047a11 */ /* 0x000fc800078208ff */
[----:B------:R-:W-:Y:S02]  /*3d90*/  LEA.HI.X.SX32 R2, R2, c[0x0][0x164], 0x1, P1 ;  /* 0x0000590002027a11 */ /* 0x000fe400008f0eff */
[----:B---3--:R-:W-:-:S05]  /*3da0*/  LEA R11, P3, R8, c[0x0][0x168], 0x1 ;  /* 0x00005a00080b7a11 */ /* 0x008fca00078608ff */
[----:B------:R4:W-:Y:S02]  /*3db0*/  STL [R1+0x394], R11 ;  /* 0x0003940b01007387 */ /* 0x0009e40000100800 */
[----:B----4-:R-:W-:-:S05]  /*3dc0*/  LEA R11, P4, R15, c[0x0][0x168], 0x1 ;  /* 0x00005a000f0b7a11 */ /* 0x010fca00078808ff */
[----:B------:R0:W-:Y:S02]  /*3dd0*/  STL [R1+0x37c], R11 ;  /* 0x00037c0b01007387 */ /* 0x0001e40000100800 */
[----:B0-----:R-:W-:-:S05]  /*3de0*/  LEA R11, P5, R14, c[0x0][0x168], 0x1 ;  /* 0x00005a000e0b7a11 */ /* 0x001fca00078a08ff */
[----:B------:R2:W-:Y:S02]  /*3df0*/  STL [R1+0x374], R11 ;  /* 0x0003740b01007387 */ /* 0x0005e40000100800 */
[----:B--2---:R-:W-:-:S05]  /*3e00*/  LEA R11, P6, R12, c[0x0][0x168], 0x1 ;  /* 0x00005a000c0b7a11 */ /* 0x004fca00078c08ff */
[----:B------:R0:W-:Y:S02]  /*3e10*/  STL [R1+0x36c], R11 ;  /* 0x00036c0b01007387 */ /* 0x0001e40000100800 */
[----:B0-----:R-:W-:-:S05]  /*3e20*/  LEA R11, P0, R28, c[0x0][0x168], 0x1 ;  /* 0x00005a001c0b7a11 */ /* 0x001fca00078008ff */
[----:B------:R0:W-:Y:S02]  /*3e30*/  STL [R1+0x364], R11 ;  /* 0x0003640b01007387 */ /* 0x0001e40000100800 */
[----:B0-----:R-:W-:-:S05]  /*3e40*/  LEA R11, P1, R29, c[0x0][0x168], 0x1 ;  /* 0x00005a001d0b7a11 */ /* 0x001fca00078208ff */
[----:B------:R0:W-:Y:S04]  /*3e50*/  STL [R1+0x35c], R11 ;  /* 0x00035c0b01007387 */ /* 0x0001e80000100800 */
[----:B0-----:R-:W2:Y:S01]  /*3e60*/  LDL.LU R11, [R1+0x5fc] ;  /* 0x0005fc00010b7983 */ /* 0x001ea20000300800 */
[----:B------:R-:W-:-:S05]  /*3e70*/  LEA.HI.X.SX32 R26, R26, c[0x0][0x16c], 0x1, P2 ;  /* 0x00005b001a1a7a11 */ /* 0x000fca00010f0eff */
[----:B------:R2:W-:Y:S02]  /*3e80*/  STL [R1+0x494], R26 ;  /* 0x0004941a01007387 */ /* 0x0005e40000100800 */
[----:B--2---:R-:W-:-:S05]  /*3e90*/  LEA R26, P2, R11, c[0x0][0x168], 0x1 ;  /* 0x00005a000b1a7a11 */ /* 0x004fca00078408ff */
[----:B------:R0:W-:Y:S02]  /*3ea0*/  STL [R1+0x354], R26 ;  /* 0x0003541a01007387 */ /* 0x0001e40000100800 */
[----:B0-----:R-:W-:Y:S02]  /*3eb0*/  LEA.HI.X.SX32 R26, R8, c[0x0][0x16c], 0x1, P3 ;  /* 0x00005b00081a7a11 */ /* 0x001fe400018f0eff */
[----:B------:R-:W2:Y:S04]  /*3ec0*/  LDL.LU R8, [R1+0x5f8] ;  /* 0x0005f80001087983 */ /* 0x000ea80000300800 */
[----:B------:R0:W-:Y:S02]  /*3ed0*/  STL [R1+0x390], R26 ;  /* 0x0003901a01007387 */ /* 0x0001e40000100800 */
[----:B0-----:R-:W-:-:S05]  /*3ee0*/  LEA R26, P3, R10, c[0x0][0x168], 0x1 ;  /* 0x00005a000a1a7a11 */ /* 0x001fca00078608ff */
[----:B------:R0:W-:Y:S02]  /*3ef0*/  STL [R1+0x34c], R26 ;  /* 0x00034c1a01007387 */ /* 0x0001e40000100800 */
[----:B0-----:R-:W-:Y:S02]  /*3f00*/  LEA.HI.X.SX32 R26, R15, c[0x0][0x16c], 0x1, P4 ;  /* 0x00005b000f1a7a11 */ /* 0x001fe400020f0eff */
[----:B------:R-:W3:Y:S04]  /*3f10*/  LDL.LU R15, [R1+0x5f4] ;  /* 0x0005f400010f7983 */ /* 0x000ee80000300800 */
[----:B------:R0:W-:Y:S02]  /*3f20*/  STL [R1+0x378], R26 ;  /* 0x0003781a01007387 */ /* 0x0001e40000100800 */
[----:B0-----:R-:W-:-:S05]  /*3f30*/  LEA R26, P4, R9, c[0x0][0x168], 0x1 ;  /* 0x00005a00091a7a11 */ /* 0x001fca00078808ff */
[----:B------:R0:W-:Y:S02]  /*3f40*/  STL [R1+0x344], R26 ;  /* 0x0003441a01007387 */ /* 0x0001e40000100800 */
[----:B0-----:R-:W-:Y:S02]  /*3f50*/  LEA.HI.X.SX32 R26, R14, c[0x0][0x16c], 0x1, P5 ;  /* 0x00005b000e1a7a11 */ /* 0x001fe400028f0eff */
[----:B------:R-:W4:Y:S04]  /*3f60*/  LDL.LU R14, [R1+0x5f0] ;  /* 0x0005f000010e7983 */ /* 0x000f280000300800 */
[----:B------:R2:W-:Y:S02]  /*3f70*/  STL [R1+0x370], R26 ;  /* 0x0003701a01007387 */ /* 0x0005e40000100800 */
[----:B--2---:R-:W-:-:S05]  /*3f80*/  LEA R26, P5, R8, c[0x0][0x168], 0x1 ;  /* 0x00005a00081a7a11 */ /* 0x004fca00078a08ff */
[----:B------:R0:W-:Y:S02]  /*3f90*/  STL [R1+0x26c], R26 ;  /* 0x00026c1a01007387 */ /* 0x0001e40000100800 */
[----:B0-----:R-:W-:Y:S02]  /*3fa0*/  LEA.HI.X.SX32 R26, R12, c[0x0][0x16c], 0x1, P6 ;  /* 0x00005b000c1a7a11 */ /* 0x001fe400030f0eff */
[----:B------:R-:W2:Y:S04]  /*3fb0*/  LDL.LU R12, [R1+0x5ec] ;  /* 0x0005ec00010c7983 */ /* 0x000ea80000300800 */
[----:B------:R3:W-:Y:S02]  /*3fc0*/  STL [R1+0x368], R26 ;  /* 0x0003681a01007387 */ /* 0x0007e40000100800 */
[----:B---3--:R-:W-:-:S05]  /*3fd0*/  LEA R26, P6, R15, c[0x0][0x168], 0x1 ;  /* 0x00005a000f1a7a11 */ /* 0x008fca00078c08ff */
[----:B------:R0:W-:Y:S02]  /*3fe0*/  STL [R1+0x264], R26 ;  /* 0x0002641a01007387 */ /* 0x0001e40000100800 */
[----:B0-----:R-:W-:Y:S02]  /*3ff0*/  LEA.HI.X.SX32 R26, R28, c[0x0][0x16c], 0x1, P0 ;  /* 0x00005b001c1a7a11 */ /* 0x001fe400000f0eff */
[----:B------:R-:W3:Y:S04]  /*4000*/  LDL.LU R28, [R1+0x5e8] ;  /* 0x0005e800011c7983 */ /* 0x000ee80000300800 */
[----:B------:R4:W-:Y:S02]  /*4010*/  STL [R1+0x360], R26 ;  /* 0x0003601a01007387 */ /* 0x0009e40000100800 */
[----:B----4-:R-:W-:-:S05]  /*4020*/  LEA R26, P0, R14, c[0x0][0x168], 0x1 ;  /* 0x00005a000e1a7a11 */ /* 0x010fca00078008ff */
[----:B------:R0:W-:Y:S02]  /*4030*/  STL [R1+0x234], R26 ;  /* 0x0002341a01007387 */ /* 0x0001e40000100800 */
[----:B0-----:R-:W-:Y:S02]  /*4040*/  LEA.HI.X.SX32 R26, R29, c[0x0][0x16c], 0x1, P1 ;  /* 0x00005b001d1a7a11 */ /* 0x001fe400008f0eff */
[----:B------:R-:W-:-:S03]  /*4050*/  LEA R29, P1, R13, c[0x0][0x168], 0x1 ;  /* 0x00005a000d1d7a11 */ /* 0x000fc600078208ff */
[----:B------:R0:W-:Y:S02]  /*4060*/  STL [R1+0x358], R26 ;  /* 0x0003581a01007387 */ /* 0x0001e40000100800 */
[----:B0-----:R-:W-:Y:S02]  /*4070*/  LEA.HI.X.SX32 R26, R11, c[0x0][0x16c], 0x1, P2 ;  /* 0x00005b000b1a7a11 */ /* 0x001fe400010f0eff */
[----:B------:R0:W5:Y:S04]  /*4080*/  LDL.LU R11, [R1+0x5e4] ;  /* 0x0005e400010b7983 */ /* 0x0001680000300800 */
[----:B------:R-:W-:Y:S04]  /*4090*/  STL [R1+0x1cc], R29 ;  /* 0x0001cc1d01007387 */ /* 0x000fe80000100800 */
[----:B------:R1:W-:Y:S01]  /*40a0*/  STL [R1+0x350], R26 ;  /* 0x0003501a01007387 */ /* 0x0003e20000100800 */
[----:B------:R-:W-:Y:S01]  /*40b0*/  IMAD R27, R27, c[0x0][0x190], RZ ;  /* 0x000064001b1b7a24 */ /* 0x000fe200078e02ff */
[----:B-1----:R-:W-:-:S02]  /*40c0*/  LEA.HI.X.SX32 R26, R10, c[0x0][0x16c], 0x1, P3 ;  /* 0x00005b000a1a7a11 */ /* 0x002fc400018f0eff */
[----:B------:R0:W5:Y:S01]  /*40d0*/  LDL.LU R10, [R1+0x5e0] ;  /* 0x0005e000010a7983 */ /* 0x0001620000300800 */
[----:B------:R-:W-:Y:S02]  /*40e0*/  IMAD R16, R16, c[0x0][0x190], RZ ;  /* 0x0000640010107a24 */ /* 0x000fe400078e02ff */
[----:B------:R-:W-:Y:S02]  /*40f0*/  IMAD R17, R17, c[0x0][0x190], RZ ;  /* 0x0000640011117a24 */ /* 0x000fe400078e02ff */
[----:B------:R-:W-:Y:S02]  /*4100*/  IMAD R18, R18, c[0x0][0x190], RZ ;  /* 0x0000640012127a24 */ /* 0x000fe400078e02ff */
[----:B------:R-:W-:Y:S02]  /*4110*/  IMAD R19, R19, c[0x0][0x190], RZ ;  /* 0x0000640013137a24 */ /* 0x000fe400078e02ff */
[----:B------:R-:W-:Y:S02]  /*4120*/  IMAD R20, R20, c[0x0][0x190], RZ ;  /* 0x0000640014147a24 */ /* 0x000fe400078e02ff */
[----:B------:R-:W-:-:S02]  /*4130*/  IMAD R21, R21, c[0x0][0x190], RZ ;  /* 0x0000640015157a24 */ /* 0x000fc400078e02ff */
[----:B------:R-:W-:Y:S02]  /*4140*/  IMAD R22, R22, c[0x0][0x190], RZ ;  /* 0x0000640016167a24 */ /* 0x000fe400078e02ff */
[----:B------:R-:W-:Y:S02]  /*4150*/  IMAD R23, R23, c[0x0][0x190], RZ ;  /* 0x0000640017177a24 */ /* 0x000fe400078e02ff */
[----:B------:R-:W-:Y:S01]  /*4160*/  IMAD R25, R25, c[0x0][0x190], RZ ;  /* 0x0000640019197a24 */ /* 0x000fe200078e02ff */
[----:B--2---:R-:W-:-:S05]  /*4170*/  LEA R29, P2, R12, c[0x0][0x168], 0x1 ;  /* 0x00005a000c1d7a11 */ /* 0x004fca00078408ff */
[----:B------:R-:W-:Y:S04]  /*4180*/  STL [R1+0x1c4], R29 ;  /* 0x0001c41d01007387 */ /* 0x000fe80000100800 */
[----:B------:R1:W-:Y:S02]  /*4190*/  STL [R1+0x348], R26 ;  /* 0x0003481a01007387 */ /* 0x0003e40000100800 */
[----:B-1----:R-:W-:Y:S02]  /*41a0*/  LEA.HI.X.SX32 R26, R9, c[0x0][0x16c], 0x1, P4 ;  /* 0x00005b00091a7a11 */ /* 0x002fe400020f0eff */
[----:B------:R0:W5:Y:S01]  /*41b0*/  LDL.LU R9, [R1+0x5dc] ;  /* 0x0005dc0001097983 */ /* 0x0001620000300800 */
[----:B---3--:R-:W-:-:S05]  /*41c0*/  LEA R29, P3, R28, c[0x0][0x168], 0x1 ;  /* 0x00005a001c1d7a11 */ /* 0x008fca00078608ff */
[----:B------:R1:W-:Y:S04]  /*41d0*/  STL [R1+0x1bc], R29 ;  /* 0x0001bc1d01007387 */ /* 0x0003e80000100800 */
[----:B------:R2:W-:Y:S01]  /*41e0*/  STL [R1+0x340], R26 ;  /* 0x0003401a01007387 */ /* 0x0005e20000100800 */
[----:B-1----:R-:W-:Y:S02]  /*41f0*/  LEA R29, P4, R27, c[0x0][0x168], 0x1 ;  /* 0x00005a001b1d7a11 */ /* 0x002fe400078808ff */
[----:B--2---:R-:W-:Y:S02]  /*4200*/  LEA.HI.X.SX32 R26, R8, c[0x0][0x16c], 0x1, P5 ;  /* 0x00005b00081a7a11 */ /* 0x004fe400028f0eff */
[----:B------:R0:W5:Y:S04]  /*4210*/  LDL.LU R8, [R1+0x5d8] ;  /* 0x0005d80001087983 */ /* 0x0001680000300800 */
[----:B------:R1:W-:Y:S04]  /*4220*/  STL [R1+0x1b4], R29 ;  /* 0x0001b41d01007387 */ /* 0x0003e80000100800 */
[----:B------:R2:W-:Y:S01]  /*4230*/  STL [R1+0x268], R26 ;  /* 0x0002681a01007387 */ /* 0x0005e20000100800 */
[----:B-1----:R-:W-:-:S02]  /*4240*/  LEA R29, P5, R16, c[0x0][0x168], 0x1 ;  /* 0x00005a00101d7a11 */ /* 0x002fc400078a08ff */
        /* <DEDUP_REMOVED lines=21> */
[----:B------:R0:W5:Y:S01]  /*43a0*/  LDL.LU R28, [R1+0x5c4] ;  /* 0x0005c400011c7983 */ /* 0x0001620000300800 */
[----:B------:R-:W-:-:S03]  /*43b0*/  LEA.HI.X.SX32 R27, R27, c[0x0][0x16c], 0x1, P4 ;  /* 0x00005b001b1b7a11 */ /* 0x000fc600020f0eff */
[----:B------:R1:W-:Y:S01]  /*43c0*/  STL [R1+0x14c], R29 ;  /* 0x00014c1d01007387 */ /* 0x0003e20000100800 */
[----:B------:R-:W-:-:S03]  /*43d0*/  LEA.HI.X.SX32 R16, R16, c[0x0][0x16c], 0x1, P5 ;  /* 0x00005b0010107a11 */ /* 0x000fc600028f0eff */
[----:B------:R2:W-:Y:S01]  /*43e0*/  STL [R1+0x1b8], R26 ;  /* 0x0001b81a01007387 */ /* 0x0005e20000100800 */
[----:B-1----:R-:W-:Y:S02]  /*43f0*/  LEA R29, P3, R21, c[0x0][0x168], 0x1 ;  /* 0x00005a00151d7a11 */ /* 0x002fe400078608ff */
[----:B--2---:R-:W-:-:S03]  /*4400*/  LEA R26, P4, R22, c[0x0][0x168], 0x1 ;  /* 0x00005a00161a7a11 */ /* 0x004fc600078808ff */
[----:B------:R-:W-:Y:S04]  /*4410*/  STL [R1+0x144], R29 ;  /* 0x0001441d01007387 */ /* 0x000fe80000100800 */
[----:B------:R1:W-:Y:S04]  /*4420*/  STL [R1+0x1b0], R27 ;  /* 0x0001b01b01007387 */ /* 0x0003e80000100800 */
[----:B------:R2:W-:Y:S04]  /*4430*/  STL [R1+0x12c], R26 ;  /* 0x00012c1a01007387 */ /* 0x0005e80000100800 */
[----:B------:R3:W-:Y:S01]  /*4440*/  STL [R1+0x198], R16 ;  /* 0x0001981001007387 */ /* 0x0007e20000100800 */
[----:B-1----:R-:W-:-:S02]  /*4450*/  LEA R27, P5, R23, c[0x0][0x168], 0x1 ;  /* 0x00005a00171b7a11 */ /* 0x002fc400078a08ff */
[----:B--2---:R-:W-:-:S03]  /*4460*/  LEA.HI.X.SX32 R26, R17, c[0x0][0x16c], 0x1, P6 ;  /* 0x00005b00111a7a11 */ /* 0x004fc600030f0eff */
[----:B------:R-:W-:Y:S01]  /*4470*/  STL [R1+0x124], R27 ;  /* 0x0001241b01007387 */ /* 0x000fe20000100800 */
[----:B------:R-:W-:Y:S02]  /*4480*/  LEA.HI.X.SX32 R17, R18, c[0x0][0x16c], 0x1, P0 ;  /* 0x00005b0012117a11 */ /* 0x000fe400000f0eff */
[----:B---3--:R-:W-:Y:S01]  /*4490*/  LEA R16, P6, R0, c[0x0][0x168], 0x1 ;  /* 0x00005a0000107a11 */ /* 0x008fe200078c08ff */
[----:B------:R-:W-:Y:S01]  /*44a0*/  STL [R1+0x190], R26 ;  /* 0x0001901a01007387 */ /* 0x000fe20000100800 */
[----:B------:R-:W-:-:S03]  /*44b0*/  LEA R18, P0, R25, c[0x0][0x168], 0x1 ;  /* 0x00005a0019127a11 */ /* 0x000fc600078008ff */
[----:B------:R1:W-:Y:S04]  /*44c0*/  STL [R1+0x11c], R16 ;  /* 0x00011c1001007387 */ /* 0x0003e80000100800 */
[----:B------:R2:W-:Y:S04]  /*44d0*/  STL [R1+0x188], R17 ;  /* 0x0001881101007387 */ /* 0x0005e80000100800 */
[----:B------:R3:W-:Y:S01]  /*44e0*/  STL [R1+0x24], R18 ;  /* 0x0000241201007387 */ /* 0x0007e20000100800 */
[----:B-1----:R-:W-:Y:S02]  /*44f0*/  LEA.HI.X.SX32 R16, R19, c[0x0][0x16c], 0x1, P1 ;  /* 0x00005b0013107a11 */ /* 0x002fe400008f0eff */
[----:B--2---:R-:W-:-:S03]  /*4500*/  LEA R17, P1, R24, c[0x0][0x168], 0x1 ;  /* 0x00005a0018117a11 */ /* 0x004fc600078208ff */
[----:B------:R1:W-:Y:S01]  /*4510*/  STL [R1+0x180], R16 ;  /* 0x0001801001007387 */ /* 0x0003e20000100800 */
[----:B---3--:R-:W-:-:S03]  /*4520*/  LEA.HI.X.SX32 R18, R20, c[0x0][0x16c], 0x1, P2 ;  /* 0x00005b0014127a11 */ /* 0x008fc600010f0eff */
[----:B-1----:R-:W2:Y:S04]  /*4530*/  LDL R16, [R1+0x380] ;  /* 0x0003800001107983 */ /* 0x002ea80000100800 */
[----:B------:R1:W-:Y:S04]  /*4540*/  STL [R1+0x1c], R17 ;  /* 0x00001c1101007387 */ /* 0x0003e80000100800 */
[----:B------:R3:W-:Y:S04]  /*4550*/  STL [R1+0x148], R18 ;  /* 0x0001481201007387 */ /* 0x0007e80000100800 */
[----:B------:R-:W4:Y:S01]  /*4560*/  LDL R26, [R1+0x384] ;  /* 0x00038400011a7983 */ /* 0x000f220000100800 */
[----:B-1----:R-:W-:Y:S01]  /*4570*/  LEA R17, P2, R7, c[0x0][0x168], 0x1 ;  /* 0x00005a0007117a11 */ /* 0x002fe200078408ff */
[----:B------:R-:W-:Y:S01]  /*4580*/  IMAD R5, R5, c[0x0][0x190], RZ ;  /* 0x0000640005057a24 */ /* 0x000fe200078e02ff */
[----:B---3--:R-:W-:-:S03]  /*4590*/  LEA.HI.X.SX32 R18, R21, c[0x0][0x16c], 0x1, P3 ;  /* 0x00005b0015127a11 */ /* 0x008fc600018f0eff */
[----:B------:R1:W-:Y:S01]  /*45a0*/  STL [R1+0x14], R17 ;  /* 0x0000141101007387 */ /* 0x0003e20000100800 */
[----:B------:R-:W-:-:S03]  /*45b0*/  LEA.HI.X.SX32 R19, R22, c[0x0][0x16c], 0x1, P4 ;  /* 0x00005b0016137a11 */ /* 0x000fc600020f0eff */
[----:B------:R3:W-:Y:S01]  /*45c0*/  STL [R1+0x140], R18 ;  /* 0x0001401201007387 */ /* 0x0007e20000100800 */
[----:B-1----:R-:W-:Y:S02]  /*45d0*/  LEA R17, P3, R6, c[0x0][0x168], 0x1 ;  /* 0x00005a0006117a11 */ /* 0x002fe400078608ff */
[----:B---3--:R-:W-:-:S03]  /*45e0*/  LEA R18, P4, R5, c[0x0][0x168], 0x1 ;  /* 0x00005a0005127a11 */ /* 0x008fc600078808ff */
[----:B------:R1:W-:Y:S04]  /*45f0*/  STL [R1+0xc], R17 ;  /* 0x00000c1101007387 */ /* 0x0003e80000100800 */
[----:B------:R3:W-:Y:S01]  /*4600*/  STL [R1+0x128], R19 ;  /* 0x0001281301007387 */ /* 0x0007e20000100800 */
[----:B-1----:R-:W-:-:S03]  /*4610*/  LEA.HI.X.SX32 R17, R23, c[0x0][0x16c], 0x1, P5 ;  /* 0x00005b0017117a11 */ /* 0x002fc600028f0eff */
[----:B------:R1:W-:Y:S01]  /*4620*/  STL [R1+0x4], R18 ;  /* 0x0000041201007387 */ /* 0x0003e20000100800 */
[----:B---3--:R-:W-:-:S03]  /*4630*/  LEA.HI.X.SX32 R19, R0, c[0x0][0x16c], 0x1, P6 ;  /* 0x00005b0000137a11 */ /* 0x008fc600030f0eff */
[----:B------:R3:W-:Y:S01]  /*4640*/  STL [R1+0x120], R17 ;  /* 0x0001201101007387 */ /* 0x0007e20000100800 */
[----:B------:R-:W-:Y:S02]  /*4650*/  LEA.HI.X.SX32 R7, R7, c[0x0][0x16c], 0x1, P2 ;  /* 0x00005b0007077a11 */ /* 0x000fe400010f0eff */
[----:B------:R-:W-:Y:S01]  /*4660*/  LEA.HI.X.SX32 R6, R6, c[0x0][0x16c], 0x1, P3 ;  /* 0x00005b0006067a11 */ /* 0x000fe200018f0eff */
[----:B------:R0:W5:Y:S01]  /*4670*/  LDL.LU R0, [R1+0x5c0] ;  /* 0x0005c00001007983 */ /* 0x0001620000300800 */
[----:B-1----:R-:W-:Y:S02]  /*4680*/  LEA.HI.X.SX32 R18, R25, c[0x0][0x16c], 0x1, P0 ;  /* 0x00005b0019127a11 */ /* 0x002fe400000f0eff */
[----:B---3--:R-:W-:Y:S01]  /*4690*/  LEA.HI.X.SX32 R17, R24, c[0x0][0x16c], 0x1, P1 ;  /* 0x00005b0018117a11 */ /* 0x008fe200008f0eff */
[----:B------:R-:W-:Y:S01]  /*46a0*/  STL [R1+0x118], R19 ;  /* 0x0001181301007387 */ /* 0x000fe20000100800 */
[----:B------:R-:W-:-:S03]  /*46b0*/  LEA.HI.X.SX32 R5, R5, c[0x0][0x16c], 0x1, P4 ;  /* 0x00005b0005057a11 */ /* 0x000fc600020f0eff */
[----:B------:R-:W-:Y:S01]  /*46c0*/  STL [R1+0x20], R18 ;  /* 0x0000201201007387 */ /* 0x000fe20000100800 */
[----:B------:R-:W-:-:S03]  /*46d0*/  IMAD R3, R3, c[0x0][0x190], RZ ;  /* 0x0000640003037a24 */ /* 0x000fc600078e02ff */
[----:B------:R-:W-:Y:S04]  /*46e0*/  STL [R1+0x18], R17 ;  /* 0x0000181101007387 */ /* 0x000fe80000100800 */
[----:B------:R-:W-:Y:S04]  /*46f0*/  STL [R1+0x10], R7 ;  /* 0x0000100701007387 */ /* 0x000fe80000100800 */
[----:B------:R1:W-:Y:S04]  /*4700*/  STL [R1+0x8], R6 ;  /* 0x0000080601007387 */ /* 0x0003e80000100800 */
[----:B------:R3:W-:Y:S04]  /*4710*/  STL [R1], R5 ;  /* 0x0000000501007387 */ /* 0x0007e80000100800 */
[----:B------:R0:W-:Y:S01]  /*4720*/  STL [R1+0x218], RZ ;  /* 0x000218ff01007387 */ /* 0x0001e20000100800 */
[----:B------:R-:W-:-:S03]  /*4730*/  LEA R29, P5, R3, c[0x0][0x168], 0x1 ;  /* 0x00005a00031d7a11 */ /* 0x000fc600078a08ff */
[----:B------:R0:W-:Y:S04]  /*4740*/  STL [R1+0x21c], RZ ;  /* 0x00021cff01007387 */ /* 0x0001e80000100800 */
[----:B------:R0:W-:Y:S04]  /*4750*/  STL [R1+0x200], RZ ;  /* 0x000200ff01007387 */ /* 0x0001e80000100800 */
[----:B------:R0:W-:Y:S04]  /*4760*/  STL [R1+0x204], RZ ;  /* 0x000204ff01007387 */ /* 0x0001e80000100800 */
[----:B------:R0:W-:Y:S01]  /*4770*/  STL [R1+0x208], RZ ;  /* 0x000208ff01007387 */ /* 0x0001e20000100800 */
[----:B------:R-:W-:-:S03]  /*4780*/  LEA.HI.X.SX32 R27, R3, c[0x0][0x16c], 0x1, P5 ;  /* 0x00005b00031b7a11 */ /* 0x000fc600028f0eff */
        /* <DEDUP_REMOVED lines=9> */
[----:B--2---:R-:W-:-:S02]  /*4820*/  LOP3.LUT R3, R16, 0x20, RZ, 0x3c, !PT ;  /* 0x0000002010037812 */ /* 0x004fc400078e3cff */
[C---:B-1----:R-:W-:Y:S02]  /*4830*/  LOP3.LUT R6, R16.reuse, 0x40, RZ, 0x3c, !PT ;  /* 0x0000004010067812 */ /* 0x042fe400078e3cff */
[----:B---3--:R-:W-:-:S03]  /*4840*/  LOP3.LUT R5, R16, 0x60, RZ, 0x3c, !PT ;  /* 0x0000006010057812 */ /* 0x008fc600078e3cff */
[----:B------:R0:W-:Y:S01]  /*4850*/  STL [R1+0x4ac], R6 ;  /* 0x0004ac0601007387 */ /* 0x0001e20000100800 */
[----:B----4-:R-:W-:-:S05]  /*4860*/  LOP3.LUT R3, R26, 0x40, RZ, 0x3c, !PT ;  /* 0x000000401a037812 */ /* 0x010fca00078e3cff */
[----:B------:R0:W-:Y:S04]  /*4870*/  STL [R1+0x388], R3 ;  /* 0x0003880301007387 */ /* 0x0001e80000100800 */
[----:B------:R0:W-:Y:S02]  /*4880*/  STL [R1+0x4a8], R5 ;  /* 0x0004a80501007387 */ /* 0x0001e40000100800 */
.L_x_3:
[----:B0-----:R-:W0:Y:S01]  /*4890*/  S2R R3, SR_TID.X ;  /* 0x0000000000037919 */ /* 0x001e220000002100 */
[----:B------:R-:W-:-:S03]  /*48a0*/  PRMT R16, RZ, 0x7610, R16 ;  /* 0x00007610ff107816 */ /* 0x000fc60000000010 */
[----:B-----5:R1:W-:Y:S04]  /*48b0*/  STL [R1+0xf70], R24 ;  /* 0x000f701801007387 */ /* 0x0203e80000100800 */
[----:B------:R-:W2:Y:S04]  /*48c0*/  S2R R7, SR_TID.X ;  /* 0x0000000000077919 */ /* 0x000ea80000002100 */
[----:B------:R0:W-:Y:S04]  /*48d0*/  STL [R1+0xf6c], R25 ;  /* 0x000f6c1901007387 */ /* 0x0001e80000100800 */
[----:B-1----:R-:W1:Y:S04]  /*48e0*/  S2R R24, SR_TID.X ;  /* 0x0000000000187919 */ /* 0x002e680000002100 */
[----:B------:R3:W-:Y:S04]  /*48f0*/  STL [R1+0xf68], R26 ;  /* 0x000f681a01007387 */ /* 0x0007e80000100800 */
[----:B------:R-:W-:Y:S01]  /*4900*/  STL [R1+0xf64], R6 ;  /* 0x000f640601007387 */ /* 0x000fe20000100800 */
[----:B0-----:R-:W-:Y:S01]  /*4910*/  SHF.R.U32.HI R25, RZ, 0x8, R3 ;  /* 0x00000008ff197819 */ /* 0x001fe20000011603 */
[----:B------:R-:W-:-:S02]  /*4920*/  IMAD.MOV.U32 R3, RZ, RZ, R2 ;  /* 0x000000ffff037224 */ /* 0x000fc400078e0002 */
[----:B------:R-:W-:Y:S01]  /*4930*/  STL [R1+0xf24], R29 ;  /* 0x000f241d01007387 */ /* 0x000fe20000100800 */
[----:B------:R-:W-:Y:S01]  /*4940*/  SGXT.U32 R25, R25, 0x1 ;  /* 0x000000011919781a */ /* 0x000fe20000000000 */
[----:B------:R-:W-:Y:S02]  /*4950*/  IMAD.MOV.U32 R2, RZ, RZ, R4 ;  /* 0x000000ffff027224 */ /* 0x000fe400078e0004 */
[----:B------:R-:W-:Y:S02]  /*4960*/  STL [R1+0xf28], R29 ;  /* 0x000f281d01007387 */ /* 0x000fe40000100800 */
[C---:B------:R-:W-:Y:S01]  /*4970*/  IMAD R5, R25.reuse, c[0x0][0x188], RZ ;  /* 0x0000620019057a24 */ /* 0x040fe200078e02ff */
[----:B------:R-:W-:Y:S01]  /*4980*/  LOP3.LUT R25, R25, 0x8, RZ, 0xfc, !PT ;  /* 0x0000000819197812 */ /* 0x000fe200078efcff */
[----:B------:R-:W-:Y:S02]  /*4990*/  STL [R1+0xf2c], R29 ;  /* 0x000f2c1d01007387 */ /* 0x000fe40000100800 */
[----:B------:R-:W-:Y:S01]  /*49a0*/  IMAD.WIDE R4, R5, 0x2, R2 ;  /* 0x0000000205047825 */ /* 0x000fe200078e0202 */
[----:B------:R-:W-:Y:S01]  /*49b0*/  ISETP.GE.AND P1, PT, R25, UR4, PT ;  /* 0x0000000419007c0c */ /* 0x000fe2000bf26270 */
[----:B------:R-:W-:Y:S01]  /*49c0*/  STL [R1+0xf30], R29 ;  /* 0x000f301d01007387 */ /* 0x000fe20000100800 */
[----:B-1----:R-:W-:-:S03]  /*49d0*/  SHF.R.U32.HI R24, RZ, 0x8, R24 ;  /* 0x00000008ff187819 */ /* 0x002fc60000011618 */
[----:B------:R-:W-:Y:S01]  /*49e0*/  STL [R1+0xf34], R29 ;  /* 0x000f341d01007387 */ /* 0x000fe20000100800 */
[----:B------:R-:W-:-:S03]  /*49f0*/  SGXT.U32 R24, R24, 0x1 ;  /* 0x000000011818781a */ /* 0x000fc60000000000 */
[----:B------:R-:W-:Y:S04]  /*4a00*/  STL [R1+0xf38], R29 ;  /* 0x000f381d01007387 */ /* 0x000fe80000100800 */
[----:B------:R-:W-:Y:S04]  /*4a10*/  STL [R1+0xf3c], R29 ;  /* 0x000f3c1d01007387 */ /* 0x000fe80000100800 */
[----:B------:R-:W-:Y:S04]  /*4a20*/  STL [R1+0xf40], R29 ;  /* 0x000f401d01007387 */ /* 0x000fe80000100800 */
[----:B------:R-:W-:Y:S04]  /*4a30*/  STL [R1+0xf44], R29 ;  /* 0x000f441d01007387 */ /* 0x000fe80000100800 */
[----:B------:R-:W-:Y:S04]  /*4a40*/  STL [R1+0xf48], R29 ;  /* 0x000f481d01007387 */ /* 0x000fe80000100800 */
[----:B------:R-:W-:Y:S04]  /*4a50*/  STL [R1+0xf4c], R29 ;  /* 0x000f4c1d01007387 */ /* 0x000fe80000100800 */
[----:B------:R-:W-:Y:S01]  /*4a60*/  STL [R1+0xf54], R29 ;  /* 0x000f541d01007387 */ /* 0x000fe20000100800 */
[----:B---3--:R-:W-:-:S03]  /*4a70*/  LOP3.LUT R26, R24, 0x8, RZ, 0xfc, !PT ;  /* 0x00000008181a7812 */ /* 0x008fc600078efcff */
[----:B------:R-:W-:Y:S01]  /*4a80*/  STL [R1+0xf20], R27 ;  /* 0x000f201b01007387 */ /* 0x000fe20000100800 */
[----:B------:R-:W-:-:S03]  /*4a90*/  LOP3.LUT R25, R24, 0x10, RZ, 0xfc, !PT ;  /* 0x0000001018197812 */ /* 0x000fc600078efcff */
[----:B------:R-:W-:Y:S04]  /*4aa0*/  STL [R1+0xf50], R27 ;  /* 0x000f501b01007387 */ /* 0x000fe80000100800 */
[----:B------:R-:W-:Y:S04]  /*4ab0*/  STL [R1+0xf58], R27 ;  /* 0x000f581b01007387 */ /* 0x000fe80000100800 */
[----:B-----5:R-:W-:Y:S04]  /*4ac0*/  STL [R1+0xec4], R0 ;  /* 0x000ec40001007387 */ /* 0x020fe80000100800 */
[----:B------:R2:W-:Y:S04]  /*4ad0*/  STL [R1+0xf5c], R0 ;  /* 0x000f5c0001007387 */ /* 0x0005e80000100800 */
[----:B------:R-:W0:Y:S01]  /*4ae0*/  S2R R24, SR_TID.X ;  /* 0x0000000000187919 */ /* 0x000e220000002100 */
[----:B------:R-:W-:Y:S01]  /*4af0*/  IMAD R26, R26, c[0x0][0x188], RZ ;  /* 0x000062001a1a7a24 */ /* 0x000fe200078e02ff */
[----:B------:R-:W-:-:S02]  /*4b00*/  PRMT R17, RZ, 0x7610, R17 ;  /* 0x00007610ff117816 */ /* 0x000fc40000000011 */
[----:B------:R-:W-:Y:S01]  /*4b10*/  PRMT R18, RZ, 0x7610, R18 ;  /* 0x00007610ff127816 */ /* 0x000fe20000000012 */
[----:B------:R-:W-:Y:S01]  /*4b20*/  STL [R1+0xeb0], R28 ;  /* 0x000eb01c01007387 */ /* 0x000fe20000100800 */
[----:B--2---:R-:W-:Y:S02]  /*4b30*/  SHF.R.U32.HI R0, RZ, 0x8, R7 ;  /* 0x00000008ff007819 */ /* 0x004fe40000011607 */
[----:B------:R-:W-:Y:S01]  /*4b40*/  PRMT R19, RZ, 0x7610, R19 ;  /* 0x00007610ff137816 */ /* 0x000fe20000000013 */
[----:B------:R-:W-:Y:S01]  /*4b50*/  STL [R1+0xf10], R28 ;  /* 0x000f101c01007387 */ /* 0x000fe20000100800 */
[----:B------:R-:W-:Y:S02]  /*4b60*/  SGXT.U32 R0, R0, 0x1 ;  /* 0x000000010000781a */ /* 0x000fe40000000000 */
[----:B------:R-:W-:Y:S01]  /*4b70*/  PRMT R20, RZ, 0x7610, R20 ;  /* 0x00007610ff147816 */ /* 0x000fe20000000014 */
[----:B------:R-:W-:Y:S01]  /*4b80*/  STL [R1+0xf14], R28 ;  /* 0x000f141c01007387 */ /* 0x000fe20000100800 */
[----:B------:R-:W-:-:S03]  /*4b90*/  ISETP.GE.AND P0, PT, R0, UR4, PT ;  /* 0x0000000400007c0c */ /* 0x000fc6000bf06270 */
[----:B------:R-:W-:Y:S04]  /*4ba0*/  STL [R1+0xf18], R28 ;  /* 0x000f181c01007387 */ /* 0x000fe80000100800 */
[----:B------:R-:W-:Y:S04]  /*4bb0*/  STL [R1+0xf1c], R28 ;  /* 0x000f1c1c01007387 */ /* 0x000fe80000100800 */
[----:B------:R1:W-:Y:S04]  /*4bc0*/  STL [R1+0xf60], R28 ;  /* 0x000f601c01007387 */ /* 0x0003e80000100800 */
[----:B------:R2:W3:Y:S01]  /*4bd0*/  @!P0 LDG.E.U16 R16, [R4.64] ;  /* 0x0000000604108981 */ /* 0x0004e2000c1e1500 */
[----:B------:R-:W-:-:S02]  /*4be0*/  ISETP.GE.AND P0, PT, R25, UR4, PT ;  /* 0x0000000419007c0c */ /* 0x000fc4000bf06270 */
[----:B0-----:R-:W-:Y:S01]  /*4bf0*/  SHF.R.U32.HI R25, RZ, 0x8, R24 ;  /* 0x00000008ff197819 */ /* 0x001fe20000011618 */
[----:B------:R-:W-:Y:S03]  /*4c00*/  STL.64 [R1+0xde0], R14 ;  /* 0x000de00e01007387 */ /* 0x000fe60000100a00 */
[----:B------:R-:W-:Y:S01]  /*4c10*/  SGXT.U32 R25, R25, 0x1 ;  /* 0x000000011919781a */ /* 0x000fe20000000000 */
[----:B------:R-:W-:Y:S01]  /*4c20*/  STL.64 [R1+0xdd8], R12 ;  /* 0x000dd80c01007387 */ /* 0x000fe20000100a00 */
[----:B--2---:R-:W-:Y:S02]  /*4c30*/  IMAD.WIDE R4, R26, 0x2, R2 ;  /* 0x000000021a047825 */ /* 0x004fe400078e0202 */
[----:B------:R-:W-:Y:S01]  /*4c40*/  LOP3.LUT R26, R25, 0x10, RZ, 0xfc, !PT ;  /* 0x00000010191a7812 */ /* 0x000fe200078efcff */
[----:B------:R-:W-:Y:S01]  /*4c50*/  STL.64 [R1+0xdb0], R10 ;  /* 0x000db00a01007387 */ /* 0x000fe20000100a00 */
[----:B------:R-:W-:-:S02]  /*4c60*/  SHF.R.U32.HI R24, RZ, 0x8, R24 ;  /* 0x00000008ff187819 */ /* 0x000fc40000011618 */
[----:B------:R-:W-:Y:S01]  /*4c70*/  LOP3.LUT R25, R25, 0x18, RZ, 0xfc, !PT ;  /* 0x0000001819197812 */ /* 0x000fe200078efcff */
[----:B------:R-:W-:Y:S01]  /*4c80*/  IMAD R26, R26, c[0x0][0x188], RZ ;  /* 0x000062001a1a7a24 */ /* 0x000fe200078e02ff */
[----:B------:R-:W-:Y:S01]  /*4c90*/  SGXT.U32 R24, R24, 0x1 ;  /* 0x000000011818781a */ /* 0x000fe20000000000 */
[----:B------:R0:W2:Y:S01]  /*4ca0*/  @!P1 LDG.E.U16 R17, [R4.64] ;  /* 0x0000000604119981 */ /* 0x0000a2000c1e1500 */
[----:B------:R-:W-:Y:S02]  /*4cb0*/  ISETP.GE.AND P1, PT, R25, UR4, PT ;  /* 0x0000000419007c0c */ /* 0x000fe4000bf26270 */
[----:B------:R-:W-:Y:S01]  /*4cc0*/  LOP3.LUT R25, R24, 0x20, RZ, 0xfc, !PT ;  /* 0x0000002018197812 */ /* 0x000fe200078efcff */
[----:B------:R-:W-:Y:S01]  /*4cd0*/  STL.64 [R1+0xda8], R8 ;  /* 0x000da80801007387 */ /* 0x000fe20000100a00 */
[----:B0-----:R-:W-:Y:S01]  /*4ce0*/  IMAD.WIDE R4, R26, 0x2, R2 ;  /* 0x000000021a047825 */ /* 0x001fe200078e0202 */
[----:B------:R-:W-:Y:S02]  /*4cf0*/  LOP3.LUT R26, R24, 0x18, RZ, 0xfc, !PT ;  /* 0x00000018181a7812 */ /* 0x000fe400078efcff */
[----:B------:R-:W0:Y:S04]  /*4d00*/  S2R R24, SR_TID.X ;  /* 0x0000000000187919 */ /* 0x000e280000002100 */
[----:B------:R4:W2:Y:S01]  /*4d10*/  @!P0 LDG.E.U16 R18, [R4.64] ;  /* 0x0000000604128981 */ /* 0x0008a2000c1e1500 */
[----:B------:R-:W-:Y:S01]  /*4d20*/  ISETP.GE.AND P0, PT, R25, UR4, PT ;  /* 0x0000000419007c0c */ /* 0x000fe2000bf06270 */
[----:B------:R-:W-:-:S04]  /*4d30*/  IMAD R26, R26, c[0x0][0x188], RZ ;  /* 0x000062001a1a7a24 */ /* 0x000fc800078e02ff */
[----:B----4-:R-:W-:-:S05]  /*4d40*/  IMAD.WIDE R4, R26, 0x2, R2 ;  /* 0x000000021a047825 */ /* 0x010fca00078e0202 */
[----:B------:R4:W2:Y:S01]  /*4d50*/  @!P1 LDG.E.U16 R19, [R4.64] ;  /* 0x0000000604139981 */ /* 0x0008a2000c1e1500 */
[----:B0-----:R-:W-:-:S04]  /*4d60*/  SHF.R.U32.HI R25, RZ, 0x8, R24 ;  /* 0x00000008ff197819 */ /* 0x001fc80000011618 */
[----:B------:R-:W-:Y:S02]  /*4d70*/  SGXT.U32 R25, R25, 0x1 ;  /* 0x000000011919781a */ /* 0x000fe40000000000 */
[----:B------:R-:W-:Y:S02]  /*4d80*/  SHF.R.U32.HI R24, RZ, 0x8, R24 ;  /* 0x00000008ff187819 */ /* 0x000fe40000011618 */
[C---:B------:R-:W-:Y:S02]  /*4d90*/  LOP3.LUT R26, R25.reuse, 0x20, RZ, 0xfc, !PT ;  /* 0x00000020191a7812 */ /* 0x040fe400078efcff */
[----:B------:R-:W-:Y:S02]  /*4da0*/  LOP3.LUT R25, R25, 0x28, RZ, 0xfc, !PT ;  /* 0x0000002819197812 */ /* 0x000fe400078efcff */
[----:B------:R-:W-:Y:S01]  /*4db0*/  SGXT.U32 R24, R24, 0x1 ;  /* 0x000000011818781a */ /* 0x000fe20000000000 */
[----:B------:R-:W-:Y:S01]  /*4dc0*/  IMAD R26, R26, c[0x0][0x188], RZ ;  /* 0x000062001a1a7a24 */ /* 0x000fe200078e02ff */
[----:B------:R-:W-:-:S02]  /*4dd0*/  ISETP.GE.AND P1, PT, R25, UR4, PT ;  /* 0x0000000419007c0c */ /* 0x000fc4000bf26270 */
[----:B------:R-:W-:Y:S01]  /*4de0*/  LOP3.LUT R25, R24, 0x28, RZ, 0xfc, !PT ;  /* 0x0000002818197812 */ /* 0x000fe200078efcff */
[----:B----4-:R-:W-:Y:S01]  /*4df0*/  IMAD.WIDE R4, R26, 0x2, R2 ;  /* 0x000000021a047825 */ /* 0x010fe200078e0202 */
[----:B------:R-:W-:-:S04]  /*4e00*/  LOP3.LUT R24, R24, 0x30, RZ, 0xfc, !PT ;  /* 0x0000003018187812 */ /* 0x000fc800078efcff */
[----:B------:R0:W4:Y:S01]  /*4e10*/  @!P0 LDG.E.U16 R20, [R4.64] ;  /* 0x0000000604148981 */ /* 0x000122000c1e1500 */
[----:B------:R-:W-:-:S03]  /*4e20*/  ISETP.GE.AND P0, PT, R24, UR4, PT ;  /* 0x0000000418007c0c */ /* 0x000fc6000bf06270 */
[----:B------:R-:W2:Y:S04]  /*4e30*/  LDL.LU R24, [R1+0xf70] ;  /* 0x000f700001187983 */ /* 0x000ea80000300800 */
[----:B------:R-:W1:Y:S01]  /*4e40*/  S2R R26, SR_TID.X ;  /* 0x00000000001a7919 */ /* 0x000e620000002100 */
[----:B------:R-:W-:Y:S01]  /*4e50*/  IMAD R25, R25, c[0x0][0x188], RZ ;  /* 0x0000620019197a24 */ /* 0x000fe200078e02ff */
[----:B------:R-:W-:-:S03]  /*4e60*/  PRMT R21, RZ, 0x7610, R21 ;  /* 0x00007610ff157816 */ /* 0x000fc60000000015 */
[----:B0-----:R-:W-:-:S05]  /*4e70*/  IMAD.WIDE R4, R25, 0x2, R2 ;  /* 0x0000000219047825 */ /* 0x001fca00078e0202 */
[----:B------:R0:W3:Y:S01]  /*4e80*/  @!P1 LDG.E.U16 R21, [R4.64] ;  /* 0x0000000604159981 */ /* 0x0000e2000c1e1500 */
[----:B-1----:R-:W-:-:S04]  /*4e90*/  SHF.R.U32.HI R25, RZ, 0x8, R26 ;  /* 0x00000008ff197819 */ /* 0x002fc8000001161a */
[----:B------:R-:W-:-:S04]  /*4ea0*/  SGXT.U32 R25, R25, 0x1 ;  /* 0x000000011919781a */ /* 0x000fc80000000000 */
[C---:B0-----:R-:W-:Y:S02]  /*4eb0*/  LOP3.LUT R5, R25.reuse, 0x30, RZ, 0xfc, !PT ;  /* 0x0000003019057812 */ /* 0x041fe400078efcff */
[----:B------:R-:W-:-:S04]  /*4ec0*/  LOP3.LUT R25, R25, 0x38, RZ, 0xfc, !PT ;  /* 0x0000003819197812 */ /* 0x000fc800078efcff */
[----:B------:R-:W-:Y:S02]  /*4ed0*/  ISETP.GE.AND P1, PT, R25, UR4, PT ;  /* 0x0000000419007c0c */ /* 0x000fe4000bf26270 */
[----:B------:R-:W3:Y:S01]  /*4ee0*/  LDL.LU R25, [R1+0xf6c] ;  /* 0x000f6c0001197983 */ /* 0x000ee20000300800 */
[----:B------:R-:W-:Y:S01]  /*4ef0*/  SHF.R.U32.HI R26, RZ, 0x8, R26 ;  /* 0x00000008ff1a7819 */ /* 0x000fe2000001161a */
[----:B------:R-:W-:Y:S01]  /*4f00*/  IMAD R5, R5, c[0x0][0x188], RZ ;  /* 0x0000620005057a24 */ /* 0x000fe200078e02ff */
[----:B------:R-:W-:Y:S02]  /*4f10*/  PRMT R22, RZ, 0x7610, R22 ;  /* 0x00007610ff167816 */ /* 0x000fe40000000016 */
[----:B------:R-:W-:Y:S01]  /*4f20*/  SGXT.U32 R26, R26, 0x1 ;  /* 0x000000011a1a781a */ /* 0x000fe20000000000 */
[----:B------:R-:W-:-:S03]  /*4f30*/  IMAD.WIDE R4, R5, 0x2, R2 ;  /* 0x0000000205047825 */ /* 0x000fc600078e0202 */
[----:B------:R-:W-:Y:S02]  /*4f40*/  LOP3.LUT R26, R26, 0x2, RZ, 0xfc, !PT ;  /* 0x000000021a1a7812 */ /* 0x000fe400078efcff */
[----:B------:R0:W3:Y:S02]  /*4f50*/  @!P0 LDG.E.U16 R22, [R4.64] ;  /* 0x0000000604168981 */ /* 0x0000e4000c1e1500 */
[----:B------:R-:W-:Y:S02]  /*4f60*/  ISETP.GE.AND P0, PT, R26, UR4, PT ;  /* 0x000000041a007c0c */ /* 0x000fe4000bf06270 */
[----:B------:R-:W4:Y:S04]  /*4f70*/  LDL.LU R26, [R1+0xf68] ;  /* 0x000f6800011a7983 */ /* 0x000f280000300800 */
[----:B0-----:R-:W0:Y:S01]  /*4f80*/  S2R R5, SR_TID.X ;  /* 0x0000000000057919 */ /* 0x001e220000002100 */
[----:B------:R-:W-:-:S02]  /*4f90*/  PRMT R23, RZ, 0x7610, R23 ;  /* 0x00007610ff177816 */ /* 0x000fc40000000017 */
[----:B0-----:R-:W-:-:S04]  /*4fa0*/  SHF.R.U32.HI R5, RZ, 0x8, R5 ;  /* 0x00000008ff057819 */ /* 0x001fc80000011605 */
[----:B------:R-:W-:-:S04]  /*4fb0*/  SGXT.U32 R5, R5, 0x1 ;  /* 0x000000010505781a */ /* 0x000fc80000000000 */
[----:B------:R-:W-:-:S05]  /*4fc0*/  LOP3.LUT R5, R5, 0x38, RZ, 0xfc, !PT ;  /* 0x0000003805057812 */ /* 0x000fca00078efcff */
[----:B------:R-:W-:-:S04]  /*4fd0*/  IMAD R5, R5, c[0x0][0x188], RZ ;  /* 0x0000620005057a24 */ /* 0x000fc800078e02ff */
[----:B------:R-:W-:-:S05]  /*4fe0*/  IMAD.WIDE R4, R5, 0x2, R2 ;  /* 0x0000000205047825 */ /* 0x000fca00078e0202 */
[----:B------:R0:W4:Y:S04]  /*4ff0*/  @!P1 LDG.E.U16 R23, [R4.64] ;  /* 0x0000000604179981 */ /* 0x000128000c1e1500 */
[----:B0-----:R-:W0:Y:S02]  /*5000*/  S2R R5, SR_TID.X ;  /* 0x0000000000057919 */ /* 0x001e240000002100 */
[----:B0-----:R-:W-:-:S04]  /*5010*/  SHF.R.U32.HI R5, RZ, 0x8, R5 ;  /* 0x00000008ff057819 */ /* 0x001fc80000011605 */
[----:B------:R-:W-:-:S04]  /*5020*/  SGXT.U32 R5, R5, 0x1 ;  /* 0x000000010505781a */ /* 0x000fc80000000000 */
[C---:B------:R-:W-:Y:S02]  /*5030*/  LOP3.LUT R4, R5.reuse, 0xa, RZ, 0xfc, !PT ;  /* 0x0000000a05047812 */ /* 0x040fe400078efcff */
[----:B------:R-:W-:Y:S02]  /*5040*/  LOP3.LUT R5, R5, 0x2, RZ, 0xfc, !PT ;  /* 0x0000000205057812 */ /* 0x000fe400078efcff */
[----:B------:R-:W-:-:S03]  /*5050*/  ISETP.GE.AND P1, PT, R4, UR4, PT ;  /* 0x0000000404007c0c */ /* 0x000fc6000bf26270 */
[----:B------:R-:W-:-:S04]  /*5060*/  IMAD R5, R5, c[0x0][0x188], RZ ;  /* 0x0000620005057a24 */ /* 0x000fc800078e02ff */
[----:B------:R-:W-:Y:S01]  /*5070*/  IMAD.WIDE R4, R5, 0x2, R2 ;  /* 0x0000000205047825 */ /* 0x000fe200078e0202 */
[----:B--2---:R-:W-:-:S06]  /*5080*/  PRMT R24, RZ, 0x7610, R24 ;  /* 0x00007610ff187816 */ /* 0x004fcc0000000018 */
[----:B------:R0:W2:Y:S04]  /*5090*/  @!P0 LDG.E.U16 R24, [R4.64] ;  /* 0x0000000604188981 */ /* 0x0000a8000c1e1500 */
[----:B0-----:R-:W0:Y:S02]  /*50a0*/  S2R R5, SR_TID.X ;  /* 0x0000000000057919 */ /* 0x001e240000002100 */
[----:B0-----:R-:W-:-:S04]  /*50b0*/  SHF.R.U32.HI R5, RZ, 0x8, R5 ;  /* 0x00000008ff057819 */ /* 0x001fc80000011605 */
[----:B------:R-:W-:-:S04]  /*50c0*/  SGXT.U32 R5, R5, 0x1 ;  /* 0x000000010505781a */ /* 0x000fc80000000000 */
[C---:B------:R-:W-:Y:S02]  /*50d0*/  LOP3.LUT R4, R5.reuse, 0x12, RZ, 0xfc, !PT ;  /* 0x0000001205047812 */ /* 0x040fe400078efcff */
[----:B------:R-:W-:Y:S02]  /*50e0*/  LOP3.LUT R5, R5, 0xa, RZ, 0xfc, !PT ;  /* 0x0000000a05057812 */ /* 0x000fe400078efcff */
[----:B------:R-:W-:-:S03]  /*50f0*/  ISETP.GE.AND P0, PT, R4, UR4, PT ;  /* 0x0000000404007c0c */ /* 0x000fc6000bf06270 */
[----:B------:R-:W-:Y:S01]  /*5100*/  IMAD R5, R5, c[0x0][0x188], RZ ;  /* 0x0000620005057a24 */ /* 0x000fe200078e02ff */
[----:B---3--:R-:W-:-:S03]  /*5110*/  PRMT R25, RZ, 0x7610, R25 ;  /* 0x00007610ff197816 */ /* 0x008fc60000000019 */
[----:B------:R-:W-:-:S05]  /*5120*/  IMAD.WIDE R4, R5, 0x2, R2 ;  /* 0x0000000205047825 */ /* 0x000fca00078e0202 */
[----:B------:R0:W3:Y:S04]  /*5130*/  @!P1 LDG.E.U16 R25, [R4.64] ;  /* 0x0000000604199981 */ /* 0x0000e8000c1e1500 */
[----:B0-----:R-:W0:Y:S01]  /*5140*/  S2R R5, SR_TID.X ;  /* 0x0000000000057919 */ /* 0x001e220000002100 */
[----:B----4-:R-:W-:Y:S02]  /*5150*/  PRMT R26, RZ, 0x7610, R26 ;  /* 0x00007610ff1a7816 */ /* 0x010fe4000000001a */
[----:B0-----:R-:W-:-:S04]  /*5160*/  SHF.R.U32.HI R5, RZ, 0x8, R5 ;  /* 0x00000008ff057819 */ /* 0x001fc80000011605 */
[----:B------:R-:W-:-:S04]  /*5170*/  SGXT.U32 R5, R5, 0x1 ;  /* 0x000000010505781a */ /* 0x000fc80000000000 */
[C---:B------:R-:W-:Y:S02]  /*5180*/  LOP3.LUT R4, R5.reuse, 0x1a, RZ, 0xfc, !PT ;  /* 0x0000001a05047812 */ /* 0x040fe400078efcff */
[----:B------:R-:W-:Y:S02]  /*5190*/  LOP3.LUT R5, R5, 0x12, RZ, 0xfc, !PT ;  /* 0x0000001205057812 */ /* 0x000fe400078efcff */
[----:B------:R-:W-:-:S03]  /*51a0*/  ISETP.GE.AND P1, PT, R4, UR4, PT ;  /* 0x0000000404007c0c */ /* 0x000fc6000bf26270 */
[----:B------:R-:W-:-:S04]  /*51b0*/  IMAD R5, R5, c[0x0][0x188], RZ ;  /* 0x0000620005057a24 */ /* 0x000fc800078e02ff */
[----:B------:R-:W-:-:S05]  /*51c0*/  IMAD.WIDE R4, R5, 0x2, R2 ;  /* 0x0000000205047825 */ /* 0x000fca00078e0202 */
[----:B------:R0:W4:Y:S04]  /*51d0*/  @!P0 LDG.E.U16 R26, [R4.64] ;  /* 0x00000006041a8981 */ /* 0x000128000c1e1500 */
[----:B0-----:R-:W0:Y:S01]  /*51e0*/  S2R R5, SR_TID.X ;  /* 0x0000000000057919 */ /* 0x001e220000002100 */
[----:B------:R-:W-:Y:S02]  /*51f0*/  PRMT R6, RZ, 0x7610, R6 ;  /* 0x00007610ff067816 */ /* 0x000fe40000000006 */
[----:B0-----:R-:W-:-:S04]  /*5200*/  SHF.R.U32.HI R5, RZ, 0x8, R5 ;  /* 0x00000008ff057819 */ /* 0x001fc80000011605 */
[----:B------:R-:W-:-:S04]  /*5210*/  SGXT.U32 R5, R5, 0x1 ;  /* 0x000000010505781a */ /* 0x000fc80000000000 */
[C---:B------:R-:W-:Y:S02]  /*5220*/  LOP3.LUT R4, R5.reuse, 0x22, RZ, 0xfc, !PT ;  /* 0x0000002205047812 */ /* 0x040fe400078efcff */
[----:B------:R-:W-:Y:S02]  /*5230*/  LOP3.LUT R5, R5, 0x1a, RZ, 0xfc, !PT ;  /* 0x0000001a05057812 */ /* 0x000fe400078efcff */
[----:B------:R-:W-:-:S03]  /*5240*/  ISETP.GE.AND P0, PT, R4, UR4, PT ;  /* 0x0000000404007c0c */ /* 0x000fc6000bf06270 */
[----:B------:R-:W-:-:S04]  /*5250*/  IMAD R5, R5, c[0x0][0x188], RZ ;  /* 0x0000620005057a24 */ /* 0x000fc800078e02ff */
[----:B------:R-:W-:-:S05]  /*5260*/  IMAD.WIDE R4, R5, 0x2, R2 ;  /* 0x0000000205047825 */ /* 0x000fca00078e0202 */
[----:B------:R0:W2:Y:S04]  /*5270*/  @!P1 LDG.E.U16 R6, [R4.64] ;  /* 0x0000000604069981 */ /* 0x0000a8000c1e1500 */
[----:B0-----:R-:W0:Y:S01]  /*5280*/  S2R R5, SR_TID.X ;  /* 0x0000000000057919 */ /* 0x001e220000002100 */
[----:B------:R-:W-:Y:S02]  /*5290*/  PRMT R28, RZ, 0x7610, R28 ;  /* 0x00007610ff1c7816 */ /* 0x000fe4000000001c */
[--C-:B0-----:R-:W-:Y:S02]  /*52a0*/  SHF.R.U32.HI R4, RZ, 0x8, R5.reuse ;  /* 0x00000008ff047819 */ /* 0x101fe40000011605 */
[----:B------:R-:W-:-:S04]  /*52b0*/  SHF.R.U32.HI R5, RZ, 0x8, R5 ;  /* 0x00000008ff057819 */ /* 0x000fc80000011605 */
[----:B------:R-:W-:Y:S02]  /*52c0*/  SGXT.U32 R5, R5, 0x1 ;  /* 0x000000010505781a */ /* 0x000fe40000000000 */
[----:B------:R-:W-:Y:S02]  /*52d0*/  SGXT.U32 R4, R4, 0x1 ;  /* 0x000000010404781a */ /* 0x000fe40000000000 */
[----:B------:R-:W-:Y:S02]  /*52e0*/  LOP3.LUT R5, R5, 0x22, RZ, 0xfc, !PT ;  /* 0x0000002205057812 */ /* 0x000fe400078efcff */
[----:B------:R-:W-:-:S03]  /*52f0*/  LOP3.LUT R4, R4, 0x2a, RZ, 0xfc, !PT ;  /* 0x0000002a04047812 */ /* 0x000fc600078efcff */
[----:B------:R-:W-:Y:S01]  /*5300*/  IMAD R5, R5, c[0x0][0x188], RZ ;  /* 0x0000620005057a24 */ /* 0x000fe200078e02ff */
[----:B------:R-:W-:-:S03]  /*5310*/  ISETP.GE.AND P1, PT, R4, UR4, PT ;  /* 0x0000000404007c0c */ /* 0x000fc6000bf26270 */
[----:B------:R-:W-:-:S05]  /*5320*/  IMAD.WIDE R4, R5, 0x2, R2 ;  /* 0x0000000205047825 */ /* 0x000fca00078e0202 */
[----:B------:R0:W3:Y:S04]  /*5330*/  @!P0 LDG.E.U16 R28, [R4.64] ;  /* 0x00000006041c8981 */ /* 0x0000e8000c1e1500 */
[----:B--2---:R1:W-:Y:S04]  /*5340*/  STL [R1+0x28], R6 ;  /* 0x0000280601007387 */ /* 0x0043e80000100800 */
[----:B-1----:R-:W2:Y:S01]  /*5350*/  LDL.LU R6, [R1+0xf64] ;  /* 0x000f640001067983 */ /* 0x002ea20000300800 */
[----:B------:R-:W-:-:S04]  /*5360*/  SHF.R.U32.HI R7, RZ, 0x8, R7 ;  /* 0x00000008ff077819 */ /* 0x000fc80000011607 */
[----:B------:R-:W-:-:S04]  /*5370*/  SGXT.U32 R7, R7, 0x1 ;  /* 0x000000010707781a */ /* 0x000fc80000000000 */
[----:B0-----:R-:W-:-:S04]  /*5380*/  LOP3.LUT R5, R7, 0x4, RZ, 0xfc, !PT ;  /* 0x0000000407057812 */ /* 0x001fc800078efcff */
[----:B------:R-:W-:Y:S01]  /*5390*/  ISETP.GE.AND P0, PT, R5, UR4, PT ;  /* 0x0000000405007c0c */ /* 0x000fe2000bf06270 */
[----:B---3--:R0:W-:Y:S02]  /*53a0*/  STL [R1+0x2c], R28 ;  /* 0x00002c1c01007387 */ /* 0x0081e40000100800 */
[----:B0-----:R-:W-:-:S05]  /*53b0*/  LOP3.LUT R28, R7, 0x2a, RZ, 0xfc, !PT ;  /* 0x0000002a071c7812 */ /* 0x001fca00078efcff */
[----:B------:R-:W-:-:S04]  /*53c0*/  IMAD R28, R28, c[0x0][0x188], RZ ;  /* 0x000062001c1c7a24 */ /* 0x000fc800078e02ff */
[----:B------:R-:W-:Y:S01]  /*53d0*/  IMAD.WIDE R4, R28, 0x2, R2 ;  /* 0x000000021c047825 */ /* 0x000fe200078e0202 */
[----:B--2---:R-:W-:-:S06]  /*53e0*/  PRMT R6, RZ, 0x7610, R6 ;  /* 0x00007610ff067816 */ /* 0x004fcc0000000006 */
[----:B------:R0:W2:Y:S01]  /*53f0*/  @!P1 LDG.E.U16 R6, [R4.64] ;  /* 0x0000000604069981 */ /* 0x0000a2000c1e1500 */
[----:B------:R-:W-:-:S04]  /*5400*/  LOP3.LUT R7, R7, 0x32, RZ, 0xfc, !PT ;  /* 0x0000003207077812 */ /* 0x000fc800078efcff */
[----:B------:R-:W-:Y:S02]  /*5410*/  ISETP.GE.AND P2, PT, R7, UR4, PT ;  /* 0x0000000407007c0c */ /* 0x000fe4000bf46270 */
[----:B------:R-:W-:Y:S02]  /*5420*/  LOP3.LUT R7, R0, 0x4, RZ, 0xfc, !PT ;  /* 0x0000000400077812 */ /* 0x000fe400078efcff */
[----:B------:R-:W-:-:S03]  /*5430*/  PRMT R27, RZ, 0x7610, R27 ;  /* 0x00007610ff1b7816 */ /* 0x000fc6000000001b */
[----:B------:R-:W-:Y:S01]  /*5440*/  IMAD R7, R7, c[0x0][0x188], RZ ;  /* 0x0000620007077a24 */ /* 0x000fe200078e02ff */
[----:B------:R-:W-:-:S03]  /*5450*/  PRMT R29, RZ, 0x7610, R29 ;  /* 0x00007610ff1d7816 */ /* 0x000fc6000000001d */
[----:B0-----:R-:W-:-:S05]  /*5460*/  IMAD.WIDE R4, R7, 0x2, R2 ;  /* 0x0000000207047825 */ /* 0x001fca00078e0202 */
[----:B------:R-:W3:Y:S04]  /*5470*/  @!P0 LDG.E.U16 R27, [R4.64] ;  /* 0x00000006041b8981 */ /* 0x000ee8000c1e1500 */
[----:B--2---:R0:W-:Y:S02]  /*5480*/  STL [R1+0x4c], R6 ;  /* 0x00004c0601007387 */ /* 0x0041e40000100800 */
[----:B0-----:R-:W-:-:S05]  /*5490*/  LOP3.LUT R6, R0, 0x32, RZ, 0xfc, !PT ;  /* 0x0000003200067812 */ /* 0x001fca00078efcff */
[----:B------:R-:W-:-:S04]  /*54a0*/  IMAD R6, R6, c[0x0][0x188], RZ ;  /* 0x0000620006067a24 */ /* 0x000fc800078e02ff */
[----:B------:R-:W-:-:S05]  /*54b0*/  IMAD.WIDE R6, R6, 0x2, R2 ;  /* 0x0000000206067825 */ /* 0x000fca00078e0202 */
[----:B------:R-:W2:Y:S01]  /*54c0*/  @!P2 LDG.E.U16 R29, [R6.64] ;  /* 0x00000006061da981 */ /* 0x000ea2000c1e1500 */
[C---:B------:R-:W-:Y:S02]  /*54d0*/  LOP3.LUT R28, R0.reuse, 0x6, RZ, 0xfc, !PT ;  /* 0x00000006001c7812 */ /* 0x040fe400078efcff */
[----:B------:R-:W-:Y:S02]  /*54e0*/  LOP3.LUT R0, R0, 0x3a, RZ, 0xfc, !PT ;  /* 0x0000003a00007812 */ /* 0x000fe400078efcff */
[----:B------:R-:W-:Y:S02]  /*54f0*/  ISETP.GE.AND P1, PT, R28, UR4, PT ;  /* 0x000000041c007c0c */ /* 0x000fe4000bf26270 */
[----:B------:R-:W4:Y:S01]  /*5500*/  LDL.LU R28, [R1+0xf60] ;  /* 0x000f6000011c7983 */ /* 0x000f220000300800 */
[----:B------:R-:W-:-:S03]  /*5510*/  ISETP.GE.AND P3, PT, R0, UR4, PT ;  /* 0x0000000400007c0c */ /* 0x000fc6000bf66270 */
[----:B------:R-:W4:Y:S04]  /*5520*/  LDL.LU R0, [R1+0xf5c] ;  /* 0x000f5c0001007983 */ /* 0x000f280000300800 */
[----:B---3--:R0:W-:Y:S04]  /*5530*/  STL [R1+0x104], R27 ;  /* 0x0001041b01007387 */ /* 0x0081e80000100800 */
[----:B0-----:R-:W3:Y:S04]  /*5540*/  LDL.LU R27, [R1+0xf58] ;  /* 0x000f5800011b7983 */ /* 0x001ee80000300800 */
[----:B------:R-:W0:Y:S04]  /*5550*/  S2R R5, SR_TID.X ;  /* 0x0000000000057919 */ /* 0x000e280000002100 */
[----:B--2---:R1:W-:Y:S04]  /*5560*/  STL [R1+0x50], R29 ;  /* 0x0000501d01007387 */ /* 0x0043e80000100800 */
[----:B-1----:R-:W2:Y:S01]  /*5570*/  LDL.LU R29, [R1+0xf54] ;  /* 0x000f5400011d7983 */ /* 0x002ea20000300800 */
[----:B0-----:R-:W-:-:S02]  /*5580*/  SHF.R.U32.HI R4, RZ, 0x8, R5 ;  /* 0x00000008ff047819 */ /* 0x001fc40000011605 */
[----:B------:R-:W-:-:S04]  /*5590*/  SHF.R.U32.HI R5, RZ, 0x8, R5 ;  /* 0x00000008ff057819 */ /* 0x000fc80000011605 */
[----:B------:R-:W-:Y:S02]  /*55a0*/  SGXT.U32 R5, R5, 0x1 ;  /* 0x000000010505781a */ /* 0x000fe40000000000 */
[----:B------:R-:W-:Y:S02]  /*55b0*/  SGXT.U32 R4, R4, 0x1 ;  /* 0x000000010404781a */ /* 0x000fe40000000000 */
[C---:B------:R-:W-:Y:S02]  /*55c0*/  LOP3.LUT R7, R5.reuse, 0x3a, RZ, 0xfc, !PT ;  /* 0x0000003a05077812 */ /* 0x040fe400078efcff */
[----:B------:R-:W-:Y:S02]  /*55d0*/  LOP3.LUT R5, R5, 0x6, RZ, 0xfc, !PT ;  /* 0x0000000605057812 */ /* 0x000fe400078efcff */
[----:B------:R-:W-:Y:S01]  /*55e0*/  LOP3.LUT R4, R4, 0xc, RZ, 0xfc, !PT ;  /* 0x0000000c04047812 */ /* 0x000fe200078efcff */
[----:B------:R-:W-:Y:S02]  /*55f0*/  IMAD R7, R7, c[0x0][0x188], RZ ;  /* 0x0000620007077a24 */ /* 0x000fe400078e02ff */
[----:B------:R-:W-:Y:S01]  /*5600*/  IMAD R5, R5, c[0x0][0x188], RZ ;  /* 0x0000620005057a24 */ /* 0x000fe200078e02ff */
[----:B------:R-:W-:-:S02]  /*5610*/  ISETP.GE.AND P0, PT, R4, UR4, PT ;  /* 0x0000000404007c0c */ /* 0x000fc4000bf06270 */
[----:B---3--:R-:W-:Y:S01]  /*5620*/  PRMT R27, RZ, 0x7610, R27 ;  /* 0x00007610ff1b7816 */ /* 0x008fe2000000001b */
[----:B------:R-:W-:-:S04]  /*5630*/  IMAD.WIDE R4, R5, 0x2, R2 ;  /* 0x0000000205047825 */ /* 0x000fc800078e0202 */
[----:B------:R-:W-:Y:S01]  /*5640*/  IMAD.WIDE R6, R7, 0x2, R2 ;  /* 0x0000000207067825 */ /* 0x000fe200078e0202 */
[----:B------:R-:W3:Y:S01]  /*5650*/  @!P1 LDG.E.U16 R27, [R4.64] ;  /* 0x00000006041b9981 */ /* 0x000ee2000c1e1500 */
[----:B--2---:R-:W-:-:S06]  /*5660*/  PRMT R29, RZ, 0x7610, R29 ;  /* 0x00007610ff1d7816 */ /* 0x004fcc000000001d */
[----:B------:R-:W2:Y:S04]  /*5670*/  @!P3 LDG.E.U16 R29, [R6.64] ;  /* 0x00000006061db981 */ /* 0x000ea8000c1e1500 */
[----:B---3--:R0:W-:Y:S04]  /*5680*/  STL [R1+0x114], R27 ;  /* 0x0001141b01007387 */ /* 0x0081e80000100800 */
[----:B0-----:R-:W3:Y:S04]  /*5690*/  LDL.LU R27, [R1+0xf50] ;  /* 0x000f5000011b7983 */ /* 0x001ee80000300800 */
[----:B------:R-:W0:Y:S04]  /*56a0*/  S2R R5, SR_TID.X ;  /* 0x0000000000057919 */ /* 0x000e280000002100 */
[----:B--2---:R1:W-:Y:S04]  /*56b0*/  STL [R1+0x48], R29 ;  /* 0x0000481d01007387 */ /* 0x0043e80000100800 */
[----:B-1----:R-:W2:Y:S01]  /*56c0*/  LDL.LU R29, [R1+0xf4c] ;  /* 0x000f4c00011d7983 */ /* 0x002ea20000300800 */
        /* <DEDUP_REMOVED lines=9> */
[----:B0-----:R-:W0:Y:S04]  /*5760*/  S2R R5, SR_TID.X ;  /* 0x0000000000057919 */ /* 0x001e280000002100 */
        /* <DEDUP_REMOVED lines=44> */
[----:B------:R0:W3:Y:S04]  /*5a30*/  @!P0 LDG.E.U16 R6, [R4.64] ;  /* 0x0000000604068981 */ /* 0x0000e8000c1e1500 */
        /* <DEDUP_REMOVED lines=8> */
[----:B------:R-:W-:Y:S01]  /*5ac0*/  IMAD R5, R5, c[0x0][0x188], RZ ;  /* 0x0000620005057a24 */ /* 0x000fe200078e02ff */
[----:B------:R-:W-:-:S03]  /*5ad0*/  PRMT R7, RZ, 0x7610, R7 ;  /* 0x00007610ff077816 */ /* 0x000fc60000000007 */
[----:B------:R-:W-:-:S05]  /*5ae0*/  IMAD.WIDE R4, R5, 0x2, R2 ;  /* 0x0000000205047825 */ /* 0x000fca00078e0202 */
[----:B------:R0:W3:Y:S04]  /*5af0*/  @!P1 LDG.E.U16 R7, [R4.64] ;  /* 0x0000000604079981 */ /* 0x0000e8000c1e1500 */
        /* <DEDUP_REMOVED lines=68> */
[----:B---3--:R-:W-:Y:S02]  /*5f40*/  PRMT R27, RZ, 0x7610, R27 ;  /* 0x00007610ff1b7816 */ /* 0x008fe4000000001b */
        /* <DEDUP_REMOVED lines=11> */
[----:B0-----:R-:W0:Y:S01]  /*6000*/  S2R R4, SR_TID.X ;  /* 0x0000000000047919 */ /* 0x001e220000002100 */
[----:B----4-:R-:W-:Y:S02]  /*6010*/  PRMT R0, RZ, 0x7610, R0 ;  /* 0x00007610ff007816 */ /* 0x010fe40000000000 */
[----:B0-----:R-:W-:-:S04]  /*6020*/  SHF.R.U32.HI R5, RZ, 0x8, R4 ;  /* 0x00000008ff057819 */ /* 0x001fc80000011604 */
[----:B------:R-:W-:-:S04]  /*6030*/  SGXT.U32 R5, R5, 0x1 ;  /* 0x000000010505781a */ /* 0x000fc80000000000 */
[----:B------:R-:W-:Y:S02]  /*6040*/  LOP3.LUT R5, R5, 0x3e, RZ, 0xfc, !PT ;  /* 0x0000003e05057812 */ /* 0x000fe400078efcff */
[----:B------:R-:W-:-:S03]  /*6050*/  LOP3.LUT R4, R4, 0x3f, RZ, 0xc0, !PT ;  /* 0x0000003f04047812 */ /* 0x000fc600078ec0ff */
[----:B------:R-:W-:Y:S01]  /*6060*/  IMAD R5, R5, c[0x0][0x188], RZ ;  /* 0x0000620005057a24 */ /* 0x000fe200078e02ff */
[----:B------:R-:W-:-:S03]  /*6070*/  ISETP.GE.AND P1, PT, R4, UR4, PT ;  /* 0x0000000404007c0c */ /* 0x000fc6000bf26270 */
[----:B------:R-:W-:-:S05]  /*6080*/  IMAD.WIDE R4, R5, 0x2, R2 ;  /* 0x0000000205047825 */ /* 0x000fca00078e0202 */
[----:B------:R0:W4:Y:S04]  /*6090*/  @!P0 LDG.E.U16 R0, [R4.64] ;  /* 0x0000000604008981 */ /* 0x000128000c1e1500 */
[----:B--2---:R1:W-:Y:S04]  /*60a0*/  STL [R1+0x8c], R29 ;  /* 0x00008c1d01007387 */ /* 0x0043e80000100800 */
[----:B-1----:R-:W2:Y:S04]  /*60b0*/  LDL.LU R29, [R1+0xf24] ;  /* 0x000f2400011d7983 */ /* 0x002ea80000300800 */
[----:B---3--:R1:W-:Y:S04]  /*60c0*/  STL [R1+0x58], R27 ;  /* 0x0000581b01007387 */ /* 0x0083e80000100800 */
[----:B-1----:R-:W3:Y:S04]  /*60d0*/  LDL.LU R27, [R1+0xf20] ;  /* 0x000f2000011b7983 */ /* 0x002ee80000300800 */
[----:B0-----:R-:W0:Y:S04]  /*60e0*/  S2R R5, SR_TID.X ;  /* 0x0000000000057919 */ /* 0x001e280000002100 */
[----:B------:R1:W-:Y:S01]  /*60f0*/  STL.64 [R1+0x5c0], R2 ;  /* 0x0005c00201007387 */ /* 0x0003e20000100a00 */
[----:B------:R-:W-:-:S03]  /*6100*/  PRMT R28, RZ, 0x7610, R28 ;  /* 0x00007610ff1c7816 */ /* 0x000fc6000000001c */
[----:B-1----:R-:W3:Y:S04]  /*6110*/  LDL.LU R2, [R1+0x8] ;  /* 0x0000080001027983 */ /* 0x002ee80000300800 */
[----:B------:R-:W3:Y:S01]  /*6120*/  LDL.LU R3, [R1+0xc] ;  /* 0x00000c0001037983 */ /* 0x000ee20000300800 */
[----:B0-----:R-:W-:-:S03]  /*6130*/  LOP3.LUT R5, R5, 0x3f, RZ, 0xc0, !PT ;  /* 0x0000003f05057812 */ /* 0x001fc600078ec0ff */
[----:B----4-:R0:W-:Y:S02]  /*6140*/  STL [R1+0xecc], R0 ;  /* 0x000ecc0001007387 */ /* 0x0101e40000100800 */
[----:B0-----:R-:W-:Y:S02]  /*6150*/  IMAD R0, R5, c[0x0][0x18c], RZ ;  /* 0x0000630005007a24 */ /* 0x001fe400078e02ff */
[----:B--2---:R-:W-:Y:S02]  /*6160*/  IMAD.MOV.U32 R4, RZ, RZ, R29 ;  /* 0x000000ffff047224 */ /* 0x004fe400078e001d */
[----:B---3--:R-:W-:-:S05]  /*6170*/  IMAD.MOV.U32 R5, RZ, RZ, R27 ;  /* 0x000000ffff057224 */ /* 0x008fca00078e001b */
[----:B------:R0:W-:Y:S02]  /*6180*/  STL.64 [R1+0x488], R4 ;  /* 0x0004880401007387 */ /* 0x0001e40000100a00 */
[----:B0-----:R-:W-:Y:S02]  /*6190*/  IMAD.WIDE R4, R0, 0x2, R4 ;  /* 0x0000000200047825 */ /* 0x001fe400078e0204 */
[----:B------:R-:W-:Y:S06]  /*61a0*/  BAR.SYNC.DEFER_BLOCKING 0x0 ;  /* 0x0000000000007b1d */ /* 0x000fec0000010000 */
[----:B------:R-:W2:Y:S04]  /*61b0*/  @!P1 LDG.E.U16 R28, [R4.64] ;  /* 0x00000006041c9981 */ /* 0x000ea8000c1e1500 */
[----:B--2---:R0:W-:Y:S04]  /*61c0*/  STL [R1+0x40], R28 ;  /* 0x0000401c01007387 */ /* 0x0041e80000100800 */
[----:B0-----:R-:W2:Y:S04]  /*61d0*/  LDL.LU R28, [R1+0xf1c] ;  /* 0x000f1c00011c7983 */ /* 0x001ea80000300800 */
[----:B------:R-:W3:Y:S04]  /*61e0*/  LDL.LU R4, [R1] ;  /* 0x0000000001047983 */ /* 0x000ee80000300800 */
[----:B------:R-:W3:Y:S02]  /*61f0*/  LDL.LU R5, [R1+0x4] ;  /* 0x0000040001057983 */ /* 0x000ee40000300800 */
[----:B---3--:R-:W-:-:S04]  /*6200*/  LOP3.LUT R5, R5, R4, RZ, 0x3c, !PT ;  /* 0x0000000405057212 */ /* 0x008fc800078e3cff */
[----:B------:R-:W-:-:S04]  /*6210*/  LOP3.LUT R4, R5, R4, RZ, 0x3c, !PT ;  /* 0x0000000405047212 */ /* 0x000fc800078e3cff */
[----:B------:R-:W-:Y:S02]  /*6220*/  LOP3.LUT R5, R5, R4, RZ, 0x3c, !PT ;  /* 0x0000000405057212 */ /* 0x000fe400078e3cff */
[----:B--2---:R-:W-:-:S03]  /*6230*/  PRMT R28, RZ, 0x7610, R28 ;  /* 0x00007610ff1c7816 */ /* 0x004fc6000000001c */
[----:B------:R0:W-:Y:S02]  /*6240*/  STL.64 [R1+0x480], R4 ;  /* 0x0004800401007387 */ /* 0x0001e40000100a00 */
[----:B0-----:R-:W-:-:S05]  /*6250*/  IMAD.WIDE R4, R0, 0x2, R4 ;  /* 0x0000000200047825 */ /* 0x001fca00078e0204 */
[----:B------:R-:W2:Y:S01]  /*6260*/  @!P1 LDG.E.U16 R28, [R4.64] ;  /* 0x00000006041c9981 */ /* 0x000ea2000c1e1500 */
[----:B------:R-:W-:-:S04]  /*6270*/  LOP3.LUT R3, R3, R2, RZ, 0x3c, !PT ;  /* 0x0000000203037212 */ /* 0x000fc800078e3cff */
[C---:B------:R-:W-:Y:S01]  /*6280*/  LOP3.LUT R2, R3.reuse, R2, RZ, 0x3c, !PT ;  /* 0x0000000203027212 */ /* 0x040fe200078e3cff */
[----:B--2---:R0:W-:Y:S04]  /*6290*/  STL [R1+0x3c], R28 ;  /* 0x00003c1c01007387 */ /* 0x0041e80000100800 */
[----:B0-----:R-:W2:Y:S01]  /*62a0*/  LDL.LU R28, [R1+0xf18] ;  /* 0x000f1800011c7983 */ /* 0x001ea20000300800 */
[----:B------:R-:W-:-:S05]  /*62b0*/  LOP3.LUT R3, R3, R2, RZ, 0x3c, !PT ;  /* 0x0000000203037212 */ /* 0x000fca00078e3cff */
[----:B------:R-:W-:Y:S01]  /*62c0*/  IMAD.WIDE R4, R0, 0x2, R2 ;  /* 0x0000000200047825 */ /* 0x000fe200078e0202 */
[----:B--2---:R-:W-:-:S06]  /*62d0*/  PRMT R28, RZ, 0x7610, R28 ;  /* 0x00007610ff1c7816 */ /* 0x004fcc000000001c */
[----:B------:R-:W2:Y:S04]  /*62e0*/  @!P1 LDG.E.U16 R28, [R4.64] ;  /* 0x00000006041c9981 */ /* 0x000ea8000c1e1500 */
[----:B------:R0:W-:Y:S04]  /*62f0*/  STL.64 [R1+0x5d8], R2 ;  /* 0x0005d80201007387 */ /* 0x0001e80000100a00 */
[----:B0-----:R-:W3:Y:S04]  /*6300*/  LDL.LU R2, [R1+0x18] ;  /* 0x0000180001027983 */ /* 0x001ee80000300800 */
[----:B------:R-:W3:Y:S04]  /*6310*/  LDL.LU R3, [R1+0x1c] ;  /* 0x00001c0001037983 */ /* 0x000ee80000300800 */
[----:B--2---:R0:W-:Y:S04]  /*6320*/  STL [R1+0x38], R28 ;  /* 0x0000381c01007387 */ /* 0x0041e80000100800 */
[----:B0-----:R-:W2:Y:S04]  /*6330*/  LDL.LU R28, [R1+0xf14] ;  /* 0x000f1400011c7983 */ /* 0x001ea80000300800 */
[----:B------:R-:W4:Y:S04]  /*6340*/  LDL.LU R4, [R1+0x10] ;  /* 0x0000100001047983 */ /* 0x000f280000300800 */
[----:B------:R-:W4:Y:S02]  /*6350*/  LDL.LU R5, [R1+0x14] ;  /* 0x0000140001057983 */ /* 0x000f240000300800 */
[----:B----4-:R-:W-:-:S04]  /*6360*/  LOP3.LUT R5, R5, R4, RZ, 0x3c, !PT ;  /* 0x0000000405057212 */ /* 0x010fc800078e3cff */
[----:B------:R-:W-:-:S04]  /*6370*/  LOP3.LUT R4, R5, R4, RZ, 0x3c, !PT ;  /* 0x0000000405047212 */ /* 0x000fc800078e3cff */
[----:B------:R-:W-:Y:S02]  /*6380*/  LOP3.LUT R5, R5, R4, RZ, 0x3c, !PT ;  /* 0x0000000405057212 */ /* 0x000fe400078e3cff */
[----:B--2---:R-:W-:-:S03]  /*6390*/  PRMT R28, RZ, 0x7610, R28 ;  /* 0x00007610ff1c7816 */ /* 0x004fc6000000001c */
[----:B------:R0:W-:Y:S02]  /*63a0*/  STL.64 [R1+0x470], R4 ;  /* 0x0004700401007387 */ /* 0x0001e40000100a00 */
[----:B0-----:R-:W-:-:S05]  /*63b0*/  IMAD.WIDE R4, R0, 0x2, R4 ;  /* 0x0000000200047825 */ /* 0x001fca00078e0204 */
[----:B------:R-:W2:Y:S01]  /*63c0*/  @!P1 LDG.E.U16 R28, [R4.64] ;  /* 0x00000006041c9981 */ /* 0x000ea2000c1e1500 */
[----:B---3--:R-:W-:-:S04]  /*63d0*/  LOP3.LUT R3, R3, R2, RZ, 0x3c, !PT ;  /* 0x0000000203037212 */ /* 0x008fc800078e3cff */
[----:B------:R-:W-:-:S04]  /*63e0*/  LOP3.LUT R2, R3, R2, RZ, 0x3c, !PT ;  /* 0x0000000203027212 */ /* 0x000fc800078e3cff */
[----:B------:R-:W-:Y:S01]  /*63f0*/  LOP3.LUT R3, R3, R2, RZ, 0x3c, !PT ;  /* 0x0000000203037212 */ /* 0x000fe200078e3cff */
[----:B--2---:R0:W-:Y:S04]  /*6400*/  STL [R1+0x34], R28 ;  /* 0x0000341c01007387 */ /* 0x0041e80000100800 */
[----:B0-----:R-:W2:Y:S01]  /*6410*/  LDL.LU R28, [R1+0xf10] ;  /* 0x000f1000011c7983 */ /* 0x001ea20000300800 */
[----:B------:R-:W-:-:S03]  /*6420*/  IMAD.WIDE R4, R0, 0x2, R2 ;  /* 0x0000000200047825 */ /* 0x000fc600078e0202 */
[----:B------:R0:W-:Y:S04]  /*6430*/  STL.64 [R1+0x5e0], R2 ;  /* 0x0005e00201007387 */ /* 0x0001e80000100a00 */
[----:B0-----:R-:W3:Y:S04]  /*6440*/  LDL.LU R2, [R1+0x20] ;  /* 0x0000200001027983 */ /* 0x001ee80000300800 */
[----:B------:R-:W3:Y:S01]  /*6450*/  LDL.LU R3, [R1+0x24] ;  /* 0x0000240001037983 */ /* 0x000ee20000300800 */
[----:B--2---:R-:W-:-:S06]  /*6460*/  PRMT R28, RZ, 0x7610, R28 ;  /* 0x00007610ff1c7816 */ /* 0x004fcc000000001c */
[----:B------:R0:W2:Y:S01]  /*6470*/  @!P1 LDG.E.U16 R28, [R4.64] ;  /* 0x00000006041c9981 */ /* 0x0000a2000c1e1500 */
[----:B------:R-:W-:Y:S02]  /*6480*/  PRMT R15, RZ, 0x7610, R15 ;  /* 0x00007610ff0f7816 */ /* 0x000fe4000000000f */
[----:B---3--:R-:W-:-:S04]  /*6490*/  LOP3.LUT R3, R3, R2, RZ, 0x3c, !PT ;  /* 0x0000000203037212 */ /* 0x008fc800078e3cff */
[----:B------:R-:W-:-:S04]  /*64a0*/  LOP3.LUT R2, R3, R2, RZ, 0x3c, !PT ;  /* 0x0000000203027212 */ /* 0x000fc800078e3cff */
[----:B------:R-:W-:-:S05]  /*64b0*/  LOP3.LUT R3, R3, R2, RZ, 0x3c, !PT ;  /* 0x0000000203037212 */ /* 0x000fca00078e3cff */
[----:B0-----:R-:W-:-:S05]  /*64c0*/  IMAD.WIDE R4, R0, 0x2, R2 ;  /* 0x0000000200047825 */ /* 0x001fca00078e0202 */
[----:B------:R0:W3:Y:S04]  /*64d0*/  @!P1 LDG.E.U16 R15, [R4.64] ;  /* 0x00000006040f9981 */ /* 0x0000e8000c1e1500 */
[----:B--2---:R1:W-:Y:S04]  /*64e0*/  STL [R1+0xeb4], R28 ;  /* 0x000eb41c01007387 */ /* 0x0043e80000100800 */
[----:B-1----:R-:W2:Y:S04]  /*64f0*/  LDL R28, [R1+0x380] ;  /* 0x00038000011c7983 */ /* 0x002ea80000100800 */
[----:B------:R1:W-:Y:S04]  /*6500*/  STL.64 [R1+0x5f8], R2 ;  /* 0x0005f80201007387 */ /* 0x0003e80000100a00 */
[----:B-1----:R-:W4:Y:S04]  /*6510*/  LDL.LU R2, [R1+0x120] ;  /* 0x0001200001027983 */ /* 0x002f280000300800 */
[----:B------:R-:W4:Y:S04]  /*6520*/  LDL.LU R3, [R1+0x124] ;  /* 0x0001240001037983 */ /* 0x000f280000300800 */
[----:B0-----:R-:W2:Y:S04]  /*6530*/  LDL.LU R4, [R1+0x118] ;  /* 0x0001180001047983 */ /* 0x001ea80000300800 */
[----:B------:R-:W2:Y:S01]  /*6540*/  LDL.LU R5, [R1+0x11c] ;  /* 0x00011c0001057983 */ /* 0x000ea20000300800 */
[----:B------:R-:W-:-:S03]  /*6550*/  PRMT R14, RZ, 0x7610, R14 ;  /* 0x00007610ff0e7816 */ /* 0x000fc6000000000e */
[----:B---3--:R-:W-:Y:S01]  /*6560*/  STL [R1+0xeb8], R15 ;  /* 0x000eb80f01007387 */ /* 0x008fe20000100800 */
[----:B--2---:R-:W-:-:S04]  /*6570*/  LOP3.LUT R5, R5, R4, RZ, 0x3c, !PT ;  /* 0x0000000405057212 */ /* 0x004fc800078e3cff */
[----:B------:R-:W-:-:S04]  /*6580*/  LOP3.LUT R4, R5, R4, RZ, 0x3c, !PT ;  /* 0x0000000405047212 */ /* 0x000fc800078e3cff */
[----:B------:R-:W-:-:S05]  /*6590*/  LOP3.LUT R5, R5, R4, RZ, 0x3c, !PT ;  /* 0x0000000405057212 */ /* 0x000fca00078e3cff */
[----:B------:R0:W-:Y:S02]  /*65a0*/  STL.64 [R1+0x458], R4 ;  /* 0x0004580401007387 */ /* 0x0001e40000100a00 */
[----:B0-----:R-:W-:-:S05]  /*65b0*/  IMAD.WIDE R4, R0, 0x2, R4 ;  /* 0x0000000200047825 */ /* 0x001fca00078e0204 */
[----:B------:R0:W2:Y:S01]  /*65c0*/  @!P1 LDG.E.U16 R14, [R4.64] ;  /* 0x00000006040e9981 */ /* 0x0000a2000c1e1500 */
[----:B----4-:R-:W-:-:S04]  /*65d0*/  LOP3.LUT R3, R3, R2, RZ, 0x3c, !PT ;  /* 0x0000000203037212 */ /* 0x010fc800078e3cff */
[----:B------:R-:W-:-:S04]  /*65e0*/  LOP3.LUT R2, R3, R2, RZ, 0x3c, !PT ;  /* 0x0000000203027212 */ /* 0x000fc800078e3cff */
[----:B------:R-:W-:Y:S02]  /*65f0*/  LOP3.LUT R3, R3, R2, RZ, 0x3c, !PT ;  /* 0x0000000203037212 */ /* 0x000fe400078e3cff */
[----:B------:R-:W-:-:S03]  /*6600*/  PRMT R13, RZ, 0x7610, R13 ;  /* 0x00007610ff0d7816 */ /* 0x000fc6000000000d */
[----:B0-----:R-:W-:-:S05]  /*6610*/  IMAD.WIDE R4, R0, 0x2, R2 ;  /* 0x0000000200047825 */ /* 0x001fca00078e0202 */
[----:B------:R0:W3:Y:S04]  /*6620*/  @!P1 LDG.E.U16 R13, [R4.64] ;  /* 0x00000006040d9981 */ /* 0x0000e8000c1e1500 */
[----:B--2---:R1:W-:Y:S04]  /*6630*/  STL [R1+0xebc], R14 ;  /* 0x000ebc0e01007387 */ /* 0x0043e80000100800 */
[----:B------:R-:W2:Y:S04]  /*6640*/  LDL.LU R15, [R1+0x148] ;  /* 0x00014800010f7983 */ /* 0x000ea80000300800 */
[----:B-1----:R-:W4:Y:S04]  /*6650*/  LDL.LU R14, [R1+0x14c] ;  /* 0x00014c00010e7983 */ /* 0x002f280000300800 */
[----:B------:R1:W-:Y:S04]  /*6660*/  STL.64 [R1+0x620], R2 ;  /* 0x0006200201007387 */ /* 0x0003e80000100a00 */
[----:B-1----:R-:W2:Y:S04]  /*6670*/  LDL.LU R2, [R1+0x140] ;  /* 0x0001400001027983 */ /* 0x002ea80000300800 */
[----:B------:R-:W2:Y:S04]  /*6680*/  LDL.LU R3, [R1+0x144] ;  /* 0x0001440001037983 */ /* 0x000ea80000300800 */
[----:B0-----:R-:W4:Y:S04]  /*6690*/  LDL.LU R4, [R1+0x128] ;  /* 0x0001280001047983 */ /* 0x001f280000300800 */
[----:B------:R-:W4:Y:S01]  /*66a0*/  LDL.LU R5, [R1+0x12c] ;  /* 0x00012c0001057983 */ /* 0x000f220000300800 */
[----:B------:R-:W-:-:S03]  /*66b0*/  PRMT R12, RZ, 0x7610, R12 ;  /* 0x00007610ff0c7816 */ /* 0x000fc6000000000c */
[----:B---3--:R-:W-:Y:S01]  /*66c0*/  STL [R1+0xec0], R13 ;  /* 0x000ec00d01007387 */ /* 0x008fe20000100800 */
[----:B------:R-:W-:Y:S02]  /*66d0*/  PRMT R11, RZ, 0x7610, R11 ;  /* 0x00007610ff0b7816 */ /* 0x000fe4000000000b */
[----:B--2---:R-:W-:Y:S02]  /*66e0*/  LOP3.LUT R3, R3, R2, RZ, 0x3c, !PT ;  /* 0x0000000203037212 */ /* 0x004fe400078e3cff */
[----:B----4-:R-:W-:-:S04]  /*66f0*/  LOP3.LUT R5, R5, R4, RZ, 0x3c, !PT ;  /* 0x0000000405057212 */ /* 0x010fc800078e3cff */
[----:B------:R-:W-:-:S04]  /*6700*/  LOP3.LUT R4, R5, R4, RZ, 0x3c, !PT ;  /* 0x0000000405047212 */ /* 0x000fc800078e3cff */
[----:B------:R-:W-:Y:S02]  /*6710*/  LOP3.LUT R5, R5, R4, RZ, 0x3c, !PT ;  /* 0x0000000405057212 */ /* 0x000fe400078e3cff */
[----:B------:R-:W-:-:S03]  /*6720*/  LOP3.LUT R2, R3, R2, RZ, 0x3c, !PT ;  /* 0x0000000203027212 */ /* 0x000fc600078e3cff */
[----:B------:R0:W-:Y:S01]  /*6730*/  STL.64 [R1+0x448], R4 ;  /* 0x0004480401007387 */ /* 0x0001e20000100a00 */
[----:B------:R-:W-:Y:S01]  /*6740*/  LOP3.LUT R3, R3, R2, RZ, 0x3c, !PT ;  /* 0x0000000203037212 */ /* 0x000fe200078e3cff */
[----:B0-----:R-:W-:-:S05]  /*6750*/  IMAD.WIDE R4, R0, 0x2, R4 ;  /* 0x0000000200047825 */ /* 0x001fca00078e0204 */
[----:B------:R0:W2:Y:S02]  /*6760*/  @!P1 LDG.E.U16 R12, [R4.64] ;  /* 0x00000006040c9981 */ /* 0x0000a4000c1e1500 */
[----:B0-----:R-:W-:-:S05]  /*6770*/  IMAD.WIDE R4, R0, 0x2, R2 ;  /* 0x0000000200047825 */ /* 0x001fca00078e0202 */
[----:B------:R0:W3:Y:S01]  /*6780*/  @!P1 LDG.E.U16 R11, [R4.64] ;  /* 0x00000006040b9981 */ /* 0x0000e2000c1e1500 */
[----:B------:R-:W-:Y:S01]  /*6790*/  PRMT R10, RZ, 0x7610, R10 ;  /* 0x00007610ff0a7816 */ /* 0x000fe2000000000a */
[----:B0-----:R-:W-:Y:S02]  /*67a0*/  IMAD.MOV.U32 R4, RZ, RZ, R14 ;  /* 0x000000ffff047224 */ /* 0x001fe400078e000e */
[----:B------:R-:W-:Y:S01]  /*67b0*/  IMAD.MOV.U32 R5, RZ, RZ, R15 ;  /* 0x000000ffff057224 */ /* 0x000fe200078e000f */
[----:B--2---:R0:W-:Y:S04]  /*67c0*/  STL [R1+0xec8], R12 ;  /* 0x000ec80c01007387 */ /* 0x0041e80000100800 */
[----:B0-----:R-:W2:Y:S04]  /*67d0*/  LDL.LU R12, [R1+0x184] ;  /* 0x00018400010c7983 */ /* 0x001ea80000300800 */
[----:B------:R-:W-:Y:S04]  /*67e0*/  STL [R1+0x62c], R2 ;  /* 0x00062c0201007387 */ /* 0x000fe80000100800 */
[----:B------:R-:W-:Y:S04]  /*67f0*/  STL [R1+0x628], R3 ;  /* 0x0006280301007387 */ /* 0x000fe80000100800 */
[----:B---3--:R0:W-:Y:S04]  /*6800*/  STL [R1+0xed0], R11 ;  /* 0x000ed00b01007387 */ /* 0x0081e80000100800 */
[----:B0-----:R-:W3:Y:S04]  /*6810*/  LDL.LU R11, [R1+0x180] ;  /* 0x00018000010b7983 */ /* 0x001ee80000300800 */
[----:B------:R-:W4:Y:S04]  /*6820*/  LDL.LU R15, [R1+0x188] ;  /* 0x00018800010f7983 */ /* 0x000f280000300800 */
[----:B------:R-:W4:Y:S04]  /*6830*/  LDL.LU R14, [R1+0x18c] ;  /* 0x00018c00010e7983 */ /* 0x000f280000300800 */
[----:B------:R0:W-:Y:S04]  /*6840*/  STL.64 [R1+0x438], R4 ;  /* 0x0004380401007387 */ /* 0x0001e80000100a00 */
[----:B------:R-:W3:Y:S01]  /*6850*/  LDL.LU R13, [R1+0x190] ;  /* 0x00019000010d7983 */ /* 0x000ee20000300800 */
[----:B0-----:R-:W-:-:S03]  /*6860*/  IMAD.WIDE R4, R0, 0x2, R4 ;  /* 0x0000000200047825 */ /* 0x001fc600078e0204 */
[----:B------:R-:W3:Y:S04]  /*6870*/  LDL.LU R0, [R1+0x194] ;  /* 0x0001940001007983 */ /* 0x000ee80000300800 */
[----:B------:R0:W3:Y:S04]  /*6880*/  @!P1 LDG.E.U16 R10, [R4.64] ;  /* 0x00000006040a9981 */ /* 0x0000e8000c1e1500 */
[----:B0-----:R-:W0:Y:S01]  /*6890*/  S2R R5, SR_TID.X ;  /* 0x0000000000057919 */ /* 0x001e220000002100 */
[----:B------:R-:W-:Y:S02]  /*68a0*/  PRMT R9, RZ, 0x7610, R9 ;  /* 0x00007610ff097816 */ /* 0x000fe40000000009 */
[----:B0-----:R-:W-:Y:S01]  /*68b0*/  LOP3.LUT R5, R5, 0x3f, RZ, 0xc0, !PT ;  /* 0x0000003f05057812 */ /* 0x001fe200078ec0ff */
[----:B--2---:R-:W-:Y:S01]  /*68c0*/  IMAD.MOV.U32 R4, RZ, RZ, R12 ;  /* 0x000000ffff047224 */ /* 0x004fe200078e000c */
[----:B---3--:R0:W-:Y:S03]  /*68d0*/  STL [R1+0xed4], R10 ;  /* 0x000ed40a01007387 */ /* 0x0081e60000100800 */
[----:B0-----:R-:W-:-:S02]  /*68e0*/  IMAD R10, R5, c[0x0][0x18c], RZ ;  /* 0x00006300050a7a24 */ /* 0x001fc400078e02ff */
[----:B------:R-:W-:-:S05]  /*68f0*/  IMAD.MOV.U32 R5, RZ, RZ, R11 ;  /* 0x000000ffff057224 */ /* 0x000fca00078e000b */
[----:B------:R0:W-:Y:S01]  /*6900*/  STL.64 [R1+0x430], R4 ;  /* 0x0004300401007387 */ /* 0x0001e20000100a00 */
[----:B------:R-:W-:-:S03]  /*6910*/  PRMT R8, RZ, 0x7610, R8 ;  /* 0x00007610ff087816 */ /* 0x000fc60000000008 */
[----:B------:R-:W2:Y:S04]  /*6920*/  LDL.LU R12, [R1+0x198] ;  /* 0x00019800010c7983 */ /* 0x000ea80000300800 */
[----:B------:R-:W3:Y:S01]  /*6930*/  LDL.LU R11, [R1+0x19c] ;  /* 0x00019c00010b7983 */ /* 0x000ee20000300800 */
[----:B0-----:R-:W-:-:S05]  /*6940*/  IMAD.WIDE R4, R10, 0x2, R4 ;  /* 0x000000020a047825 */ /* 0x001fca00078e0204 */
[----:B------:R4:W2:Y:S01]  /*6950*/  @!P1 LDG.E.U16 R9, [R4.64] ;  /* 0x0000000604099981 */ /* 0x0008a2000c1e1500 */
[----:B------:R-:W-:Y:S01]  /*6960*/  PRMT R3, RZ, 0x7610, R3 ;  /* 0x00007610ff037816 */ /* 0x000fe20000000003 */
[----:B----4-:R-:W-:-:S05]  /*6970*/  IMAD.WIDE R4, R10, 0x2, R14 ;  /* 0x000000020a047825 */ /* 0x010fca00078e020e */
[----:B------:R0:W4:Y:S04]  /*6980*/  @!P1 LDG.E.U16 R8, [R4.64] ;  /* 0x0000000604089981 */ /* 0x000128000c1e1500 */
[----:B--2---:R-:W-:Y:S04]  /*6990*/  STL [R1+0xed8], R9 ;  /* 0x000ed80901007387 */ /* 0x004fe80000100800 */
[----:B------:R1:W-:Y:S02]  /*69a0*/  STL.64 [R1+0x428], R14 ;  /* 0x0004280e01007387 */ /* 0x0003e40000100a00 */
[----:B-1----:R-:W-:-:S02]  /*69b0*/  IMAD.MOV.U32 R14, RZ, RZ, R0 ;  /* 0x000000ffff0e7224 */ /* 0x002fc400078e0000 */
[----:B------:R-:W-:-:S04]  /*69c0*/  IMAD.MOV.U32 R15, RZ, RZ, R13 ;  /* 0x000000ffff0f7224 */ /* 0x000fc800078e000d */
[----:B0-----:R-:W-:-:S05]  /*69d0*/  IMAD.WIDE R4, R10, 0x2, R14 ;  /* 0x000000020a047825 */ /* 0x001fca00078e020e */
[----:B------:R3:W2:Y:S04]  /*69e0*/  @!P1 LDG.E.U16 R3, [R4.64] ;  /* 0x0000000604039981 */ /* 0x0006a8000c1e1500 */
[----:B------:R-:W-:Y:S04]  /*69f0*/  STS.U16 [R28], R16 ;  /* 0x000000101c007388 */ /* 0x000fe80000000400 */
[----:B------:R-:W-:Y:S04]  /*6a00*/  STS.U16 [R28+0x1000], R17 ;  /* 0x001000111c007388 */ /* 0x000fe80000000400 */
[----:B------:R-:W-:Y:S01]  /*6a10*/  STS.U16 [R28+0x2000], R18 ;  /* 0x002000121c007388 */ /* 0x000fe20000000400 */
[----:B---3--:R-:W-:-:S03]  /*6a20*/  IMAD.MOV.U32 R4, RZ, RZ, R11 ;  /* 0x000000ffff047224 */ /* 0x008fc600078e000b */
[----:B------:R-:W-:Y:S01]  /*6a30*/  STS.U16 [R28+0x3000], R19 ;  /* 0x003000131c007388 */ /* 0x000fe20000000400 */
[----:B------:R-:W-:-:S03]  /*6a40*/  IMAD.MOV.U32 R5, RZ, RZ, R12 ;  /* 0x000000ffff057224 */ /* 0x000fc600078e000c */
[----:B------:R-:W-:Y:S04]  /*6a50*/  STS.U16 [R28+0x4000], R20 ;  /* 0x004000141c007388 */ /* 0x000fe80000000400 */
[----:B------:R-:W-:Y:S04]  /*6a60*/  STS.U16 [R28+0x5000], R21 ;  /* 0x005000151c007388 */ /* 0x000fe80000000400 */
[----:B----4-:R-:W-:Y:S04]  /*6a70*/  STL [R1+0xedc], R8 ;  /* 0x000edc0801007387 */ /* 0x010fe80000100800 */
[----:B------:R-:W-:Y:S04]  /*6a80*/  STS.U16 [R28+0x6000], R22 ;  /* 0x006000161c007388 */ /* 0x000fe80000000400 */
[----:B------:R-:W-:Y:S04]  /*6a90*/  STL.64 [R1+0x420], R14 ;  /* 0x0004200e01007387 */ /* 0x000fe80000100a00 */
[----:B------:R0:W-:Y:S01]  /*6aa0*/  STS.U16 [R28+0x7000], R23 ;  /* 0x007000171c007388 */ /* 0x0001e20000000400 */
[----:B------:R-:W-:-:S03]  /*6ab0*/  PRMT R2, RZ, 0x7610, R2 ;  /* 0x00007610ff027816 */ /* 0x000fc60000000002 */
[----:B--2---:R1:W-:Y:S04]  /*6ac0*/  STL [R1+0xee0], R3 ;  /* 0x000ee00301007387 */ /* 0x0043e80000100800 */
[----:B0-----:R-:W2:Y:S04]  /*6ad0*/  LDL.LU R28, [R1+0x1b0] ;  /* 0x0001b000011c7983 */ /* 0x001ea80000300800 */
[----:B------:R-:W3:Y:S04]  /*6ae0*/  LDL.LU R8, [R1+0x1b4] ;  /* 0x0001b40001087983 */ /* 0x000ee80000300800 */
[----:B------:R-:W4:Y:S04]  /*6af0*/  LDL.LU R9, [R1+0x1b8] ;  /* 0x0001b80001097983 */ /* 0x000f280000300800 */
[----:B------:R0:W-:Y:S04]  /*6b00*/  STL.64 [R1+0x418], R4 ;  /* 0x0004180401007387 */ /* 0x0001e80000100a00 */
[----:B------:R-:W0:Y:S04]  /*6b10*/  S2R R0, SR_TID.X ;  /* 0x0000000000007919 */ /* 0x000e280000002100 */
[----:B-1----:R-:W4:Y:S01]  /*6b20*/  LDL.LU R3, [R1+0x1bc] ;  /* 0x0001bc0001037983 */ /* 0x002f220000300800 */
[----:B0-----:R-:W-:-:S03]  /*6b30*/  IMAD.WIDE R4, R10, 0x2, R4 ;  /* 0x000000020a047825 */ /* 0x001fc600078e0204 */
[----:B------:R-:W4:Y:S04]  /*6b40*/  LDL.LU R14, [R1+0x28] ;  /* 0x00002800010e7983 */ /* 0x000f280000300800 */
[----:B------:R2:W4:Y:S04]  /*6b50*/  @!P1 LDG.E.U16 R2, [R4.64] ;  /* 0x0000000604029981 */ /* 0x000528000c1e1500 */
[----:B------:R-:W4:Y:S01]  /*6b60*/  LDL.LU R13, [R1+0x1c0] ;  /* 0x0001c000010d7983 */ /* 0x000f220000300800 */
[C---:B------:R-:W-:Y:S02]  /*6b70*/  LOP3.LUT R12, R0.reuse, 0xff, RZ, 0xc0, !PT ;  /* 0x000000ff000c7812 */ /* 0x040fe400078ec0ff */
[----:B------:R-:W-:-:S03]  /*6b80*/  LOP3.LUT P0, RZ, R0, 0x100, RZ, 0xc0, !PT ;  /* 0x0000010000ff7812 */ /* 0x000fc6000780c0ff */
[----:B------:R-:W-:Y:S01]  /*6b90*/  IMAD.SHL.U32 R12, R12, 0x2, RZ ;  /* 0x000000020c0c7824 */ /* 0x000fe200078e00ff */
[----:B------:R-:W-:-:S04]  /*6ba0*/  SEL R11, RZ, 0x210, !P0 ;  /* 0x00000210ff0b7807 */ /* 0x000fc80004000000 */
[----:B------:R-:W-:Y:S02]  /*6bb0*/  LOP3.LUT R11, R11, R12, RZ, 0x3c, !PT ;  /* 0x0000000c0b0b7212 */ /* 0x000fe400078e3cff */
[----:B------:R-:W4:Y:S01]  /*6bc0*/  LDL.LU R12, [R1+0x1c4] ;  /* 0x0001c400010c7983 */ /* 0x000f220000300800 */
[----:B------:R-:W-:-:S03]  /*6bd0*/  PRMT R29, RZ, 0x7610, R29 ;  /* 0x00007610ff1d7816 */ /* 0x000fc6000000001d */
[----:B------:R-:W4:Y:S01]  /*6be0*/  LDL.LU R15, [R1+0x2c] ;  /* 0x00002c00010f7983 */ /* 0x000f220000300800 */
[----:B--2---:R-:W-:Y:S02]  /*6bf0*/  IMAD.MOV.U32 R5, RZ, RZ, R28 ;  /* 0x000000ffff057224 */ /* 0x004fe400078e001c */
[----:B---3--:R-:W-:Y:S01]  /*6c00*/  IMAD.MOV.U32 R4, RZ, RZ, R8 ;  /* 0x000000ffff047224 */ /* 0x008fe200078e0008 */
[----:B----4-:R0:W-:Y:S04]  /*6c10*/  STL [R1+0xf00], R2 ;  /* 0x000f000201007387 */ /* 0x0101e80000100800 */
[----:B------:R1:W-:Y:S04]  /*6c20*/  STL.64 [R1+0x410], R4 ;  /* 0x0004100401007387 */ /* 0x0003e80000100a00 */
[----:B------:R-:W2:Y:S01]  /*6c30*/  LDL.LU R8, [R1+0x1c8] ;  /* 0x0001c80001087983 */ /* 0x000ea20000300800 */
[----:B------:R-:W-:-:S03]  /*6c40*/  PRMT R27, RZ, 0x7610, R27 ;  /* 0x00007610ff1b7816 */ /* 0x000fc6000000001b */
[----:B0-----:R-:W3:Y:S01]  /*6c50*/  LDL.LU R2, [R1+0x1cc] ;  /* 0x0001cc0001027983 */ /* 0x001ee20000300800 */
[----:B-1----:R-:W-:-:S03]  /*6c60*/  IMAD.WIDE R4, R10, 0x2, R4 ;  /* 0x000000020a047825 */ /* 0x002fc600078e0204 */
[----:B------:R-:W4:Y:S04]  /*6c70*/  LDL.LU R28, [R1+0x4c] ;  /* 0x00004c00011c7983 */ /* 0x000f280000300800 */
[----:B------:R0:W2:Y:S01]  /*6c80*/  @!P1 LDG.E.U16 R29, [R4.64] ;  /* 0x00000006041d9981 */ /* 0x0000a2000c1e1500 */
[----:B------:R-:W-:Y:S01]  /*6c90*/  LOP3.LUT R11, R11, 0x20, RZ, 0x3c, !PT ;  /* 0x000000200b0b7812 */ /* 0x000fe200078e3cff */
[----:B0-----:R-:W-:Y:S02]  /*6ca0*/  IMAD.MOV.U32 R4, RZ, RZ, R3 ;  /* 0x000000ffff047224 */ /* 0x001fe400078e0003 */
[----:B------:R-:W-:Y:S02]  /*6cb0*/  IMAD.MOV.U32 R5, RZ, RZ, R9 ;  /* 0x000000ffff057224 */ /* 0x000fe400078e0009 */
[----:B------:R-:W-:Y:S04]  /*6cc0*/  STS.U16 [R11+0x400], R24 ;  /* 0x000400180b007388 */ /* 0x000fe80000000400 */
[----:B------:R-:W-:Y:S04]  /*6cd0*/  STS.U16 [R11+0x1400], R25 ;  /* 0x001400190b007388 */ /* 0x000fe80000000400 */
[----:B------:R0:W-:Y:S02]  /*6ce0*/  STS.U16 [R11+0x2400], R26 ;  /* 0x0024001a0b007388 */ /* 0x0001e40000000400 */
[----:B0-----:R-:W-:-:S02]  /*6cf0*/  PRMT R26, RZ, 0x7610, R26 ;  /* 0x00007610ff1a7816 */ /* 0x001fc4000000001a */
[----:B--2---:R-:W-:Y:S04]  /*6d00*/  STL [R1+0xf04], R29 ;  /* 0x000f041d01007387 */ /* 0x004fe80000100800 */
[----:B------:R0:W-:Y:S04]  /*6d10*/  STL.64 [R1+0x408], R4 ;  /* 0x0004080401007387 */ /* 0x0001e80000100a00 */
[----:B------:R-:W2:Y:S04]  /*6d20*/  LDL.LU R9, [R1+0x230] ;  /* 0x0002300001097983 */ /* 0x000ea80000300800 */
[----:B------:R-:W2:Y:S01]  /*6d30*/  LDL.LU R3, [R1+0x234] ;  /* 0x0002340001037983 */ /* 0x000ea20000300800 */
[----:B0-----:R-:W-:-:S05]  /*6d40*/  IMAD.WIDE R4, R10, 0x2, R4 ;  /* 0x000000020a047825 */ /* 0x001fca00078e0204 */
[----:B------:R0:W2:Y:S02]  /*6d50*/  @!P1 LDG.E.U16 R27, [R4.64] ;  /* 0x00000006041b9981 */ /* 0x0000a4000c1e1500 */
[----:B0-----:R-:W-:Y:S02]  /*6d60*/  IMAD.MOV.U32 R4, RZ, RZ, R12 ;  /* 0x000000ffff047224 */ /* 0x001fe400078e000c */
[----:B------:R-:W-:Y:S02]  /*6d70*/  IMAD.MOV.U32 R5, RZ, RZ, R13 ;  /* 0x000000ffff057224 */ /* 0x000fe400078e000d */
[----:B------:R-:W2:Y:S04]  /*6d80*/  LDL.LU R13, [R1+0x50] ;  /* 0x00005000010d7983 */ /* 0x000ea80000300800 */
[----:B------:R0:W-:Y:S02]  /*6d90*/  STL.64 [R1+0x400], R4 ;  /* 0x0004000401007387 */ /* 0x0001e40000100a00 */
[----:B0-----:R-:W-:-:S05]  /*6da0*/  IMAD.WIDE R4, R10, 0x2, R4 ;  /* 0x000000020a047825 */ /* 0x001fca00078e0204 */
[----:B------:R3:W2:Y:S01]  /*6db0*/  @!P1 LDG.E.U16 R26, [R4.64] ;  /* 0x00000006041a9981 */ /* 0x0006a2000c1e1500 */
[----:B------:R-:W-:Y:S02]  /*6dc0*/  LOP3.LUT R0, R0, 0x3f, RZ, 0xc0, !PT ;  /* 0x0000003f00007812 */ /* 0x000fe400078ec0ff */
[----:B------:R-:W-:Y:S01]  /*6dd0*/  PRMT R25, RZ, 0x7610, R25 ;  /* 0x00007610ff197816 */ /* 0x000fe20000000019 */
[----:B---3--:R-:W-:Y:S02]  /*6de0*/  IMAD.MOV.U32 R4, RZ, RZ, R2 ;  /* 0x000000ffff047224 */ /* 0x008fe400078e0002 */
[----:B------:R-:W-:Y:S01]  /*6df0*/  IMAD.MOV.U32 R5, RZ, RZ, R8 ;  /* 0x000000ffff057224 */ /* 0x000fe200078e0008 */
[----:B------:R-:W-:Y:S01]  /*6e00*/  STS.U16 [R11+0x3400], R14 ;  /* 0x0034000e0b007388 */ /* 0x000fe20000000400 */
[----:B------:R-:W-:-:S03]  /*6e10*/  PRMT R24, RZ, 0x7610, R24 ;  /* 0x00007610ff187816 */ /* 0x000fc60000000018 */
[----:B--2---:R0:W-:Y:S02]  /*6e20*/  STL.64 [R1+0xee8], R26 ;  /* 0x000ee81a01007387 */ /* 0x0041e40000100a00 */
[----:B0-----:R-:W-:Y:S02]  /*6e30*/  IMAD R27, R0, c[0x0][0x18c], RZ ;  /* 0x00006300001b7a24 */ /* 0x001fe400078e02ff */
[----:B------:R-:W2:Y:S04]  /*6e40*/  LDL.LU R0, [R1+0x48] ;  /* 0x0000480001007983 */ /* 0x000ea80000300800 */
[----:B------:R-:W3:Y:S04]  /*6e50*/  LDL.LU R8, [R1+0x260] ;  /* 0x0002600001087983 */ /* 0x000ee80000300800 */
[----:B------:R-:W2:Y:S04]  /*6e60*/  LDL.LU R2, [R1+0x264] ;  /* 0x0002640001027983 */ /* 0x000ea80000300800 */
[----:B------:R0:W-:Y:S04]  /*6e70*/  STL.64 [R1+0x3f8], R4 ;  /* 0x0003f80401007387 */ /* 0x0001e80000100a00 */
[----:B------:R-:W2:Y:S01]  /*6e80*/  LDL.LU R12, [R1+0x268] ;  /* 0x00026800010c7983 */ /* 0x000ea20000300800 */
[----:B0-----:R-:W-:-:S05]  /*6e90*/  IMAD.WIDE R4, R27, 0x2, R4 ;  /* 0x000000021b047825 */ /* 0x001fca00078e0204 */
[----:B------:R0:W2:Y:S02]  /*6ea0*/  @!P1 LDG.E.U16 R25, [R4.64] ;  /* 0x0000000604199981 */ /* 0x0000a4000c1e1500 */
[----:B0-----:R-:W-:Y:S02]  /*6eb0*/  IMAD.MOV.U32 R4, RZ, RZ, R3 ;  /* 0x000000ffff047224 */ /* 0x001fe400078e0003 */
[----:B------:R-:W-:Y:S01]  /*6ec0*/  IMAD.MOV.U32 R5, RZ, RZ, R9 ;  /* 0x000000ffff057224 */ /* 0x000fe200078e0009 */
[----:B------:R-:W2:Y:S04]  /*6ed0*/  LDL.LU R3, [R1+0x26c] ;  /* 0x00026c0001037983 */ /* 0x000ea80000300800 */
[----:B------:R-:W2:Y:S04]  /*6ee0*/  LDL.LU R14, [R1+0x104] ;  /* 0x00010400010e7983 */ /* 0x000ea80000300800 */
[----:B------:R0:W-:Y:S02]  /*6ef0*/  STL.64 [R1+0x3f0], R4 ;  /* 0x0003f00401007387 */ /* 0x0001e40000100a00 */
[----:B0-----:R-:W-:-:S05]  /*6f00*/  IMAD.WIDE R4, R27, 0x2, R4 ;  /* 0x000000021b047825 */ /* 0x001fca00078e0204 */
[----:B------:R3:W2:Y:S01]  /*6f10*/  @!P1 LDG.E.U16 R24, [R4.64] ;  /* 0x0000000604189981 */ /* 0x0006a2000c1e1500 */
[----:B------:R-:W-:-:S03]  /*6f20*/  PRMT R23, RZ, 0x7610, R23 ;  /* 0x00007610ff177816 */ /* 0x000fc60000000017 */
[----:B------:R0:W-:Y:S04]  /*6f30*/  STS.U16 [R11+0x4400], R15 ;  /* 0x0044000f0b007388 */ /* 0x0001e80000000400 */
[----:B----4-:R1:W-:Y:S01]  /*6f40*/  STS.U16 [R11+0x5400], R28 ;  /* 0x0054001c0b007388 */ /* 0x0103e20000000400 */
[----:B------:R-:W-:Y:S01]  /*6f50*/  PRMT R22, RZ, 0x7610, R22 ;  /* 0x00007610ff167816 */ /* 0x000fe20000000016 */
[----:B---3--:R-:W-:Y:S02]  /*6f60*/  IMAD.MOV.U32 R5, RZ, RZ, R8 ;  /* 0x000000ffff057224 */ /* 0x008fe400078e0008 */
[----:B--2---:R-:W-:Y:S01]  /*6f70*/  IMAD.MOV.U32 R4, RZ, RZ, R2 ;  /* 0x000000ffff047224 */ /* 0x004fe200078e0002 */
[----:B------:R-:W-:Y:S04]  /*6f80*/  STL.64 [R1+0xef0], R24 ;  /* 0x000ef01801007387 */ /* 0x000fe80000100a00 */
[----:B------:R-:W2:Y:S04]  /*6f90*/  LDL.LU R10, [R1+0x340] ;  /* 0x00034000010a7983 */ /* 0x000ea80000300800 */
[----:B------:R-:W3:Y:S04]  /*6fa0*/  LDL.LU R9, [R1+0x344] ;  /* 0x0003440001097983 */ /* 0x000ee80000300800 */
[----:B0-----:R-:W4:Y:S04]  /*6fb0*/  LDL.LU R15, [R1+0x80] ;  /* 0x00008000010f7983 */ /* 0x001f280000300800 */
[----:B------:R-:W4:Y:S04]  /*6fc0*/  LDL R29, [R1+0x4ac] ;  /* 0x0004ac00011d7983 */ /* 0x000f280000100800 */
[----:B------:R0:W-:Y:S04]  /*6fd0*/  STL.64 [R1+0x3e8], R4 ;  /* 0x0003e80401007387 */ /* 0x0001e80000100a00 */
[----:B-1----:R-:W4:Y:S04]  /*6fe0*/  LDL.LU R28, [R1+0x54] ;  /* 0x00005400011c7983 */ /* 0x002f280000300800 */
[----:B------:R-:W4:Y:S01]  /*6ff0*/  LDL.LU R8, [R1+0x348] ;  /* 0x0003480001087983 */ /* 0x000f220000300800 */
[----:B0-----:R-:W-:-:S03]  /*7000*/  IMAD.WIDE R4, R27, 0x2, R4 ;  /* 0x000000021b047825 */ /* 0x001fc600078e0204 */
[----:B------:R-:W4:Y:S04]  /*7010*/  LDL.LU R2, [R1+0x34c] ;  /* 0x00034c0001027983 */ /* 0x000f280000300800 */
[----:B------:R0:W4:Y:S02]  /*7020*/  @!P1 LDG.E.U16 R23, [R4.64] ;  /* 0x0000000604179981 */ /* 0x000124000c1e1500 */
[----:B0-----:R-:W-:Y:S02]  /*7030*/  IMAD.MOV.U32 R4, RZ, RZ, R3 ;  /* 0x000000ffff047224 */ /* 0x001fe400078e0003 */
[----:B------:R-:W-:-:S05]  /*7040*/  IMAD.MOV.U32 R5, RZ, RZ, R12 ;  /* 0x000000ffff057224 */ /* 0x000fca00078e000c */
[----:B------:R0:W-:Y:S02]  /*7050*/  STL.64 [R1+0x3e0], R4 ;  /* 0x0003e00401007387 */ /* 0x0001e40000100a00 */
[----:B0-----:R-:W-:-:S05]  /*7060*/  IMAD.WIDE R4, R27, 0x2, R4 ;  /* 0x000000021b047825 */ /* 0x001fca00078e0204 */
[----:B------:R2:W4:Y:S01]  /*7070*/  @!P1 LDG.E.U16 R22, [R4.64] ;  /* 0x0000000604169981 */ /* 0x000522000c1e1500 */
[----:B------:R-:W-:-:S03]  /*7080*/  PRMT R21, RZ, 0x7610, R21 ;  /* 0x00007610ff157816 */ /* 0x000fc60000000015 */
[----:B------:R-:W-:Y:S04]  /*7090*/  STS.U16 [R11+0x6400], R13 ;  /* 0x0064000d0b007388 */ /* 0x000fe80000000400 */
[----:B------:R0:W-:Y:S01]  /*70a0*/  STS.U16 [R11+0x7400], R0 ;  /* 0x007400000b007388 */ /* 0x0001e20000000400 */
[----:B--2---:R-:W-:Y:S02]  /*70b0*/  IMAD.MOV.U32 R5, RZ, RZ, R10 ;  /* 0x000000ffff057224 */ /* 0x004fe400078e000a */
[----:B---3--:R-:W-:Y:S01]  /*70c0*/  IMAD.MOV.U32 R4, RZ, RZ, R9 ;  /* 0x000000ffff047224 */ /* 0x008fe200078e0009 */
[----:B----4-:R-:W-:Y:S04]  /*70d0*/  STL.64 [R1+0xef8], R22 ;  /* 0x000ef81601007387 */ /* 0x010fe80000100a00 */
[----:B------:R-:W2:Y:S04]  /*70e0*/  LDL.LU R3, [R1+0x350] ;  /* 0x0003500001037983 */ /* 0x000ea80000300800 */
[----:B0-----:R-:W3:Y:S04]  /*70f0*/  LDL.LU R0, [R1+0x354] ;  /* 0x0003540001007983 */ /* 0x001ee80000300800 */
[----:B------:R0:W-:Y:S04]  /*7100*/  STL.64 [R1+0x3d8], R4 ;  /* 0x0003d80401007387 */ /* 0x0001e80000100a00 */
[----:B------:R-:W4:Y:S04]  /*7110*/  LDL.LU R10, [R1+0x358] ;  /* 0x00035800010a7983 */ /* 0x000f280000300800 */
[----:B------:R-:W2:Y:S01]  /*7120*/  LDL.LU R9, [R1+0x35c] ;  /* 0x00035c0001097983 */ /* 0x000ea20000300800 */
[----:B0-----:R-:W-:-:S05]  /*7130*/  IMAD.WIDE R4, R27, 0x2, R4 ;  /* 0x000000021b047825 */ /* 0x001fca00078e0204 */
[----:B------:R0:W2:Y:S01]  /*7140*/  @!P1 LDG.E.U16 R21, [R4.64] ;  /* 0x0000000604159981 */ /* 0x0000a2000c1e1500 */
[----:B------:R-:W-:Y:S01]  /*7150*/  PRMT R20, RZ, 0x7610, R20 ;  /* 0x00007610ff147816 */ /* 0x000fe20000000014 */
[----:B0-----:R-:W-:Y:S02]  /*7160*/  IMAD.MOV.U32 R4, RZ, RZ, R2 ;  /* 0x000000ffff047224 */ /* 0x001fe400078e0002 */
[----:B------:R-:W-:Y:S01]  /*7170*/  IMAD.MOV.U32 R5, RZ, RZ, R8 ;  /* 0x000000ffff057224 */ /* 0x000fe200078e0008 */
[----:B--2---:R-:W-:Y:S04]  /*7180*/  STL [R1+0xf08], R21 ;  /* 0x000f081501007387 */ /* 0x004fe80000100800 */
[----:B------:R-:W2:Y:S04]  /*7190*/  LDL.LU R8, [R1+0x360] ;  /* 0x0003600001087983 */ /* 0x000ea80000300800 */
[----:B------:R-:W2:Y:S04]  /*71a0*/  LDL.LU R2, [R1+0x364] ;  /* 0x0003640001027983 */ /* 0x000ea80000300800 */
[----:B------:R0:W-:Y:S02]  /*71b0*/  STL.64 [R1+0x3d0], R4 ;  /* 0x0003d00401007387 */ /* 0x0001e40000100a00 */
[----:B0-----:R-:W-:-:S05]  /*71c0*/  IMAD.WIDE R4, R27, 0x2, R4 ;  /* 0x000000021b047825 */ /* 0x001fca00078e0204 */
[----:B------:R0:W2:Y:S02]  /*71d0*/  @!P1 LDG.E.U16 R20, [R4.64] ;  /* 0x0000000604149981 */ /* 0x0000a4000c1e1500 */
[----:B0-----:R-:W-:Y:S02]  /*71e0*/  IMAD.MOV.U32 R5, RZ, RZ, R3 ;  /* 0x000000ffff057224 */ /* 0x001fe400078e0003 */
[----:B---3--:R-:W-:Y:S01]  /*71f0*/  IMAD.MOV.U32 R4, RZ, RZ, R0 ;  /* 0x000000ffff047224 */ /* 0x008fe200078e0000 */
[----:B------:R-:W-:Y:S01]  /*7200*/  PRMT R19, RZ, 0x7610, R19 ;  /* 0x00007610ff137816 */ /* 0x000fe20000000013 */
[----:B--2---:R-:W-:Y:S04]  /*7210*/  STL [R1+0xf0c], R20 ;  /* 0x000f0c1401007387 */ /* 0x004fe80000100800 */
[----:B------:R-:W2:Y:S04]  /*7220*/  LDL.LU R3, [R1+0x368] ;  /* 0x0003680001037983 */ /* 0x000ea80000300800 */
[----:B------:R-:W3:Y:S04]  /*7230*/  LDL.LU R0, [R1+0x36c] ;  /* 0x00036c0001007983 */ /* 0x000ee80000300800 */
[----:B------:R0:W-:Y:S01]  /*7240*/  STL.64 [R1+0x3c8], R4 ;  /* 0x0003c80401007387 */ /* 0x0001e20000100a00 */
[----:B------:R-:W-:Y:S01]  /*7250*/  PRMT R18, RZ, 0x7610, R18 ;  /* 0x00007610ff127816 */ /* 0x000fe20000000012 */
[----:B0-----:R-:W-:-:S05]  /*7260*/  IMAD.WIDE R4, R27, 0x2, R4 ;  /* 0x000000021b047825 */ /* 0x001fca00078e0204 */
[----:B------:R0:W3:Y:S02]  /*7270*/  @!P1 LDG.E.U16 R19, [R4.64] ;  /* 0x0000000604139981 */ /* 0x0000e4000c1e1500 */
[----:B0-----:R-:W-:Y:S02]  /*7280*/  IMAD.MOV.U32 R4, RZ, RZ, R9 ;  /* 0x000000ffff047224 */ /* 0x001fe400078e0009 */
[----:B----4-:R-:W-:Y:S02]  /*7290*/  IMAD.MOV.U32 R5, RZ, RZ, R10 ;  /* 0x000000ffff057224 */ /* 0x010fe400078e000a */
[----:B------:R-:W-:-:S03]  /*72a0*/  IMAD.MOV.U32 R9, RZ, RZ, R8 ;  /* 0x000000ffff097224 */ /* 0x000fc600078e0008 */
[----:B------:R0:W-:Y:S01]  /*72b0*/  STL.64 [R1+0x3c0], R4 ;  /* 0x0003c00401007387 */ /* 0x0001e20000100a00 */
[----:B------:R-:W-:-:S03]  /*72c0*/  IMAD.MOV.U32 R8, RZ, RZ, R2 ;  /* 0x000000ffff087224 */ /* 0x000fc600078e0002 */
[----:B------:R-:W4:Y:S01]  /*72d0*/  LDL.LU R20, [R1+0x5c] ;  /* 0x00005c0001147983 */ /* 0x000f220000300800 */
[----:B0-----:R-:W-:-:S03]  /*72e0*/  IMAD.WIDE R4, R27, 0x2, R4 ;  /* 0x000000021b047825 */ /* 0x001fc600078e0204 */
[----:B------:R2:W-:Y:S04]  /*72f0*/  STL.64 [R1+0x3b8], R8 ;  /* 0x0003b80801007387 */ /* 0x0005e80000100a00 */
[----:B------:R0:W4:Y:S01]  /*7300*/  @!P1 LDG.E.U16 R18, [R4.64] ;  /* 0x0000000604129981 */ /* 0x000122000c1e1500 */
[----:B------:R-:W-:-:S03]  /*7310*/  PRMT R17, RZ, 0x7610, R17 ;  /* 0x00007610ff117816 */ /* 0x000fc60000000011 */
[----:B------:R-:W4:Y:S04]  /*7320*/  LDL.LU R21, [R1+0x84] ;  /* 0x0000840001157983 */ /* 0x000f280000300800 */
[----:B------:R-:W4:Y:S01]  /*7330*/  LDL.LU R2, [R1+0x88] ;  /* 0x0000880001027983 */ /* 0x000f220000300800 */
[----:B0-----:R-:W-:-:S03]  /*7340*/  IMAD.WIDE R4, R27, 0x2, R8 ;  /* 0x000000021b047825 */ /* 0x001fc600078e0208 */
[----:B------:R-:W4:Y:S04]  /*7350*/  LDL.LU R26, [R1+0x114] ;  /* 0x00011400011a7983 */ /* 0x000f280000300800 */
[----:B------:R0:W4:Y:S01]  /*7360*/  @!P1 LDG.E.U16 R17, [R4.64] ;  /* 0x0000000604119981 */ /* 0x000122000c1e1500 */
[----:B------:R-:W-:-:S03]  /*7370*/  PRMT R16, RZ, 0x7610, R16 ;  /* 0x00007610ff107816 */ /* 0x000fc60000000010 */
[----:B------:R-:W-:Y:S04]  /*7380*/  STS.U16 [R29+0x800], R14 ;  /* 0x0008000e1d007388 */ /* 0x000fe80000000400 */
[----:B------:R-:W-:Y:S04]  /*7390*/  STS.U16 [R29+0x1800], R15 ;  /* 0x0018000f1d007388 */ /* 0x000fe80000000400 */
[----:B------:R-:W-:Y:S01]  /*73a0*/  STS.U16 [R29+0x2800], R28 ;  /* 0x0028001c1d007388 */ /* 0x000fe20000000400 */
[----:B--2---:R-:W-:Y:S02]  /*73b0*/  IMAD.MOV.U32 R9, RZ, RZ, R3 ;  /* 0x000000ffff097224 */ /* 0x004fe400078e0003 */
[----:B---3--:R-:W-:-:S05]  /*73c0*/  IMAD.MOV.U32 R8, RZ, RZ, R0 ;  /* 0x000000ffff087224 */ /* 0x008fca00078e0000 */
[----:B------:R1:W-:Y:S04]  /*73d0*/  STL.64 [R1+0x3b0], R8 ;  /* 0x0003b00801007387 */ /* 0x0003e80000100a00 */
[----:B------:R-:W2:Y:S01]  /*73e0*/  LDL.LU R23, [R1+0x390] ;  /* 0x0003900001177983 */ /* 0x000ea20000300800 */
[----:B0-----:R-:W-:-:S03]  /*73f0*/  IMAD.WIDE R4, R27, 0x2, R8 ;  /* 0x000000021b047825 */ /* 0x001fc600078e0208 */
[----:B------:R-:W2:Y:S04]  /*7400*/  LDL.LU R22, [R1+0x394] ;  /* 0x0003940001167983 */ /* 0x000ea80000300800 */
[----:B------:R-:W3:Y:S04]  /*7410*/  LDL.LU R25, [R1+0x494] ;  /* 0x0004940001197983 */ /* 0x000ee80000300800 */
[----:B------:R-:W3:Y:S04]  /*7420*/  LDL.LU R24, [R1+0x498] ;  /* 0x0004980001187983 */ /* 0x000ee80000300800 */
[----:B------:R-:W2:Y:S04]  /*7430*/  LDL.LU R3, [R1+0x110] ;  /* 0x0001100001037983 */ /* 0x000ea80000300800 */
[----:B-1----:R-:W2:Y:S04]  /*7440*/  LDL.LU R8, [R1+0x10c] ;  /* 0x00010c0001087983 */ /* 0x002ea80000300800 */
[----:B------:R-:W2:Y:S04]  /*7450*/  LDL.LU R9, [R1+0x108] ;  /* 0x0001080001097983 */ /* 0x000ea80000300800 */
[----:B------:R-:W2:Y:S04]  /*7460*/  LDL.LU R10, [R1+0x100] ;  /* 0x00010000010a7983 */ /* 0x000ea80000300800 */
[----:B------:R-:W2:Y:S04]  /*7470*/  LDL.LU R11, [R1+0x8c] ;  /* 0x00008c00010b7983 */ /* 0x000ea80000300800 */
[----:B------:R-:W2:Y:S04]  /*7480*/  LDL.LU R0, [R1+0x58] ;  /* 0x0000580001007983 */ /* 0x000ea80000300800 */
[----:B------:R-:W2:Y:S04]  /*7490*/  LDL R12, [R1+0x4a8] ;  /* 0x0004a800010c7983 */ /* 0x000ea80000100800 */
[----:B------:R-:W2:Y:S04]  /*74a0*/  LDL.LU R13, [R1+0x40] ;  /* 0x00004000010d7983 */ /* 0x000ea80000300800 */
[----:B------:R-:W2:Y:S04]  /*74b0*/  LDL.LU R14, [R1+0x3c] ;  /* 0x00003c00010e7983 */ /* 0x000ea80000300800 */
[----:B------:R-:W2:Y:S04]  /*74c0*/  LDL.LU R15, [R1+0x38] ;  /* 0x00003800010f7983 */ /* 0x000ea80000300800 */
[----:B------:R-:W2:Y:S04]  /*74d0*/  LDL.LU R28, [R1+0x34] ;  /* 0x00003400011c7983 */ /* 0x000ea80000300800 */
[----:B------:R0:W2:Y:S04]  /*74e0*/  @!P1 LDG.E.U16 R16, [R4.64] ;  /* 0x0000000604109981 */ /* 0x0000a8000c1e1500 */
[----:B0-----:R-:W2:Y:S04]  /*74f0*/  LDL.LU R4, [R1+0x370] ;  /* 0x0003700001047983 */ /* 0x001ea80000300800 */
[----:B------:R-:W2:Y:S04]  /*7500*/  LDL.LU R5, [R1+0x374] ;  /* 0x0003740001057983 */ /* 0x000ea80000300800 */
[----:B------:R-:W-:Y:S04]  /*7510*/  STS.U16 [R29+0x3800], R6 ;  /* 0x003800061d007388 */ /* 0x000fe80000000400 */
[----:B------:R0:W-:Y:S04]  /*7520*/  STS.U16 [R29+0x4800], R7 ;  /* 0x004800071d007388 */ /* 0x0001e80000000400 */
[----:B----4-:R1:W-:Y:S01]  /*7530*/  STS.U16 [R29+0x5800], R20 ;  /* 0x005800141d007388 */ /* 0x0103e20000000400 */
[----:B0-----:R-:W-:-:S03]  /*7540*/  PRMT R7, RZ, 0x7610, R7 ;  /* 0x00007610ff077816 */ /* 0x001fc60000000007 */
[----:B-1----:R-:W4:Y:S01]  /*7550*/  LDL.LU R20, [R1+0xf0c] ;  /* 0x000f0c0001147983 */ /* 0x002f220000300800 */
[----:B--2---:R-:W-:-:S04]  /*7560*/  LOP3.LUT R5, R5, R4, RZ, 0x3c, !PT ;  /* 0x0000000405057212 */ /* 0x004fc800078e3cff */
[----:B------:R-:W-:-:S04]  /*7570*/  LOP3.LUT R4, R5, R4, RZ, 0x3c, !PT ;  /* 0x0000000405047212 */ /* 0x000fc800078e3cff */
[----:B------:R-:W-:-:S05]  /*7580*/  LOP3.LUT R5, R5, R4, RZ, 0x3c, !PT ;  /* 0x0000000405057212 */ /* 0x000fca00078e3cff */
[----:B------:R0:W-:Y:S02]  /*7590*/  STL.64 [R1+0x3a8], R4 ;  /* 0x0003a80401007387 */ /* 0x0001e40000100a00 */
[----:B0-----:R-:W-:-:S05]  /*75a0*/  IMAD.WIDE R4, R27, 0x2, R4 ;  /* 0x000000021b047825 */ /* 0x001fca00078e0204 */
[----:B------:R0:W2:Y:S04]  /*75b0*/  @!P1 LDG.E.U16 R7, [R4.64] ;  /* 0x0000000604079981 */ /* 0x0000a8000c1e1500 */
[----:B0-----:R-:W2:Y:S04]  /*75c0*/  LDL.LU R4, [R1+0x378] ;  /* 0x0003780001047983 */ /* 0x001ea80000300800 */
[----:B------:R-:W2:Y:S01]  /*75d0*/  LDL.LU R5, [R1+0x37c] ;  /* 0x00037c0001057983 */ /* 0x000ea20000300800 */
[----:B------:R-:W-:-:S03]  /*75e0*/  PRMT R6, RZ, 0x7610, R6 ;  /* 0x00007610ff067816 */ /* 0x000fc60000000006 */
[----:B------:R0:W-:Y:S04]  /*75f0*/  STS.U16 [R29+0x6800], R21 ;  /* 0x006800151d007388 */ /* 0x0001e80000000400 */
[----:B------:R1:W-:Y:S04]  /*7600*/  STS.U16 [R29+0x7800], R2 ;  /* 0x007800021d007388 */ /* 0x0003e80000000400 */
[----:B0-----:R-:W3:Y:S04]  /*7610*/  LDL.LU R21, [R1+0xf08] ;  /* 0x000f080001157983 */ /* 0x001ee80000300800 */
[----:B------:R-:W-:Y:S04]  /*7620*/  STS.U16 [R12+0xc00], R26 ;  /* 0x000c001a0c007388 */ /* 0x000fe80000000400 */
[----:B------:R-:W-:Y:S04]  /*7630*/  STS.U16 [R12+0x1c00], R3 ;  /* 0x001c00030c007388 */ /* 0x000fe80000000400 */
[----:B------:R-:W-:Y:S04]  /*7640*/  STS.U16 [R12+0x2c00], R8 ;  /* 0x002c00080c007388 */ /* 0x000fe80000000400 */
[----:B------:R-:W-:Y:S04]  /*7650*/  STS.U16 [R12+0x3c00], R9 ;  /* 0x003c00090c007388 */ /* 0x000fe80000000400 */
[----:B------:R-:W-:Y:S04]  /*7660*/  STS.U16 [R12+0x4c00], R10 ;  /* 0x004c000a0c007388 */ /* 0x000fe80000000400 */
[----:B------:R-:W-:Y:S04]  /*7670*/  STS.U16 [R12+0x5c00], R11 ;  /* 0x005c000b0c007388 */ /* 0x000fe80000000400 */
[----:B------:R-:W-:Y:S01]  /*7680*/  STS.U16 [R12+0x6c00], R0 ;  /* 0x006c00000c007388 */ /* 0x000fe20000000400 */
[----:B--2---:R-:W-:-:S04]  /*7690*/  LOP3.LUT R5, R5, R4, RZ, 0x3c, !PT ;  /* 0x0000000405057212 */ /* 0x004fc800078e3cff */
[----:B------:R-:W-:-:S04]  /*76a0*/  LOP3.LUT R4, R5, R4, RZ, 0x3c, !PT ;  /* 0x0000000405047212 */ /* 0x000fc800078e3cff */
[----:B------:R-:W-:-:S05]  /*76b0*/  LOP3.LUT R5, R5, R4, RZ, 0x3c, !PT ;  /* 0x0000000405057212 */ /* 0x000fca00078e3cff */
[----:B------:R0:W-:Y:S04]  /*76c0*/  STL.64 [R1+0x3a0], R4 ;  /* 0x0003a00401007387 */ /* 0x0001e80000100a00 */
[----:B-1----:R-:W2:Y:S04]  /*76d0*/  LDL.LU R29, [R1+0xf04] ;  /* 0x000f0400011d7983 */ /* 0x002ea80000300800 */
[----:B------:R-:W2:Y:S01]  /*76e0*/  LDL.LU R2, [R1+0xf00] ;  /* 0x000f000001027983 */ /* 0x000ea20000300800 */
[----:B0-----:R-:W-:-:S03]  /*76f0*/  IMAD.WIDE R4, R27, 0x2, R4 ;  /* 0x000000021b047825 */ /* 0x001fc600078e0204 */
[----:B------:R0:W-:Y:S04]  /*7700*/  STL.64 [R1+0x398], R22 ;  /* 0x0003981601007387 */ /* 0x0001e80000100a00 */
[----:B------:R1:W2:Y:S01]  /*7710*/  @!P1 LDG.E.U16 R6, [R4.64] ;  /* 0x0000000604069981 */ /* 0x0002a2000c1e1500 */
[C---:B0-----:R-:W-:Y:S01]  /*7720*/  IMAD.WIDE R22, R27.reuse, 0x2, R22 ;  /* 0x000000021b167825 */ /* 0x041fe200078e0216 */
[----:B-1----:R-:W-:Y:S02]  /*7730*/  PRMT R5, RZ, 0x7610, R5 ;  /* 0x00007610ff057816 */ /* 0x002fe40000000005 */
[----:B------:R-:W-:Y:S01]  /*7740*/  PRMT R4, RZ, 0x7610, R4 ;  /* 0x00007610ff047816 */ /* 0x000fe20000000004 */
[----:B---3--:R-:W-:-:S03]  /*7750*/  IMAD.WIDE R26, R27, 0x2, R24 ;  /* 0x000000021b1a7825 */ /* 0x008fc600078e0218 */
[----:B------:R0:W3:Y:S04]  /*7760*/  @!P1 LDG.E.U16 R5, [R22.64] ;  /* 0x0000000616059981 */ /* 0x0000e8000c1e1500 */
[----:B------:R1:W2:Y:S04]  /*7770*/  @!P1 LDG.E.U16 R4, [R26.64] ;  /* 0x000000061a049981 */ /* 0x0002a8000c1e1500 */
[----:B0-----:R-:W2:Y:S04]  /*7780*/  LDL.LU.64 R22, [R1+0xef8] ;  /* 0x000ef80001167983 */ /* 0x001ea80000300a00 */
[----:B------:R0:W-:Y:S04]  /*7790*/  STL.64 [R1+0x390], R24 ;  /* 0x0003901801007387 */ /* 0x0001e80000100a00 */
[----:B0-----:R-:W2:Y:S04]  /*77a0*/  LDL.LU.64 R24, [R1+0xef0] ;  /* 0x000ef00001187983 */ /* 0x001ea80000300a00 */
[----:B-1----:R-:W2:Y:S04]  /*77b0*/  LDL.LU.64 R26, [R1+0xee8] ;  /* 0x000ee800011a7983 */ /* 0x002ea80000300a00 */
[----:B------:R-:W2:Y:S04]  /*77c0*/  LDL.LU R3, [R1+0xee0] ;  /* 0x000ee00001037983 */ /* 0x000ea80000300800 */
[----:B------:R-:W2:Y:S04]  /*77d0*/  LDL.LU R8, [R1+0xedc] ;  /* 0x000edc0001087983 */ /* 0x000ea80000300800 */
[----:B------:R-:W2:Y:S04]  /*77e0*/  LDL.LU R9, [R1+0xed8] ;  /* 0x000ed80001097983 */ /* 0x000ea80000300800 */
[----:B------:R-:W2:Y:S04]  /*77f0*/  LDL.LU R10, [R1+0xed4] ;  /* 0x000ed400010a7983 */ /* 0x000ea80000300800 */
[----:B------:R-:W2:Y:S04]  /*7800*/  LDL.LU R11, [R1+0xed0] ;  /* 0x000ed000010b7983 */ /* 0x000ea80000300800 */
[----:B------:R-:W2:Y:S04]  /*7810*/  LDL.LU R0, [R1+0xecc] ;  /* 0x000ecc0001007983 */ /* 0x000ea80000300800 */
[----:B--2---:R0:W-:Y:S04]  /*7820*/  STS.U16 [R12+0x7c00], R0 ;  /* 0x007c00000c007388 */ /* 0x0041e80000000400 */
[----:B0-----:R-:W2:Y:S04]  /*7830*/  LDL.LU R12, [R1+0xec8] ;  /* 0x000ec800010c7983 */ /* 0x001ea80000300800 */
[----:B------:R-:W2:Y:S04]  /*7840*/  LDL.LU R0, [R1+0xec4] ;  /* 0x000ec40001007983 */ /* 0x000ea80000300800 */
[----:B--2---:R0:W-:Y:S04]  /*7850*/  STS.U16 [R0+0x8000], R13 ;  /* 0x0080000d00007388 */ /* 0x0041e80000000400 */
[----:B------:R1:W-:Y:S04]  /*7860*/  STS.U16 [R0+0x8400], R14 ;  /* 0x0084000e00007388 */ /* 0x0003e80000000400 */
[----:B------:R2:W-:Y:S04]  /*7870*/  STS.U16 [R0+0x8800], R15 ;  /* 0x0088000f00007388 */ /* 0x0005e80000000400 */
[----:B0-----:R-:W3:Y:S04]  /*7880*/  LDL.LU R13, [R1+0xec0] ;  /* 0x000ec000010d7983 */ /* 0x001ee80000300800 */
[----:B-1----:R-:W4:Y:S04]  /*7890*/  LDL.LU R14, [R1+0xebc] ;  /* 0x000ebc00010e7983 */ /* 0x002f280000300800 */
[----:B--2---:R-:W2:Y:S04]  /*78a0*/  LDL.LU R15, [R1+0xeb8] ;  /* 0x000eb800010f7983 */ /* 0x004ea80000300800 */
[----:B------:R0:W-:Y:S04]  /*78b0*/  STS.U16 [R0+0x8c00], R28 ;  /* 0x008c001c00007388 */ /* 0x0001e80000000400 */
[----:B0-----:R-:W2:Y:S04]  /*78c0*/  LDL.LU R28, [R1+0xeb4] ;  /* 0x000eb400011c7983 */ /* 0x001ea80000300800 */
[----:B------:R-:W-:Y:S04]  /*78d0*/  STS.U16 [R0+0xa000], R12 ;  /* 0x00a0000c00007388 */ /* 0x000fe80000000400 */
[----:B---3--:R-:W-:Y:S04]  /*78e0*/  STS.U16 [R0+0x9c00], R13 ;  /* 0x009c000d00007388 */ /* 0x008fe80000000400 */
[----:B----4-:R-:W-:Y:S04]  /*78f0*/  STS.U16 [R0+0x9800], R14 ;  /* 0x0098000e00007388 */ /* 0x010fe80000000400 */
[----:B--2---:R-:W-:Y:S04]  /*7900*/  STS.U16 [R0+0x9400], R15 ;  /* 0x0094000f00007388 */ /* 0x004fe80000000400 */
[----:B------:R0:W-:Y:S04]  /*7910*/  STS.U16 [R0+0x9000], R28 ;  /* 0x0090001c00007388 */ /* 0x0001e80000000400 */
[----:B0-----:R-:W2:Y:S04]  /*7920*/  LDL.LU R28, [R1+0xeb0] ;  /* 0x000eb000011c7983 */ /* 0x001ea80000300800 */
[----:B------:R-:W3:Y:S04]  /*7930*/  LDL.LU.64 R12, [R1+0x90] ;  /* 0x00009000010c7983 */ /* 0x000ee80000300a00 */
[----:B------:R-:W4:Y:S04]  /*7940*/  LDL.LU.64 R14, [R1+0x98] ;  /* 0x00009800010e7983 */ /* 0x000f280000300a00 */
[----:B----4-:R-:W-:Y:S04]  /*7950*/  STL.64 [R1+0xe70], R14 ;  /* 0x000e700e01007387 */ /* 0x010fe80000100a00 */
[----:B---3--:R0:W-:Y:S04]  /*7960*/  STL.64 [R1+0xe68], R12 ;  /* 0x000e680c01007387 */ /* 0x0081e80000100a00 */
[----:B0-----:R-:W3:Y:S04]  /*7970*/  LDL.LU.64 R12, [R1+0xd0] ;  /* 0x0000d000010c7983 */ /* 0x001ee80000300a00 */
[----:B------:R-:W4:Y:S04]  /*7980*/  LDL.LU.64 R14, [R1+0xd8] ;  /* 0x0000d800010e7983 */ /* 0x000f280000300a00 */
[----:B------:R0:W-:Y:S04]  /*7990*/  STS.U16 [R0+0xbc00], R29 ;  /* 0x00bc001d00007388 */ /* 0x0001e80000000400 */
[----:B------:R-:W-:Y:S04]  /*79a0*/  STS.U16 [R0+0xa400], R11 ;  /* 0x00a4000b00007388 */ /* 0x000fe80000000400 */
        /* <DEDUP_REMOVED lines=13> */
[----:B----4-:R-:W-:Y:S04]  /*7a80*/  STL.64 [R1+0xe88], R14 ;  /* 0x000e880e01007387 */ /* 0x010fe80000100a00 */
[----:B---3--:R-:W-:Y:S04]  /*7a90*/  STL.64 [R1+0xe80], R12 ;  /* 0x000e800c01007387 */ /* 0x008fe80000100a00 */
[----:B0-----:R-:W3:Y:S04]  /*7aa0*/  LDL R29, [R1+0x384] ;  /* 0x00038400011d7983 */ /* 0x001ee80000100800 */
        /* <DEDUP_REMOVED lines=8> */
[----:B------:R-:W-:Y:S06]  /*7b30*/  BAR.SYNC.DEFER_BLOCKING 0x0 ;  /* 0x0000000000007b1d */ /* 0x000fec0000010000 */
[----:B--2---:R-:W0:Y:S04]  /*7b40*/  LDSM.16.MT88.4 R24, [R28] ;  /* 0x000000001c18783b */ /* 0x004e280000004200 */
[----:B------:R-:W1:Y:S04]  /*7b50*/  LDSM.16.MT88.4 R20, [R28+0x80] ;  /* 0x000080001c14783b */ /* 0x000e680000004200 */
[----:B------:R-:W-:Y:S04]  /*7b60*/  STL [R1+0x630], R0 ;  /* 0x0006300001007387 */ /* 0x000fe80000100800 */
[----:B------:R-:W-:Y:S04]  /*7b70*/  LDSM.16.MT88.4 R16, [R28+0x100] ;  /* 0x000100001c10783b */ /* 0x000fe80000004200 */
[----:B------:R-:W-:Y:S04]  /*7b80*/  LDSM.16.MT88.4 R4, [R28+0x180] ;  /* 0x000180001c04783b */ /* 0x000fe80000004200 */
[----:B0-----:R-:W-:Y:S04]  /*7b90*/  STL.64 [R1+0xea8], R26 ;  /* 0x000ea81a01007387 */ /* 0x001fe80000100a00 */
[----:B------:R-:W-:Y:S04]  /*7ba0*/  STL.64 [R1+0xea0], R24 ;  /* 0x000ea01801007387 */ /* 0x000fe80000100a00 */
[----:B-1----:R-:W-:Y:S04]  /*7bb0*/  STL.64 [R1+0xe98], R22 ;  /* 0x000e981601007387 */ /* 0x002fe80000100a00 */
[----:B------:R0:W-:Y:S04]  /*7bc0*/  STL.64 [R1+0xe90], R20 ;  /* 0x000e901401007387 */ /* 0x0001e80000100a00 */
[----:B0-----:R-:W2:Y:S04]  /*7bd0*/  LDL.LU.64 R20, [R1+0x1d0] ;  /* 0x0001d00001147983 */ /* 0x001ea80000300a00 */
[----:B------:R-:W2:Y:S04]  /*7be0*/  LDL.LU.64 R22, [R1+0x1d8] ;  /* 0x0001d80001167983 */ /* 0x000ea80000300a00 */
[----:B---3--:R-:W0:Y:S04]  /*7bf0*/  LDSM.16.M88.4 R12, [R29+0x8000] ;  /* 0x008000001d0c783b */ /* 0x008e280000000200 */
[----:B------:R-:W1:Y:S04]  /*7c00*/  LDSM.16.M88.4 R24, [R29+0x9000] ;  /* 0x009000001d18783b */ /* 0x000e680000000200 */
[----:B0-----:R-:W-:Y:S04]  /*7c10*/  STL.64 [R1+0x58], R14 ;  /* 0x0000580e01007387 */ /* 0x001fe80000100a00 */
[----:B------:R-:W-:Y:S01]  /*7c20*/  STL [R1+0xe78], R28 ;  /* 0x000e781c01007387 */ /* 0x000fe20000100800 */
[----:B-1----:R-:W-:-:S02]  /*7c30*/  IMAD.MOV.U32 R9, RZ, RZ, R24 ;  /* 0x000000ffff097224 */ /* 0x002fc400078e0018 */
[----:B------:R-:W-:Y:S01]  /*7c40*/  IMAD.MOV.U32 R8, RZ, RZ, R25 ;  /* 0x000000ffff087224 */ /* 0x000fe200078e0019 */
[----:B------:R-:W-:Y:S04]  /*7c50*/  STL.64 [R1+0x48], R26 ;  /* 0x0000481a01007387 */ /* 0x000fe80000100a00 */
[----:B------:R-:W0:Y:S02]  /*7c60*/  LDSM.16.M88.4 R24, [R29+0xa000] ;  /* 0x00a000001d18783b */ /* 0x000e240000000200 */
[----:B0-----:R-:W-:Y:S02]  /*7c70*/  IMAD.MOV.U32 R10, RZ, RZ, R24 ;  /* 0x000000ffff0a7224 */ /* 0x001fe400078e0018 */
[----:B------:R-:W-:Y:S01]  /*7c80*/  STL.64 [R1+0x38], R26 ;  /* 0x0000381a01007387 */ /* 0x000fe20000100a00 */
[----:B------:R-:W-:-:S03]  /*7c90*/  IMAD.MOV.U32 R3, RZ, RZ, R25 ;  /* 0x000000ffff037224 */ /* 0x000fc600078e0019 */
[----:B------:R-:W0:Y:S04]  /*7ca0*/  LDSM.16.M88.4 R24, [R29+0xb000] ;  /* 0x00b000001d18783b */ /* 0x000e280000000200 */
[----:B0-----:R0:W-:Y:S01]  /*7cb0*/  STL.64 [R1+0x28], R26 ;  /* 0x0000281a01007387 */ /* 0x0011e20000100a00 */
[----:B------:R-:W-:Y:S02]  /*7cc0*/  IMAD.MOV.U32 R2, RZ, RZ, R24 ;  /* 0x000000ffff027224 */ /* 0x000fe400078e0018 */
[----:B------:R-:W-:Y:S01]  /*7cd0*/  IMAD.MOV.U32 R0, RZ, RZ, R25 ;  /* 0x000000ffff007224 */ /* 0x000fe200078e0019 */
[----:B0-----:R-:W2:Y:S04]  /*7ce0*/  LDL.LU.64 R26, [R1+0xea8] ;  /* 0x000ea800011a7983 */ /* 0x001ea80000300a00 */
[----:B------:R-:W2:Y:S01]  /*7cf0*/  LDL.LU.64 R24, [R1+0xea0] ;  /* 0x000ea00001187983 */ /* 0x000ea20000300a00 */
[----:B------:R-:W-:-:S02]  /*7d00*/  IMAD.MOV.U32 R28, RZ, RZ, R12 ;  /* 0x000000ffff1c7224 */ /* 0x000fc400078e000c */
[----:B------:R-:W-:Y:S01]  /*7d10*/  IMAD.MOV.U32 R11, RZ, RZ, R13 ;  /* 0x000000ffff0b7224 */ /* 0x000fe200078e000d */
[----:B--2---:R-:W-:Y:S11]  /*7d20*/  HMMA.16816.F32 R20, R24, R12, R20 ;  /* 0x0000000c1814723c */ /* 0x004ff60000001814 */
[----:B------:R-:W-:Y:S11]  /*7d30*/  @!UPT UIADD3 URZ, URZ, URZ, URZ ;  /* 0x0000003f3f3ff290 */ /* 0x000ff6000fffe03f */
[----:B------:R-:W-:Y:S01]  /*7d40*/  @!UPT UIADD3 URZ, URZ, URZ, URZ ;  /* 0x0000003f3f3ff290 */ /* 0x000fe2000fffe03f */
[----:B------:R-:W-:Y:S04]  /*7d50*/  STL.64 [R1+0x120], R20 ;  /* 0x0001201401007387 */ /* 0x000fe80000100a00 */
[----:B------:R0:W-:Y:S04]  /*7d60*/  STL.64 [R1+0x128], R22 ;  /* 0x0001281601007387 */ /* 0x0001e80000100a00 */
[----:B0-----:R-:W2:Y:S04]  /*7d70*/  LDL.LU.64 R22, [R1+0xe98] ;  /* 0x000e980001167983 */ /* 0x001ea80000300a00 */
[----:B------:R-:W2:Y:S04]  /*7d80*/  LDL.LU.64 R20, [R1+0xe90] ;  /* 0x000e900001147983 */ /* 0x000ea80000300a00 */
[----:B------:R-:W2:Y:S04]  /*7d90*/  LDL.LU.64 R14, [R1+0xe88] ;  /* 0x000e8800010e7983 */ /* 0x000ea80000300a00 */
[----:B------:R-:W2:Y:S04]  /*7da0*/  LDL.LU.64 R12, [R1+0xe80] ;  /* 0x000e8000010c7983 */ /* 0x000ea80000300a00 */
[----:B------:R-:W-:Y:S04]  /*7db0*/  STL.64 [R1+0xe58], R26 ;  /* 0x000e581a01007387 */ /* 0x000fe80000100a00 */
[----:B------:R0:W-:Y:S02]  /*7dc0*/  STL.64 [R1+0xe50], R24 ;  /* 0x000e501801007387 */ /* 0x0001e40000100a00 */
[----:B0-----:R-:W-:-:S02]  /*7dd0*/  IMAD.MOV.U32 R24, RZ, RZ, R28 ;  /* 0x000000ffff187224 */ /* 0x001fc400078e001c */
[----:B------:R-:W-:Y:S01]  /*7de0*/  IMAD.MOV.U32 R25, RZ, RZ, R11 ;  /* 0x000000ffff197224 */ /* 0x000fe200078e000b */
[----:B------:R-:W3:Y:S06]  /*7df0*/  LDL.LU R28, [R1+0xe78] ;  /* 0x000e7800011c7983 */ /* 0x000eec0000300800 */
[-C--:B--2---:R-:W-:Y:S11]  /*7e00*/  HMMA.16816.F32 R12, R20, R24.reuse, R12 ;  /* 0x00000018140c723c */ /* 0x084ff6000000180c */
[----:B------:R-:W-:Y:S11]  /*7e10*/  @!UPT UIADD3 URZ, URZ, URZ, URZ ;  /* 0x0000003f3f3ff290 */ /* 0x000ff6000fffe03f */
[----:B------:R-:W-:Y:S01]  /*7e20*/  @!UPT UIADD3 URZ, URZ, URZ, URZ ;  /* 0x0000003f3f3ff290 */ /* 0x000fe2000fffe03f */
[----:B------:R-:W-:Y:S04]  /*7e30*/  STL.64 [R1+0x190], R12 ;  /* 0x0001900c01007387 */ /* 0x000fe80000100a00 */
[----:B------:R0:W-:Y:S04]  /*7e40*/  STL.64 [R1+0x198], R14 ;  /* 0x0001980e01007387 */ /* 0x0001e80000100a00 */
[----:B0-----:R-:W2:Y:S04]  /*7e50*/  LDL.LU.64 R14, [R1+0xe70] ;  /* 0x000e7000010e7983 */ /* 0x001ea80000300a00 */
[----:B------:R-:W2:Y:S04]  /*7e60*/  LDL.LU.64 R12, [R1+0xe68] ;  /* 0x000e6800010c7983 */ /* 0x000ea80000300a00 */
[----:B------:R-:W-:Y:S04]  /*7e70*/  STL.64 [R1+0xe48], R22 ;  /* 0x000e481601007387 */ /* 0x000fe80000100a00 */
[----:B------:R-:W-:Y:S04]  /*7e80*/  STL.64 [R1+0xe40], R20 ;  /* 0x000e401401007387 */ /* 0x000fe80000100a00 */
[----:B------:R-:W-:Y:S01]  /*7e90*/  STL.64 [R1+0xe38], R18 ;  /* 0x000e381201007387 */ /* 0x000fe20000100a00 */
[----:B--2---:R-:W-:Y:S11]  /*7ea0*/  HMMA.16816.F32 R12, R16, R24, R12 ;  /* 0x00000018100c723c */ /* 0x004ff6000000180c */
[----:B------:R-:W-:Y:S11]  /*7eb0*/  @!UPT UIADD3 URZ, URZ, URZ, URZ ;  /* 0x0000003f3f3ff290 */ /* 0x000ff6000fffe03f */
[----:B------:R-:W-:Y:S01]  /*7ec0*/  @!UPT UIADD3 URZ, URZ, URZ, URZ ;  /* 0x0000003f3f3ff290 */ /* 0x000fe2000fffe03f */
[----:B------:R0:W-:Y:S04]  /*7ed0*/  STL.64 [R1+0x1f0], R12 ;  /* 0x0001f00c01007387 */ /* 0x0001e80000100a00 */
[----:B------:R1:W-:Y:S04]  /*7ee0*/  STL.64 [R1+0x1f8], R14 ;  /* 0x0001f80e01007387 */ /* 0x0003e80000100a00 */
[----:B------:R-:W-:Y:S04]  /*7ef0*/  STL.64 [R1+0xe30], R16 ;  /* 0x000e301001007387 */ /* 0x000fe80000100a00 */
[----:B0-----:R-:W2:Y:S04]  /*7f00*/  LDL.LU.64 R12, [R1+0xc0] ;  /* 0x0000c000010c7983 */ /* 0x001ea80000300a00 */
[----:B-1----:R-:W4:Y:S04]  /*7f10*/  LDL.LU.64 R14, [R1+0xc8] ;  /* 0x0000c800010e7983 */ /* 0x002f280000300a00 */
[----:B----4-:R-:W-:Y:S04]  /*7f20*/  STL.64 [R1+0xdf0], R14 ;  /* 0x000df00e01007387 */ /* 0x010fe80000100a00 */
[----:B--2---:R0:W-:Y:S04]  /*7f30*/  STL.64 [R1+0xde8], R12 ;  /* 0x000de80c01007387 */ /* 0x0041e80000100a00 */
[----:B0-----:R-:W2:Y:S04]  /*7f40*/  LDL.LU.64 R12, [R1+0x130] ;  /* 0x00013000010c7983 */ /* 0x001ea80000300a00 */
[----:B------:R-:W4:Y:S04]  /*7f50*/  LDL.LU.64 R14, [R1+0x138] ;  /* 0x00013800010e7983 */ /* 0x000f280000300a00 */
[----:B----4-:R-:W-:Y:S04]  /*7f60*/  STL.64 [R1+0xe00], R14 ;  /* 0x000e000e01007387 */ /* 0x010fe80000100a00 */
[----:B--2---:R0:W-:Y:S04]  /*7f70*/  STL.64 [R1+0xdf8], R12 ;  /* 0x000df80c01007387 */ /* 0x0041e80000100a00 */
[----:B0-----:R-:W2:Y:S04]  /*7f80*/  LDL.LU.64 R12, [R1+0x2a0] ;  /* 0x0002a000010c7983 */ /* 0x001ea80000300a00 */
[----:B------:R-:W4:Y:S01]  /*7f90*/  LDL.LU.64 R14, [R1+0x2a8] ;  /* 0x0002a800010e7983 */ /* 0x000f220000300a00 */
[----:B------:R-:W-:-:S03]  /*7fa0*/  IMAD.MOV.U32 R27, RZ, RZ, R10 ;  /* 0x000000ffff1b7224 */ /* 0x000fc600078e000a */
[----:B----4-:R-:W-:Y:S04]  /*7fb0*/  STL.64 [R1+0xe10], R14 ;  /* 0x000e100e01007387 */ /* 0x010fe80000100a00 */
[----:B--2---:R0:W-:Y:S02]  /*7fc0*/  STL.64 [R1+0xe08], R12 ;  /* 0x000e080c01007387 */ /* 0x0041e40000100a00 */
[----:B0-----:R-:W-:Y:S02]  /*7fd0*/  IMAD.MOV.U32 R12, RZ, RZ, R9 ;  /* 0x000000ffff0c7224 */ /* 0x001fe400078e0009 */
[----:B------:R-:W-:-:S05]  /*7fe0*/  IMAD.MOV.U32 R13, RZ, RZ, R8 ;  /* 0x000000ffff0d7224 */ /* 0x000fca00078e0008 */
[----:B------:R0:W-:Y:S04]  /*7ff0*/  STL.64 [R1+0xe60], R12 ;  /* 0x000e600c01007387 */ /* 0x0001e80000100a00 */
[----:B0-----:R-:W2:Y:S04]  /*8000*/  LDL.LU.64 R12, [R1+0x70] ;  /* 0x00007000010c7983 */ /* 0x001ea80000300a00 */
[----:B------:R-:W2:Y:S04]  /*8010*/  LDL.LU.64 R14, [R1+0x78] ;  /* 0x00007800010e7983 */ /* 0x000ea80000300a00 */
[----:B------:R-:W4:Y:S04]  /*8020*/  LDL.LU.64 R20, [R1+0x270] ;  /* 0x0002700001147983 */ /* 0x000f280000300a00 */
[----:B------:R-:W4:Y:S04]  /*8030*/  LDL.LU.64 R22, [R1+0x278] ;  /* 0x0002780001167983 */ /* 0x000f280000300a00 */
[----:B------:R-:W2:Y:S04]  /*8040*/  LDL.LU.64 R16, [R1+0xf0] ;  /* 0x0000f00001107983 */ /* 0x000ea80000300a00 */
[----:B------:R-:W2:Y:S04]  /*8050*/  LDL.LU.64 R18, [R1+0xf8] ;  /* 0x0000f80001127983 */ /* 0x000ea80000300a00 */
[----:B------:R-:W2:Y:S04]  /*8060*/  LDL.LU.64 R8, [R1+0x150] ;  /* 0x0001500001087983 */ /* 0x000ea80000300a00 */
[----:B------:R-:W2:Y:S04]  /*8070*/  LDL.LU.64 R10, [R1+0x158] ;  /* 0x00015800010a7983 */ /* 0x000ea80000300a00 */
[----:B--2---:R-:W-:Y:S04]  /*8080*/  STL.64 [R1+0xdc0], R10 ;  /* 0x000dc00a01007387 */ /* 0x004fe80000100a00 */
[----:B------:R0:W-:Y:S04]  /*8090*/  STL.64 [R1+0xdb8], R8 ;  /* 0x000db80801007387 */ /* 0x0001e80000100a00 */
[----:B0-----:R-:W2:Y:S04]  /*80a0*/  LDL.LU.64 R8, [R1+0x2f0] ;  /* 0x0002f00001087983 */ /* 0x001ea80000300a00 */
[----:B------:R-:W2:Y:S04]  /*80b0*/  LDL.LU.64 R10, [R1+0x2f8] ;  /* 0x0002f800010a7983 */ /* 0x000ea80000300a00 */
[----:B--2---:R-:W-:Y:S04]  /*80c0*/  STL.64 [R1+0xdd0], R10 ;  /* 0x000dd00a01007387 */ /* 0x004fe80000100a00 */
[----:B------:R0:W-:Y:S02]  /*80d0*/  STL.64 [R1+0xdc8], R8 ;  /* 0x000dc80801007387 */ /* 0x0001e40000100a00 */
[----:B0-----:R-:W-:-:S02]  /*80e0*/  IMAD.MOV.U32 R8, RZ, RZ, R27 ;  /* 0x000000ffff087224 */ /* 0x001fc400078e001b */
[----:B------:R-:W-:-:S05]  /*80f0*/  IMAD.MOV.U32 R9, RZ, RZ, R3 ;  /* 0x000000ffff097224 */ /* 0x000fca00078e0003 */
[----:B------:R0:W-:Y:S04]  /*8100*/  STL.64 [R1+0xe18], R8 ;  /* 0x000e180801007387 */ /* 0x0001e80000100a00 */
[----:B0-----:R-:W2:Y:S04]  /*8110*/  LDL.LU.64 R8, [R1+0x60] ;  /* 0x0000600001087983 */ /* 0x001ea80000300a00 */
[----:B------:R-:W2:Y:S01]  /*8120*/  LDL.LU.64 R10, [R1+0x68] ;  /* 0x00006800010a7983 */ /* 0x000ea20000300a00 */
[----:B------:R-:W-:Y:S03]  /*8130*/  HMMA.16816.F32 R24, R4, R24, R12 ;  /* 0x000000180418723c */ /* 0x000fe6000000180c */
[----:B--2---:R-:W-:Y:S04]  /*8140*/  STL.64 [R1+0xe28], R10 ;  /* 0x000e280a01007387 */ /* 0x004fe80000100a00 */
[----:B------:R0:W-:Y:S04]  /*8150*/  STL.64 [R1+0xe20], R8 ;  /* 0x000e200801007387 */ /* 0x0001e80000100a00 */
[----:B0-----:R-:W2:Y:S04]  /*8160*/  LDL.LU.64 R8, [R1+0xa0] ;  /* 0x0000a00001087983 */ /* 0x001ea80000300a00 */
[----:B------:R-:W2:Y:S04]  /*8170*/  LDL.LU.64 R10, [R1+0xa8] ;  /* 0x0000a800010a7983 */ /* 0x000ea80000300a00 */
[----:B------:R-:W4:Y:S04]  /*8180*/  LDL.LU.64 R12, [R1+0xe60] ;  /* 0x000e6000010c7983 */ /* 0x000f280000300a00 */
[----:B------:R-:W-:Y:S04]  /*8190*/  STL.64 [R1+0x260], R24 ;  /* 0x0002601801007387 */ /* 0x000fe80000100a00 */
[----:B------:R0:W-:Y:S04]  /*81a0*/  STL.64 [R1+0x268], R26 ;  /* 0x0002681a01007387 */ /* 0x0001e80000100a00 */
[----:B0-----:R-:W4:Y:S04]  /*81b0*/  LDL.LU.64 R26, [R1+0xe58] ;  /* 0x000e5800011a7983 */ /* 0x001f280000300a00 */
[----:B------:R-:W4:Y:S02]  /*81c0*/  LDL.LU.64 R24, [R1+0xe50] ;  /* 0x000e500001187983 */ /* 0x000f240000300a00 */
[-C--:B----4-:R-:W-:Y:S11]  /*81d0*/  HMMA.16816.F32 R20, R24, R12.reuse, R20 ;  /* 0x0000000c1814723c */ /* 0x090ff60000001814 */
[----:B------:R-:W-:Y:S11]  /*81e0*/  @!UPT UIADD3 URZ, URZ, URZ, URZ ;  /* 0x0000003f3f3ff290 */ /* 0x000ff6000fffe03f */
[----:B------:R-:W-:Y:S01]  /*81f0*/  @!UPT UIADD3 URZ, URZ, URZ, URZ ;  /* 0x0000003f3f3ff290 */ /* 0x000fe2000fffe03f */
        /* <DEDUP_REMOVED lines=9> */
[----:B0-----:R-:W2:Y:S04]  /*8290*/  LDL.LU.64 R18, [R1+0xe38] ;  /* 0x000e380001127983 */ /* 0x001ea80000300a00 */
[----:B------:R-:W2:Y:S02]  /*82a0*/  LDL.LU.64 R16, [R1+0xe30] ;  /* 0x000e300001107983 */ /* 0x000ea40000300a00 */
[-C--:B--2---:R-:W-:Y:S11]  /*82b0*/  HMMA.16816.F32 R8, R16, R12.reuse, R8 ;  /* 0x0000000c1008723c */ /* 0x084ff60000001808 */
[----:B------:R-:W-:Y:S11]  /*82c0*/  @!UPT UIADD3 URZ, URZ, URZ, URZ ;  /* 0x0000003f3f3ff290 */ /* 0x000ff6000fffe03f */
[----:B------:R-:W-:Y:S01]  /*82d0*/  @!UPT UIADD3 URZ, URZ, URZ, URZ ;  /* 0x0000003f3f3ff290 */ /* 0x000fe2000fffe03f */
[----:B------:R-:W-:Y:S04]  /*82e0*/  STL.64 [R1+0x1e0], R8 ;  /* 0x0001e00801007387 */ /* 0x000fe80000100a00 */
[----:B------:R0:W-:Y:S04]  /*82f0*/  STL.64 [R1+0x1e8], R10 ;  /* 0x0001e80a01007387 */ /* 0x0001e80000100a00 */
[----:B0-----:R-:W2:Y:S04]  /*8300*/  LDL.LU.64 R10, [R1+0xe28] ;  /* 0x000e2800010a7983 */ /* 0x001ea80000300a00 */
[----:B------:R-:W2:Y:S02]  /*8310*/  LDL.LU.64 R8, [R1+0xe20] ;  /* 0x000e200001087983 */ /* 0x000ea40000300a00 */
[----:B--2---:R-:W-:Y:S02]  /*8320*/  HMMA.16816.F32 R12, R4, R12, R8 ;  /* 0x0000000c040c723c */ /* 0x004fe40000001808 */
[----:B------:R-:W2:Y:S11]  /*8330*/  LDL.LU.64 R8, [R1+0xe18] ;  /* 0x000e180001087983 */ /* 0x000eb60000300a00 */
[----:B------:R-:W-:Y:S10]  /*8340*/  @!UPT UIADD3 URZ, URZ, URZ, URZ ;  /* 0x0000003f3f3ff290 */ /* 0x000ff4000fffe03f */
        /* <DEDUP_REMOVED lines=24> */
[----:B------:R-:W2:Y:S04]  /*84d0*/  LDL.LU.64 R12, [R1+0xdd8] ;  /* 0x000dd800010c7983 */ /* 0x000ea80000300a00 */
[----:B------:R-:W4:Y:S01]  /*84e0*/  LDL.LU.64 R10, [R1+0xdd0] ;  /* 0x000dd000010a7983 */ /* 0x000f220000300a00 */
[----:B--2---:R-:W-:Y:S03]  /*84f0*/  HMMA.16816.F32 R12, R4, R8, R12 ;  /* 0x00000008040c723c */ /* 0x004fe6000000180c */
[----:B------:R-:W4:Y:S11]  /*8500*/  LDL.LU.64 R8, [R1+0xdc8] ;  /* 0x000dc80001087983 */ /* 0x000f360000300a00 */
[----:B------:R-:W-:Y:S09]  /*8510*/  @!UPT UIADD3 URZ, URZ, URZ, URZ ;  /* 0x0000003f3f3ff290 */ /* 0x000ff2000fffe03f */
[----:B------:R0:W-:Y:S02]  /*8520*/  STL.64 [R1+0x240], R12 ;  /* 0x0002400c01007387 */ /* 0x0001e40000100a00 */
[----:B0-----:R-:W-:Y:S02]  /*8530*/  IMAD.MOV.U32 R12, RZ, RZ, R2 ;  /* 0x000000ffff0c7224 */ /* 0x001fe400078e0002 */
[----:B------:R-:W-:Y:S01]  /*8540*/  IMAD.MOV.U32 R13, RZ, RZ, R0 ;  /* 0x000000ffff0d7224 */ /* 0x000fe200078e0000 */
[----:B------:R-:W-:Y:S06]  /*8550*/  STL.64 [R1+0x248], R14 ;  /* 0x0002480e01007387 */ /* 0x000fec0000100a00 */
[-C--:B----4-:R-:W-:Y:S11]  /*8560*/  HMMA.16816.F32 R8, R24, R12.reuse, R8 ;  /* 0x0000000c1808723c */ /* 0x090ff60000001808 */
[----:B------:R-:W-:Y:S11]  /*8570*/  @!UPT UIADD3 URZ, URZ, URZ, URZ ;  /* 0x0000003f3f3ff290 */ /* 0x000ff6000fffe03f */
[----:B------:R-:W-:Y:S01]  /*8580*/  @!UPT UIADD3 URZ, URZ, URZ, URZ ;  /* 0x0000003f3f3ff290 */ /* 0x000fe2000fffe03f */
[----:B------:R0:W-:Y:S01]  /*8590*/  STL.64 [R1+0xc0], R8 ;  /* 0x0000c00801007387 */ /* 0x0001e20000100a00 */
[----:B------:R-:W-:Y:S02]  /*85a0*/  IMAD.MOV.U32 R3, RZ, RZ, R10 ;  /* 0x000000ffff037224 */ /* 0x000fe400078e000a */
[----:B------:R-:W-:Y:S02]  /*85b0*/  IMAD.MOV.U32 R2, RZ, RZ, R11 ;  /* 0x000000ffff027224 */ /* 0x000fe400078e000b */
[----:B------:R-:W2:Y:S04]  /*85c0*/  LDL.LU.64 R10, [R1+0xdc0] ;  /* 0x000dc000010a7983 */ /* 0x000ea80000300a00 */
[----:B0-----:R-:W2:Y:S04]  /*85d0*/  LDL.LU.64 R8, [R1+0xdb8] ;  /* 0x000db80001087983 */ /* 0x001ea80000300a00 */
[----:B------:R-:W-:Y:S04]  /*85e0*/  STL [R1+0xce0], R2 ;  /* 0x000ce00201007387 */ /* 0x000fe80000100800 */
[----:B------:R-:W-:Y:S01]  /*85f0*/  STL [R1+0xcb8], R3 ;  /* 0x000cb80301007387 */ /* 0x000fe20000100800 */
        /* <DEDUP_REMOVED lines=8> */
[----:B------:R0:W-:Y:S04]  /*8680*/  STL.64 [R1+0xd78], R20 ;  /* 0x000d781401007387 */ /* 0x0001e80000100a00 */
[----:B0-----:R-:W4:Y:S04]  /*8690*/  LDL.LU.64 R20, [R1+0xe0] ;  /* 0x0000e00001147983 */ /* 0x001f280000300a00 */
[----:B------:R-:W4:Y:S04]  /*86a0*/  LDL.LU.64 R22, [R1+0xe8] ;  /* 0x0000e80001167983 */ /* 0x000f280000300a00 */
[----:B------:R-:W-:Y:S04]  /*86b0*/  STL.64 [R1+0xd48], R18 ;  /* 0x000d481201007387 */ /* 0x000fe80000100a00 */
[----:B------:R0:W-:Y:S01]  /*86c0*/  STL.64 [R1+0xd40], R16 ;  /* 0x000d401001007387 */ /* 0x0001e20000100a00 */
[-C--:B----4-:R-:W-:Y:S11]  /*86d0*/  HMMA.16816.F32 R20, R16, R12.reuse, R20 ;  /* 0x0000000c1014723c */ /* 0x090ff60000001814 */
[----:B------:R-:W-:Y:S11]  /*86e0*/  @!UPT UIADD3 URZ, URZ, URZ, URZ ;  /* 0x0000003f3f3ff290 */ /* 0x000ff6000fffe03f */
[----:B------:R-:W-:Y:S01]  /*86f0*/  @!UPT UIADD3 URZ, URZ, URZ, URZ ;  /* 0x0000003f3f3ff290 */ /* 0x000fe2000fffe03f */
[----:B------:R-:W-:Y:S04]  /*8700*/  STL.64 [R1+0x1c0], R20 ;  /* 0x0001c01401007387 */ /* 0x000fe80000100a00 */
[----:B------:R-:W-:Y:S04]  /*8710*/  STL.64 [R1+0x1c8], R22 ;  /* 0x0001c81601007387 */ /* 0x000fe80000100a00 */
[----:B0-----:R-:W4:Y:S04]  /*8720*/  LDL.LU.64 R16, [R1+0x320] ;  /* 0x0003200001107983 */ /* 0x001f280000300a00 */
[----:B------:R-:W3:Y:S01]  /*8730*/  LDL.LU.64 R18, [R1+0x328] ;  /* 0x0003280001127983 */ /* 0x000ee20000300a00 */
[----:B--2---:R-:W-:Y:S03]  /*8740*/  HMMA.16816.F32 R8, R4, R12, R8 ;  /* 0x0000000c0408723c */ /* 0x004fe60000001808 */
[----:B------:R-:W-:Y:S11]  /*8750*/  LDSM.16.M88.4 R12, [R29+0xe000] ;  /* 0x00e000001d0c783b */ /* 0x000ff60000000200 */
[----:B------:R-:W-:Y:S09]  /*8760*/  @!UPT UIADD3 URZ, URZ, URZ, URZ ;  /* 0x0000003f3f3ff290 */ /* 0x000ff2000fffe03f */
[----:B------:R-:W-:Y:S04]  /*8770*/  STL.64 [R1+0x230], R8 ;  /* 0x0002300801007387 */ /* 0x000fe80000100a00 */
[----:B------:R-:W-:Y:S04]  /*8780*/  STL.64 [R1+0x238], R10 ;  /* 0x0002380a01007387 */ /* 0x000fe80000100a00 */
[----:B------:R-:W-:Y:S04]  /*8790*/  LDSM.16.M88.4 R8, [R29+0xf000] ;  /* 0x00f000001d08783b */ /* 0x000fe80000000200 */
[----:B---3--:R-:W-:Y:S04]  /*87a0*/  STL.64 [R1+0xda0], R18 ;  /* 0x000da01201007387 */ /* 0x008fe80000100a00 */
[----:B----4-:R0:W-:Y:S04]  /*87b0*/  STL.64 [R1+0xd98], R16 ;  /* 0x000d981001007387 */ /* 0x0101e80000100a00 */
[----:B0-----:R-:W2:Y:S04]  /*87c0*/  LDL.LU.64 R16, [R1+0x330] ;  /* 0x0003300001107983 */ /* 0x001ea80000300a00 */
[----:B------:R-:W2:Y:S04]  /*87d0*/  LDL.LU.64 R18, [R1+0x338] ;  /* 0x0003380001127983 */ /* 0x000ea80000300a00 */
[----:B------:R-:W3:Y:S04]  /*87e0*/  LDL.LU.64 R20, [R1+0x310] ;  /* 0x0003100001147983 */ /* 0x000ee80000300a00 */
[----:B------:R-:W4:Y:S04]  /*87f0*/  LDL.LU.64 R22, [R1+0x318] ;  /* 0x0003180001167983 */ /* 0x000f280000300a00 */
[----:B----4-:R-:W-:Y:S04]  /*8800*/  STL.64 [R1+0xd90], R22 ;  /* 0x000d901601007387 */ /* 0x010fe80000100a00 */
[----:B---3--:R-:W-:Y:S04]  /*8810*/  STL.64 [R1+0xd88], R20 ;  /* 0x000d881401007387 */ /* 0x008fe80000100a00 */
[----:B------:R-:W-:Y:S04]  /*8820*/  STL [R1+0xcf8], R4 ;  /* 0x000cf80401007387 */ /* 0x000fe80000100800 */
[----:B------:R-:W-:Y:S04]  /*8830*/  STL [R1+0xcf4], R5 ;  /* 0x000cf40501007387 */ /* 0x000fe80000100800 */
[----:B------:R-:W-:Y:S04]  /*8840*/  STL [R1+0xcf0], R6 ;  /* 0x000cf00601007387 */ /* 0x000fe80000100800 */
[----:B------:R-:W-:Y:S04]  /*8850*/  STL [R1+0xcec], R7 ;  /* 0x000cec0701007387 */ /* 0x000fe80000100800 */
[----:B------:R-:W0:Y:S04]  /*8860*/  LDSM.16.M88.4 R4, [R29+0xc000] ;  /* 0x00c000001d04783b */ /* 0x000e280000000200 */
[----:B------:R-:W1:Y:S01]  /*8870*/  LDSM.16.M88.4 R20, [R29+0xd000] ;  /* 0x00d000001d14783b */ /* 0x000e620000000200 */
[----:B0-----:R-:W-:-:S02]  /*8880*/  IMAD.MOV.U32 R0, RZ, RZ, R7 ;  /* 0x000000ffff007224 */ /* 0x001fc400078e0007 */
[----:B------:R-:W-:Y:S01]  /*8890*/  IMAD.MOV.U32 R3, RZ, RZ, R6 ;  /* 0x000000ffff037224 */ /* 0x000fe200078e0006 */
[----:B------:R-:W-:Y:S04]  /*88a0*/  STL.64 [R1+0x10], R4 ;  /* 0x0000100401007387 */ /* 0x000fe80000100a00 */
[----:B------:R2:W-:Y:S04]  /*88b0*/  STL.64 [R1+0x18], R6 ;  /* 0x0000180601007387 */ /* 0x0005e80000100a00 */
[----:B------:R-:W-:Y:S04]  /*88c0*/  STL [R1+0xce8], R0 ;  /* 0x000ce80001007387 */ /* 0x000fe80000100800 */
[----:B------:R-:W-:Y:S04]  /*88d0*/  STL [R1+0xce4], R3 ;  /* 0x000ce40301007387 */ /* 0x000fe80000100800 */
[----:B------:R-:W-:Y:S01]  /*88e0*/  STL [R1+0xc74], R14 ;  /* 0x000c740e01007387 */ /* 0x000fe20000100800 */
[C---:B--2---:R-:W-:Y:S03]  /*88f0*/  HMMA.16816.F32 R4, R24.reuse, R4, R16 ;  /* 0x000000041804723c */ /* 0x044fe60000001810 */
[----:B------:R-:W-:Y:S04]  /*8900*/  STL [R1+0xc70], R15 ;  /* 0x000c700f01007387 */ /* 0x000fe80000100800 */
[----:B-1----:R-:W-:Y:S04]  /*8910*/  STL.64 [R1], R20 ;  /* 0x0000001401007387 */ /* 0x002fe80000100a00 */
[----:B------:R0:W-:Y:S04]  /*8920*/  STL.64 [R1+0x8], R22 ;  /* 0x0000081601007387 */ /* 0x0001e80000100a00 */
[----:B------:R-:W2:Y:S04]  /*8930*/  LDL.LU.64 R18, [R1+0xda0] ;  /* 0x000da00001127983 */ /* 0x000ea80000300a00 */
[----:B------:R-:W2:Y:S04]  /*8940*/  LDL.LU.64 R16, [R1+0xd98] ;  /* 0x000d980001107983 */ /* 0x000ea80000300a00 */
[----:B------:R-:W-:Y:S04]  /*8950*/  STL.64 [R1+0x90], R4 ;  /* 0x0000900401007387 */ /* 0x000fe80000100a00 */
[----:B------:R2:W-:Y:S04]  /*8960*/  STL.64 [R1+0x98], R6 ;  /* 0x0000980601007387 */ /* 0x0005e80000100a00 */
[----:B0-----:R-:W3:Y:S01]  /*8970*/  LDL.LU.64 R22, [R1+0xd90] ;  /* 0x000d900001167983 */ /* 0x001ee20000300a00 */
[----:B--2---:R-:W-:Y:S07]  /*8980*/  HMMA.16816.F32 R4, R24, R20, R16 ;  /* 0x000000141804723c */ /* 0x004fee0000001810 */
[----:B------:R-:W-:-:S02]  /*8990*/  IMAD.MOV.U32 R17, RZ, RZ, R20 ;  /* 0x000000ffff117224 */ /* 0x000fc400078e0014 */
[----:B------:R-:W-:Y:S02]  /*89a0*/  IMAD.MOV.U32 R16, RZ, RZ, R21 ;  /* 0x000000ffff107224 */ /* 0x000fe400078e0015 */
[----:B------:R-:W3:Y:S11]  /*89b0*/  LDL.LU.64 R20, [R1+0xd88] ;  /* 0x000d880001147983 */ /* 0x000ef60000300a00 */
[----:B------:R-:W-:Y:S02]  /*89c0*/  @!UPT UIADD3 URZ, URZ, URZ, URZ ;  /* 0x0000003f3f3ff290 */ /* 0x000fe4000fffe03f */
[----:B------:R-:W-:Y:S02]  /*89d0*/  IMAD.MOV.U32 R14, RZ, RZ, R6 ;  /* 0x000000ffff0e7224 */ /* 0x000fe400078e0006 */
[----:B------:R-:W-:Y:S01]  /*89e0*/  IMAD.MOV.U32 R15, RZ, RZ, R7 ;  /* 0x000000ffff0f7224 */ /* 0x000fe200078e0007 */
[----:B------:R-:W-:Y:S01]  /*89f0*/  STL.64 [R1+0x80], R4 ;  /* 0x0000800401007387 */ /* 0x000fe20000100a00 */
[----:B---3--:R-:W-:Y:S11]  /*8a00*/  HMMA.16816.F32 R20, R24, R12, R20 ;  /* 0x0000000c1814723c */ /* 0x008ff60000001814 */
[----:B------:R-:W-:Y:S11]  /*8a10*/  @!UPT UIADD3 URZ, URZ, URZ, URZ ;  /* 0x0000003f3f3ff290 */ /* 0x000ff6000fffe03f */
[----:B------:R-:W-:Y:S02]  /*8a20*/  @!UPT UIADD3 URZ, URZ, URZ, URZ ;  /* 0x0000003f3f3ff290 */ /* 0x000fe4000fffe03f */
[----:B------:R-:W-:Y:S02]  /*8a30*/  IMAD.MOV.U32 R3, RZ, RZ, R22 ;  /* 0x000000ffff037224 */ /* 0x000fe400078e0016 */
[----:B------:R-:W-:Y:S02]  /*8a40*/  IMAD.MOV.U32 R2, RZ, RZ, R23 ;  /* 0x000000ffff027224 */ /* 0x000fe400078e0017 */
[----:B------:R-:W-:Y:S01]  /*8a50*/  IMAD.MOV.U32 R7, RZ, RZ, R20 ;  /* 0x000000ffff077224 */ /* 0x000fe200078e0014 */
[----:B------:R-:W2:Y:S01]  /*8a60*/  LDL.LU.64 R22, [R1+0xd80] ;  /* 0x000d800001167983 */ /* 0x000ea20000300a00 */
[----:B------:R-:W-:-:S03]  /*8a70*/  IMAD.MOV.U32 R0, RZ, RZ, R21 ;  /* 0x000000ffff007224 */ /* 0x000fc600078e0015 */
[----:B------:R-:W2:Y:S04]  /*8a80*/  LDL.LU.64 R20, [R1+0xd78] ;  /* 0x000d780001147983 */ /* 0x000ea80000300a00 */
[----:B------:R-:W-:Y:S04]  /*8a90*/  STL.64 [R1+0xd68], R14 ;  /* 0x000d680e01007387 */ /* 0x000fe80000100a00 */
[----:B------:R0:W-:Y:S04]  /*8aa0*/  STL.64 [R1+0xd60], R12 ;  /* 0x000d600c01007387 */ /* 0x0001e80000100a00 */
[----:B0-----:R-:W3:Y:S04]  /*8ab0*/  LDL.LU.64 R12, [R1+0x300] ;  /* 0x00030000010c7983 */ /* 0x001ee80000300a00 */
[----:B------:R-:W3:Y:S02]  /*8ac0*/  LDL.LU.64 R14, [R1+0x308] ;  /* 0x00030800010e7983 */ /* 0x000ee40000300a00 */
[----:B---3--:R-:W-:Y:S11]  /*8ad0*/  HMMA.16816.F32 R24, R24, R8, R12 ;  /* 0x000000081818723c */ /* 0x008ff6000000180c */
[----:B------:R-:W-:Y:S11]  /*8ae0*/  @!UPT UIADD3 URZ, URZ, URZ, URZ ;  /* 0x0000003f3f3ff290 */ /* 0x000ff6000fffe03f */
[----:B------:R-:W-:Y:S02]  /*8af0*/  @!UPT UIADD3 URZ, URZ, URZ, URZ ;  /* 0x0000003f3f3ff290 */ /* 0x000fe4000fffe03f */
[----:B------:R-:W-:Y:S01]  /*8b00*/  IMAD.MOV.U32 R6, RZ, RZ, R27 ;  /* 0x000000ffff067224 */ /* 0x000fe200078e001b */
[----:B------:R-:W-:Y:S01]  /*8b10*/  STL [R1+0x60], R24 ;  /* 0x0000601801007387 */ /* 0x000fe20000100800 */
[----:B------:R-:W-:Y:S02]  /*8b20*/  IMAD.MOV.U32 R4, RZ, RZ, R25 ;  /* 0x000000ffff047224 */ /* 0x000fe400078e0019 */
[----:B------:R-:W-:Y:S01]  /*8b30*/  IMAD.MOV.U32 R5, RZ, RZ, R26 ;  /* 0x000000ffff057224 */ /* 0x000fe200078e001a */
[----:B------:R-:W-:Y:S04]  /*8b40*/  STL.64 [R1+0xd58], R10 ;  /* 0x000d580a01007387 */ /* 0x000fe80000100a00 */
[----:B------:R-:W-:Y:S04]  /*8b50*/  STL.64 [R1+0xd50], R8 ;  /* 0x000d500801007387 */ /* 0x000fe80000100a00 */
[----:B------:R-:W-:Y:S04]  /*8b60*/  STL.64 [R1+0xd08], R6 ;  /* 0x000d080601007387 */ /* 0x000fe80000100a00 */
[----:B------:R0:W-:Y:S04]  /*8b70*/  STL.64 [R1+0xd00], R4 ;  /* 0x000d000401007387 */ /* 0x0001e80000100a00 */
[----:B------:R-:W1:Y:S04]  /*8b80*/  LDSM.16.MT88.4 R24, [R28+0x2000] ;  /* 0x002000001c18783b */ /* 0x000e680000004200 */
[----:B0-----:R-:W3:Y:S04]  /*8b90*/  LDL.LU.64 R4, [R1+0x290] ;  /* 0x0002900001047983 */ /* 0x001ee80000300a00 */
[----:B------:R-:W4:Y:S04]  /*8ba0*/  LDL.LU.64 R6, [R1+0x298] ;  /* 0x0002980001067983 */ /* 0x000f280000300a00 */
[----:B----4-:R-:W-:Y:S04]  /*8bb0*/  STL.64 [R1+0xd18], R6 ;  /* 0x000d180601007387 */ /* 0x010fe80000100a00 */
[----:B---3--:R0:W-:Y:S02]  /*8bc0*/  STL.64 [R1+0xd10], R4 ;  /* 0x000d100401007387 */ /* 0x0081e40000100a00 */
[----:B0-----:R-:W-:-:S02]  /*8bd0*/  IMAD.MOV.U32 R4, RZ, RZ, R17 ;  /* 0x000000ffff047224 */ /* 0x001fc400078e0011 */
[----:B------:R-:W-:-:S05]  /*8be0*/  IMAD.MOV.U32 R5, RZ, RZ, R16 ;  /* 0x000000ffff057224 */ /* 0x000fca00078e0010 */
[----:B------:R0:W-:Y:S04]  /*8bf0*/  STL.64 [R1+0xd70], R4 ;  /* 0x000d700401007387 */ /* 0x0001e80000100a00 */
[----:B0-----:R-:W2:Y:S04]  /*8c00*/  LDL.LU.64 R4, [R1+0x2e0] ;  /* 0x0002e00001047983 */ /* 0x001ea80000300a00 */
[----:B------:R-:W2:Y:S04]  /*8c10*/  LDL.LU.64 R6, [R1+0x2e8] ;  /* 0x0002e80001067983 */ /* 0x000ea80000300a00 */
[----:B------:R-:W3:Y:S04]  /*8c20*/  LDL.LU.64 R12, [R1+0x2d0] ;  /* 0x0002d000010c7983 */ /* 0x000ee80000300a00 */
[----:B------:R-:W3:Y:S04]  /*8c30*/  LDL.LU.64 R14, [R1+0x2d8] ;  /* 0x0002d800010e7983 */ /* 0x000ee80000300a00 */
[----:B------:R-:W4:Y:S04]  /*8c40*/  LDL.LU.64 R8, [R1+0x2c0] ;  /* 0x0002c00001087983 */ /* 0x000f280000300a00 */
[----:B------:R-:W4:Y:S04]  /*8c50*/  LDL.LU.64 R10, [R1+0x2c8] ;  /* 0x0002c800010a7983 */ /* 0x000f280000300a00 */
[----:B------:R-:W2:Y:S04]  /*8c60*/  LDL.LU.64 R16, [R1+0x2b0] ;  /* 0x0002b00001107983 */ /* 0x000ea80000300a00 */
[----:B------:R-:W2:Y:S04]  /*8c70*/  LDL.LU.64 R18, [R1+0x2b8] ;  /* 0x0002b80001127983 */ /* 0x000ea80000300a00 */
[----:B-1----:R-:W-:Y:S04]  /*8c80*/  STL.64 [R1+0xcb0], R26 ;  /* 0x000cb01a01007387 */ /* 0x002fe80000100a00 */
[----:B------:R0:W-:Y:S04]  /*8c90*/  STL.64 [R1+0xca8], R24 ;  /* 0x000ca81801007387 */ /* 0x0001e80000100a00 */
[----:B0-----:R-:W2:Y:S04]  /*8ca0*/  LDL.LU.64 R24, [R1+0x280] ;  /* 0x0002800001187983 */ /* 0x001ea80000300a00 */
[----:B------:R-:W2:Y:S04]  /*8cb0*/  LDL.LU.64 R26, [R1+0x288] ;  /* 0x00028800011a7983 */ /* 0x000ea80000300a00 */
[----:B--2---:R-:W-:Y:S04]  /*8cc0*/  STL.64 [R1+0xd28], R26 ;  /* 0x000d281a01007387 */ /* 0x004fe80000100a00 */
[----:B------:R0:W-:Y:S04]  /*8cd0*/  STL.64 [R1+0xd20], R24 ;  /* 0x000d201801007387 */ /* 0x0001e80000100a00 */
[----:B0-----:R-:W2:Y:S04]  /*8ce0*/  LDL.LU.64 R24, [R1+0x160] ;  /* 0x0001600001187983 */ /* 0x001ea80000300a00 */
[----:B------:R-:W2:Y:S04]  /*8cf0*/  LDL.LU.64 R26, [R1+0x168] ;  /* 0x00016800011a7983 */ /* 0x000ea80000300a00 */
[----:B--2---:R-:W-:Y:S04]  /*8d00*/  STL.64 [R1+0xd38], R26 ;  /* 0x000d381a01007387 */ /* 0x004fe80000100a00 */
[----:B------:R0:W-:Y:S04]  /*8d10*/  STL.64 [R1+0xd30], R24 ;  /* 0x000d301801007387 */ /* 0x0001e80000100a00 */
[----:B0-----:R-:W2:Y:S02]  /*8d20*/  LDL.LU.64 R24, [R1+0x10] ;  /* 0x0000100001187983 */ /* 0x001ea40000300a00 */
[----:B--2---:R-:W-:Y:S11]  /*8d30*/  HMMA.16816.F32 R4, R20, R24, R4 ;  /* 0x000000181404723c */ /* 0x004ff60000001804 */
[----:B------:R-:W-:Y:S11]  /*8d40*/  @!UPT UIADD3 URZ, URZ, URZ, URZ ;  /* 0x0000003f3f3ff290 */ /* 0x000ff6000fffe03f */
[----:B------:R-:W-:Y:S01]  /*8d50*/  @!UPT UIADD3 URZ, URZ, URZ, URZ ;  /* 0x0000003f3f3ff290 */ /* 0x000fe2000fffe03f */
[----:B------:R0:W-:Y:S04]  /*8d60*/  STL.64 [R1+0xf0], R4 ;  /* 0x0000f00401007387 */ /* 0x0001e80000100a00 */
[----:B------:R-:W-:Y:S04]  /*8d70*/  STL [R1+0xf8], R6 ;  /* 0x0000f80601007387 */ /* 0x000fe80000100800 */
[----:B0-----:R-:W3:Y:S01]  /*8d80*/  LDL.LU.64 R4, [R1+0xd70] ;  /* 0x000d700001047983 */ /* 0x001ee20000300a00 */
[----:B------:R-:W-:-:S05]  /*8d90*/  IMAD.MOV.U32 R29, RZ, RZ, R7 ;  /* 0x000000ffff1d7224 */ /* 0x000fca00078e0007 */
[----:B------:R-:W-:Y:S01]  /*8da0*/  STL [R1+0xc10], R29 ;  /* 0x000c101d01007387 */ /* 0x000fe20000100800 */
[C---:B---3--:R-:W-:Y:S11]  /*8db0*/  HMMA.16816.F32 R12, R20.reuse, R4, R12 ;  /* 0x00000004140c723c */ /* 0x048ff6000000180c */
[----:B------:R-:W-:Y:S11]  /*8dc0*/  @!UPT UIADD3 URZ, URZ, URZ, URZ ;  /* 0x0000003f3f3ff290 */ /* 0x000ff6000fffe03f */
[----:B------:R-:W-:Y:S01]  /*8dd0*/  @!UPT UIADD3 URZ, URZ, URZ, URZ ;  /* 0x0000003f3f3ff290 */ /* 0x000fe2000fffe03f */
[----:B------:R-:W-:Y:S04]  /*8de0*/  STL.64 [R1+0xe0], R12 ;  /* 0x0000e00c01007387 */ /* 0x000fe80000100a00 */
[----:B------:R0:W-:Y:S04]  /*8df0*/  STL.64 [R1+0xe8], R14 ;  /* 0x0000e80e01007387 */ /* 0x0001e80000100a00 */
[----:B0-----:R-:W2:Y:S04]  /*8e00*/  LDL.LU.64 R14, [R1+0xd68] ;  /* 0x000d6800010e7983 */ /* 0x001ea80000300a00 */
[----:B------:R-:W4:Y:S02]  /*8e10*/  LDL.LU.64 R12, [R1+0xd60] ;  /* 0x000d6000010c7983 */ /* 0x000f240000300a00 */
[C---:B----4-:R-:W-:Y:S11]  /*8e20*/  HMMA.16816.F32 R8, R20.reuse, R12, R8 ;  /* 0x0000000c1408723c */ /* 0x050ff60000001808 */
[----:B------:R-:W-:Y:S11]  /*8e30*/  @!UPT UIADD3 URZ, URZ, URZ, URZ ;  /* 0x0000003f3f3ff290 */ /* 0x000ff6000fffe03f */
[----:B------:R-:W-:Y:S01]  /*8e40*/  @!UPT UIADD3 URZ, URZ, URZ, URZ ;  /* 0x0000003f3f3ff290 */ /* 0x000fe2000fffe03f */
[----:B------:R-:W-:Y:S04]  /*8e50*/  STL.64 [R1+0xd0], R8 ;  /* 0x0000d00801007387 */ /* 0x000fe80000100a00 */
[----:B------:R0:W-:Y:S04]  /*8e60*/  STL.64 [R1+0xd8], R10 ;  /* 0x0000d80a01007387 */ /* 0x0001e80000100a00 */
[----:B0-----:R-:W3:Y:S04]  /*8e70*/  LDL.LU.64 R10, [R1+0xd58] ;  /* 0x000d5800010a7983 */ /* 0x001ee80000300a00 */
[----:B------:R-:W4:Y:S02]  /*8e80*/  LDL.LU.64 R8, [R1+0xd50] ;  /* 0x000d500001087983 */ /* 0x000f240000300a00 */
[----:B----4-:R-:W-:Y:S02]  /*8e90*/  HMMA.16816.F32 R20, R20, R8, R16 ;  /* 0x000000081414723c */ /* 0x010fe40000001810 */
[----:B------:R-:W4:Y:S04]  /*8ea0*/  LDL.LU.64 R18, [R1+0xd48] ;  /* 0x000d480001127983 */ /* 0x000f280000300a00 */
[----:B------:R-:W4:Y:S11]  /*8eb0*/  LDL.LU.64 R16, [R1+0xd40] ;  /* 0x000d400001107983 */ /* 0x000f360000300a00 */
[----:B------:R-:W-:Y:S06]  /*8ec0*/  @!UPT UIADD3 URZ, URZ, URZ, URZ ;  /* 0x0000003f3f3ff290 */ /* 0x000fec000fffe03f */
[----:B------:R0:W-:Y:S01]  /*8ed0*/  STL.64 [R1+0xa0], R20 ;  /* 0x0000a01401007387 */ /* 0x0001e20000100a00 */
[----:B------:R-:W-:-:S03]  /*8ee0*/  IMAD.MOV.U32 R29, RZ, RZ, R23 ;  /* 0x000000ffff1d7224 */ /* 0x000fc600078e0017 */
[----:B------:R1:W-:Y:S04]  /*8ef0*/  STL [R1+0xa8], R22 ;  /* 0x0000a81601007387 */ /* 0x0003e80000100800 */
[----:B0-----:R-:W4:Y:S04]  /*8f00*/  LDL.LU.64 R20, [R1+0x170] ;  /* 0x0001700001147983 */ /* 0x001f280000300a00 */
[----:B-1----:R-:W4:Y:S02]  /*8f10*/  LDL.LU.64 R22, [R1+0x178] ;  /* 0x0001780001167983 */ /* 0x002f240000300a00 */
[----:B----4-:R-:W-:Y:S11]  /*8f20*/  HMMA.16816.F32 R20, R16, R24, R20 ;  /* 0x000000181014723c */ /* 0x010ff60000001814 */
[----:B------:R-:W-:Y:S11]  /*8f30*/  @!UPT UIADD3 URZ, URZ, URZ, URZ ;  /* 0x0000003f3f3ff290 */ /* 0x000ff6000fffe03f */
[----:B------:R-:W-:Y:S01]  /*8f40*/  @!UPT UIADD3 URZ, URZ, URZ, URZ ;  /* 0x0000003f3f3ff290 */ /* 0x000fe2000fffe03f */
[----:B------:R0:W-:Y:S04]  /*8f50*/  STL.64 [R1+0x170], R20 ;  /* 0x0001701401007387 */ /* 0x0001e80000100a00 */
[----:B------:R-:W-:Y:S04]  /*8f60*/  STL.64 [R1+0x178], R22 ;  /* 0x0001781601007387 */ /* 0x000fe80000100a00 */
[----:B------:R-:W4:Y:S01]  /*8f70*/  LDL.LU.64 R26, [R1+0xd38] ;  /* 0x000d3800011a7983 */ /* 0x000f220000300a00 */
[----:B0-----:R-:W-:Y:S02]  /*8f80*/  IMAD.MOV.U32 R21, RZ, RZ, R24 ;  /* 0x000000ffff157224 */ /* 0x001fe400078e0018 */
[----:B------:R-:W-:-:S02]  /*8f90*/  IMAD.MOV.U32 R20, RZ, RZ, R25 ;  /* 0x000000ffff147224 */ /* 0x000fc400078e0019 */
[----:B------:R-:W4:Y:S02]  /*8fa0*/  LDL.LU.64 R24, [R1+0xd30] ;  /* 0x000d300001187983 */ /* 0x000f240000300a00 */
[C---:B----4-:R-:W-:Y:S02]  /*8fb0*/  HMMA.16816.F32 R4, R16.reuse, R4, R24 ;  /* 0x000000041004723c */ /* 0x050fe40000001818 */
[----:B------:R-:W4:Y:S04]  /*8fc0*/  LDL.LU.64 R26, [R1+0xd28] ;  /* 0x000d2800011a7983 */ /* 0x000f280000300a00 */
[----:B------:R-:W4:Y:S11]  /*8fd0*/  LDL.LU.64 R24, [R1+0xd20] ;  /* 0x000d200001187983 */ /* 0x000f360000300a00 */
[----:B------:R-:W-:Y:S06]  /*8fe0*/  @!UPT UIADD3 URZ, URZ, URZ, URZ ;  /* 0x0000003f3f3ff290 */ /* 0x000fec000fffe03f */
[----:B------:R-:W-:Y:S04]  /*8ff0*/  STL.64 [R1+0x160], R4 ;  /* 0x0001600401007387 */ /* 0x000fe80000100a00 */
[----:B------:R0:W-:Y:S04]  /*9000*/  STL.64 [R1+0x168], R6 ;  /* 0x0001680601007387 */ /* 0x0001e80000100a00 */
[----:B0-----:R-:W2:Y:S04]  /*9010*/  LDL.LU.64 R6, [R1+0xd18] ;  /* 0x000d180001067983 */ /* 0x001ea80000300a00 */
[----:B------:R-:W2:Y:S02]  /*9020*/  LDL.LU.64 R4, [R1+0xd10] ;  /* 0x000d100001047983 */ /* 0x000ea40000300a00 */
[C---:B--2---:R-:W-:Y:S08]  /*9030*/  HMMA.16816.F32 R4, R16.reuse, R12, R4 ;  /* 0x0000000c1004723c */ /* 0x044ff00000001804 */
[----:B----4-:R-:W-:Y:S11]  /*9040*/  HMMA.16816.F32 R16, R16, R8, R24 ;  /* 0x000000081010723c */ /* 0x010ff60000001818 */
[----:B------:R-:W-:Y:S04]  /*9050*/  @!UPT UIADD3 URZ, URZ, URZ, URZ ;  /* 0x0000003f3f3ff290 */ /* 0x000fe8000fffe03f */
[----:B------:R-:W-:Y:S04]  /*9060*/  STL.64 [R1+0x150], R4 ;  /* 0x0001500401007387 */ /* 0x000fe80000100a00 */
[----:B------:R0:W-:Y:S04]  /*9070*/  STL.64 [R1+0x158], R6 ;  /* 0x0001580601007387 */ /* 0x0001e80000100a00 */
[----:B0-----:R-:W2:Y:S04]  /*9080*/  LDL.LU.64 R6, [R1+0xd08] ;  /* 0x000d080001067983 */ /* 0x001ea80000300a00 */
[----:B------:R-:W4:Y:S04]  /*9090*/  LDL.LU.64 R4, [R1+0xd00] ;  /* 0x000d000001047983 */ /* 0x000f280000300a00 */
[----:B------:R-:W-:Y:S04]  /*90a0*/  STL.64 [R1+0xcc8], R14 ;  /* 0x000cc80e01007387 */ /* 0x000fe80000100a00 */
[----:B------:R-:W-:Y:S04]  /*90b0*/  STL.64 [R1+0xcc0], R12 ;  /* 0x000cc00c01007387 */ /* 0x000fe80000100a00 */
[----:B---3--:R-:W-:Y:S04]  /*90c0*/  STL.64 [R1+0xcd8], R10 ;  /* 0x000cd80a01007387 */ /* 0x008fe80000100a00 */
[----:B------:R0:W-:Y:S04]  /*90d0*/  STL.64 [R1+0xcd0], R8 ;  /* 0x000cd00801007387 */ /* 0x0001e80000100a00 */
[----:B------:R1:W-:Y:S04]  /*90e0*/  STL.64 [R1+0x130], R16 ;  /* 0x0001301001007387 */ /* 0x0003e80000100a00 */
[----:B------:R2:W-:Y:S04]  /*90f0*/  STL.64 [R1+0x138], R18 ;  /* 0x0001381201007387 */ /* 0x0005e80000100a00 */
[----:B0-----:R-:W3:Y:S04]  /*9100*/  LDL.LU.64 R8, [R1+0x210] ;  /* 0x0002100001087983 */ /* 0x001ee80000300a00 */
[----:B------:R-:W3:Y:S04]  /*9110*/  LDL.LU.64 R10, [R1+0x218] ;  /* 0x00021800010a7983 */ /* 0x000ee80000300a00 */
[----:B------:R-:W3:Y:S04]  /*9120*/  LDL.LU.64 R24, [R1+0x200] ;  /* 0x0002000001187983 */ /* 0x000ee80000300a00 */
[----:B------:R-:W3:Y:S04]  /*9130*/  LDL.LU.64 R26, [R1+0x208] ;  /* 0x00020800011a7983 */ /* 0x000ee80000300a00 */
[----:B-1----:R-:W3:Y:S01]  /*9140*/  LDL.LU R16, [R1+0x60] ;  /* 0x0000600001107983 */ /* 0x002ee20000300800 */
[----:B------:R-:W-:-:S02]  /*9150*/  IMAD.MOV.U32 R12, RZ, RZ, R21 ;  /* 0x000000ffff0c7224 */ /* 0x000fc400078e0015 */
[----:B------:R-:W-:Y:S02]  /*9160*/  IMAD.MOV.U32 R13, RZ, RZ, R20 ;  /* 0x000000ffff0d7224 */ /* 0x000fe400078e0014 */
[----:B--2---:R-:W-:Y:S02]  /*9170*/  IMAD.MOV.U32 R19, RZ, RZ, R6 ;  /* 0x000000ffff137224 */ /* 0x004fe400078e0006 */
[----:B----4-:R-:W-:Y:S02]  /*9180*/  IMAD.MOV.U32 R17, RZ, RZ, R4 ;  /* 0x000000ffff117224 */ /* 0x010fe400078e0004 */
[----:B------:R-:W2:Y:S01]  /*9190*/  LDL.LU R4, [R1+0xcf8] ;  /* 0x000cf80001047983 */ /* 0x000ea20000300800 */
[----:B------:R-:W-:-:S03]  /*91a0*/  IMAD.MOV.U32 R18, RZ, RZ, R5 ;  /* 0x000000ffff127224 */ /* 0x000fc600078e0005 */
[----:B------:R-:W2:Y:S04]  /*91b0*/  LDL.LU R5, [R1+0xcf4] ;  /* 0x000cf40001057983 */ /* 0x000ea80000300800 */
[----:B------:R-:W2:Y:S04]  /*91c0*/  LDL.LU R6, [R1+0xcf0] ;  /* 0x000cf00001067983 */ /* 0x000ea80000300800 */
[----:B------:R-:W4:Y:S04]  /*91d0*/  LDL.LU.64 R20, [R1+0x1a0] ;  /* 0x0001a00001147983 */ /* 0x000f280000300a00 */
[----:B------:R-:W4:Y:S04]  /*91e0*/  LDL.LU.64 R22, [R1+0x1a8] ;  /* 0x0001a80001167983 */ /* 0x000f280000300a00 */
[----:B------:R-:W-:Y:S04]  /*91f0*/  STL.64 [R1+0xc20], R18 ;  /* 0x000c201201007387 */ /* 0x000fe80000100a00 */
[----:B---3--:R0:W-:Y:S02]  /*9200*/  STL.64 [R1+0xc18], R16 ;  /* 0x000c181001007387 */ /* 0x0081e40000100a00 */
[----:B0-----:R-:W-:-:S02]  /*9210*/  IMAD.MOV.U32 R16, RZ, RZ, R7 ;  /* 0x000000ffff107224 */ /* 0x001fc400078e0007 */
[----:B------:R-:W2:Y:S01]  /*9220*/  LDL.LU R7, [R1+0xcec] ;  /* 0x000cec0001077983 */ /* 0x000ea20000300800 */
[----:B------:R-:W-:Y:S02]  /*9230*/  IMAD.MOV.U32 R18, RZ, RZ, R3 ;  /* 0x000000ffff127224 */ /* 0x000fe400078e0003 */
[----:B------:R-:W-:Y:S02]  /*9240*/  IMAD.MOV.U32 R19, RZ, RZ, R2 ;  /* 0x000000ffff137224 */ /* 0x000fe400078e0002 */
[----:B------:R-:W-:Y:S02]  /*9250*/  IMAD.MOV.U32 R17, RZ, RZ, R0 ;  /* 0x000000ffff117224 */ /* 0x000fe400078e0000 */
[----:B------:R-:W3:Y:S04]  /*9260*/  LDL.LU R0, [R1+0xce8] ;  /* 0x000ce80001007983 */ /* 0x000ee80000300800 */
[----:B------:R-:W3:Y:S04]  /*9270*/  LDL.LU R3, [R1+0xce4] ;  /* 0x000ce40001037983 */ /* 0x000ee80000300800 */
[----:B------:R-:W3:Y:S04]  /*9280*/  LDL.LU R2, [R1+0xce0] ;  /* 0x000ce00001027983 */ /* 0x000ee80000300800 */
[----:B------:R-:W-:Y:S04]  /*9290*/  STL.64 [R1+0xc30], R18 ;  /* 0x000c301201007387 */ /* 0x000fe80000100a00 */
[----:B------:R0:W-:Y:S04]  /*92a0*/  STL.64 [R1+0xc28], R16 ;  /* 0x000c281001007387 */ /* 0x0001e80000100a00 */
[----:B0-----:R-:W3:Y:S04]  /*92b0*/  LDL.LU.64 R16, [R1] ;  /* 0x0000000001107983 */ /* 0x001ee80000300a00 */
[----:B------:R-:W4:Y:S01]  /*92c0*/  LDL.64 R18, [R1+0x8] ;  /* 0x0000080001127983 */ /* 0x000f220000100a00 */
[C---:B--2---:R-:W-:Y:S03]  /*92d0*/  HMMA.16816.F32 R12, R4.reuse, R12, R8 ;  /* 0x0000000c040c723c */ /* 0x044fe60000001808 */
[----:B------:R-:W2:Y:S04]  /*92e0*/  LDL.LU.64 R10, [R1+0xcd8] ;  /* 0x000cd800010a7983 */ /* 0x000ea80000300a00 */
[----:B------:R-:W2:Y:S11]  /*92f0*/  LDL.LU.64 R8, [R1+0xcd0] ;  /* 0x000cd00001087983 */ /* 0x000eb60000300a00 */
[----:B------:R-:W-:Y:S05]  /*9300*/  @!UPT UIADD3 URZ, URZ, URZ, URZ ;  /* 0x0000003f3f3ff290 */ /* 0x000fea000fffe03f */
[----:B------:R-:W-:Y:S04]  /*9310*/  STL.64 [R1+0x220], R12 ;  /* 0x0002200c01007387 */ /* 0x000fe80000100a00 */
[----:B------:R0:W-:Y:S01]  /*9320*/  STL.64 [R1+0x228], R14 ;  /* 0x0002280e01007387 */ /* 0x0001e20000100a00 */
[----:B---3--:R-:W-:Y:S03]  /*9330*/  HMMA.16816.F32 R24, R4, R16, R24 ;  /* 0x000000100418723c */ /* 0x008fe60000001818 */
[----:B0-----:R-:W3:Y:S04]  /*9340*/  LDL.LU.64 R14, [R1+0xcc8] ;  /* 0x000cc800010e7983 */ /* 0x001ee80000300a00 */
[----:B------:R-:W2:Y:S04]  /*9350*/  LDL.LU.64 R12, [R1+0xcc0] ;  /* 0x000cc000010c7983 */ /* 0x000ea80000300a00 */
[----:B----4-:R0:W-:Y:S02]  /*9360*/  STL.64 [R1+0xc48], R18 ;  /* 0x000c481201007387 */ /* 0x0101e40000100a00 */
[----:B0-----:R-:W-:-:S02]  /*9370*/  IMAD.MOV.U32 R18, RZ, RZ, R3 ;  /* 0x000000ffff127224 */ /* 0x001fc400078e0003 */
[----:B------:R-:W-:-:S08]  /*9380*/  IMAD.MOV.U32 R19, RZ, RZ, R0 ;  /* 0x000000ffff137224 */ /* 0x000fd000078e0000 */
[----:B------:R-:W-:Y:S04]  /*9390*/  STL.64 [R1+0x210], R24 ;  /* 0x0002101801007387 */ /* 0x000fe80000100a00 */
[----:B------:R-:W-:Y:S04]  /*93a0*/  STL.64 [R1+0x218], R26 ;  /* 0x0002181a01007387 */ /* 0x000fe80000100a00 */
[----:B------:R-:W4:Y:S04]  /*93b0*/  LDL.LU R3, [R1+0xcb8] ;  /* 0x000cb80001037983 */ /* 0x000f280000300800 */
[----:B------:R0:W-:Y:S04]  /*93c0*/  STL.64 [R1+0xc60], R18 ;  /* 0x000c601201007387 */ /* 0x0001e80000100a00 */
[----:B0-----:R-:W3:Y:S01]  /*93d0*/  LDL.LU.64 R18, [R1+0x28] ;  /* 0x0000280001127983 */ /* 0x001ee20000300a00 */
[C---:B--2---:R-:W-:Y:S11]  /*93e0*/  HMMA.16816.F32 R20, R4.reuse, R12, R20 ;  /* 0x0000000c0414723c */ /* 0x044ff60000001814 */
[----:B------:R-:W-:Y:S11]  /*93f0*/  @!UPT UIADD3 URZ, URZ, URZ, URZ ;  /* 0x0000003f3f3ff290 */ /* 0x000ff6000fffe03f */
[----:B------:R-:W-:Y:S02]  /*9400*/  @!UPT UIADD3 URZ, URZ, URZ, URZ ;  /* 0x0000003f3f3ff290 */ /* 0x000fe4000fffe03f */
[----:B------:R-:W-:Y:S01]  /*9410*/  IMAD.MOV.U32 R0, RZ, RZ, R23 ;  /* 0x000000ffff007224 */ /* 0x000fe200078e0017 */
[----:B---3--:R-:W-:Y:S04]  /*9420*/  STL.64 [R1+0xc68], R18 ;  /* 0x000c681201007387 */ /* 0x008fe80000100a00 */
[----:B------:R0:W-:Y:S04]  /*9430*/  STL.64 [R1+0x200], R20 ;  /* 0x0002001401007387 */ /* 0x0001e80000100a00 */
[----:B------:R1:W-:Y:S04]  /*9440*/  STL [R1+0x208], R22 ;  /* 0x0002081601007387 */ /* 0x0003e80000100800 */
[----:B------:R-:W2:Y:S04]  /*9450*/  LDL.LU.64 R24, [R1+0xb0] ;  /* 0x0000b00001187983 */ /* 0x000ea80000300a00 */
[----:B------:R-:W2:Y:S04]  /*9460*/  LDL.LU.64 R26, [R1+0xb8] ;  /* 0x0000b800011a7983 */ /* 0x000ea80000300a00 */
[----:B0-----:R-:W3:Y:S04]  /*9470*/  LDL.LU R20, [R1+0x100] ;  /* 0x0001000001147983 */ /* 0x001ee80000300800 */
[----:B------:R-:W3:Y:S04]  /*9480*/  LDL.LU R21, [R1+0x104] ;  /* 0x0001040001157983 */ /* 0x000ee80000300800 */
[----:B-1----:R-:W2:Y:S04]  /*9490*/  LDL.LU R22, [R1+0x108] ;  /* 0x0001080001167983 */ /* 0x002ea80000300800 */
[----:B------:R-:W2:Y:S04]  /*94a0*/  LDL.LU R23, [R1+0x10c] ;  /* 0x00010c0001177983 */ /* 0x000ea80000300800 */
[----:B--2---:R0:W-:Y:S04]  /*94b0*/  STL.64 [R1+0xc80], R22 ;  /* 0x000c801601007387 */ /* 0x0041e80000100a00 */
[----:B---3--:R1:W-:Y:S04]  /*94c0*/  STL.64 [R1+0xc78], R20 ;  /* 0x000c781401007387 */ /* 0x0083e80000100a00 */
[----:B0-----:R-:W2:Y:S04]  /*94d0*/  LDL.64 R22, [R1+0x48] ;  /* 0x0000480001167983 */ /* 0x001ea80000100a00 */
[----:B--2---:R0:W-:Y:S04]  /*94e0*/  STL.64 [R1+0xc90], R22 ;  /* 0x000c901601007387 */ /* 0x0041e80000100a00 */
[----:B-1----:R-:W2:Y:S04]  /*94f0*/  LDL.LU R20, [R1+0x120] ;  /* 0x0001200001147983 */ /* 0x002ea80000300800 */
[----:B------:R-:W2:Y:S04]  /*9500*/  LDL.LU R21, [R1+0x124] ;  /* 0x0001240001157983 */ /* 0x000ea80000300800 */
[----:B0-----:R-:W2:Y:S04]  /*9510*/  LDL.LU R22, [R1+0x128] ;  /* 0x0001280001167983 */ /* 0x001ea80000300800 */
[----:B------:R-:W2:Y:S04]  /*9520*/  LDL.LU R23, [R1+0x12c] ;  /* 0x00012c0001177983 */ /* 0x000ea80000300800 */
[----:B------:R-:W3:Y:S04]  /*9530*/  LDL.64 R18, [R1+0x38] ;  /* 0x0000380001127983 */ /* 0x000ee80000100a00 */
[----:B---3--:R0:W-:Y:S04]  /*9540*/  STL.64 [R1+0xc88], R18 ;  /* 0x000c881201007387 */ /* 0x0081e80000100a00 */
[----:B------:R-:W3:Y:S04]  /*9550*/  LDL.LU R16, [R1+0x110] ;  /* 0x0001100001107983 */ /* 0x000ee80000300800 */
[----:B------:R-:W3:Y:S04]  /*9560*/  LDL.LU R17, [R1+0x114] ;  /* 0x0001140001117983 */ /* 0x000ee80000300800 */
[----:B0-----:R-:W2:Y:S04]  /*9570*/  LDL.LU R18, [R1+0x118] ;  /* 0x0001180001127983 */ /* 0x001ea80000300800 */
[----:B------:R-:W2:Y:S01]  /*9580*/  LDL.LU R19, [R1+0x11c] ;  /* 0x00011c0001137983 */ /* 0x000ea20000300800 */
[----:B------:R-:W-:Y:S03]  /*9590*/  HMMA.16816.F32 R4, R4, R8, R24 ;  /* 0x000000080404723c */ /* 0x000fe60000001818 */
[----:B--2---:R0:W-:Y:S04]  /*95a0*/  STL.64 [R1+0xca0], R18 ;  /* 0x000ca01201007387 */ /* 0x0041e80000100a00 */
[----:B---3--:R-:W-:Y:S04]  /*95b0*/  STL.64 [R1+0xc98], R16 ;  /* 0x000c981001007387 */ /* 0x008fe80000100a00 */
[----:B0-----:R-:W2:Y:S04]  /*95c0*/  LDL.64 R18, [R1+0x58] ;  /* 0x0000580001127983 */ /* 0x001ea80000100a00 */
[----:B------:R-:W-:Y:S04]  /*95d0*/  STL [R1+0xb88], R0 ;  /* 0x000b880001007387 */ /* 0x000fe80000100800 */
[----:B------:R-:W2:Y:S04]  /*95e0*/  LDL.LU.64 R26, [R1+0xcb0] ;  /* 0x000cb000011a7983 */ /* 0x000ea80000300a00 */
[----:B------:R-:W2:Y:S04]  /*95f0*/  LDL.LU.64 R24, [R1+0xca8] ;  /* 0x000ca80001187983 */ /* 0x000ea80000300a00 */
[----:B------:R0:W-:Y:S04]  /*9600*/  STL.64 [R1+0x1a0], R4 ;  /* 0x0001a00401007387 */ /* 0x0001e80000100a00 */
[----:B------:R4:W-:Y:S04]  /*9610*/  STL.64 [R1+0x1a8], R6 ;  /* 0x0001a80601007387 */ /* 0x0009e80000100a00 */
[----:B0-----:R-:W3:Y:S04]  /*9620*/  LDL.LU R4, [R1+0xc0] ;  /* 0x0000c00001047983 */ /* 0x001ee80000300800 */
[----:B------:R-:W3:Y:S01]  /*9630*/  LDL.LU R5, [R1+0xc4] ;  /* 0x0000c40001057983 */ /* 0x000ee20000300800 */
[----:B----4-:R-:W-:-:S02]  /*9640*/  IMAD.MOV.U32 R6, RZ, RZ, R3 ;  /* 0x000000ffff067224 */ /* 0x010fc400078e0003 */
[----:B------:R-:W-:Y:S01]  /*9650*/  IMAD.MOV.U32 R7, RZ, RZ, R2 ;  /* 0x000000ffff077224 */ /* 0x000fe200078e0002 */
[----:B--2---:R-:W-:Y:S01]  /*9660*/  HMMA.16816.F32 R20, R24, R18, R20 ;  /* 0x000000121814723c */ /* 0x004fe20000001814 */
[----:B------:R-:W-:Y:S02]  /*9670*/  IMAD.MOV.U32 R12, RZ, RZ, R18 ;  /* 0x000000ffff0c7224 */ /* 0x000fe400078e0012 */
[----:B------:R-:W-:Y:S02]  /*9680*/  IMAD.MOV.U32 R0, RZ, RZ, R19 ;  /* 0x000000ffff007224 */ /* 0x000fe400078e0013 */
[----:B------:R-:W2:Y:S04]  /*9690*/  LDL.LU.64 R18, [R1+0xca0] ;  /* 0x000ca00001127983 */ /* 0x000ea80000300a00 */
[----:B------:R-:W2:Y:S11]  /*96a0*/  LDL.LU.64 R16, [R1+0xc98] ;  /* 0x000c980001107983 */ /* 0x000eb60000300a00 */
[----:B------:R-:W-:Y:S04]  /*96b0*/  @!UPT UIADD3 URZ, URZ, URZ, URZ ;  /* 0x0000003f3f3ff290 */ /* 0x000fe8000fffe03f */
[----:B------:R-:W-:Y:S02]  /*96c0*/  IMAD.MOV.U32 R3, RZ, RZ, R22 ;  /* 0x000000ffff037224 */ /* 0x000fe400078e0016 */
[----:B------:R-:W-:Y:S02]  /*96d0*/  IMAD.MOV.U32 R2, RZ, RZ, R23 ;  /* 0x000000ffff027224 */ /* 0x000fe400078e0017 */
[----:B------:R-:W2:Y:S01]  /*96e0*/  LDL.LU.64 R22, [R1+0xc90] ;  /* 0x000c900001167983 */ /* 0x000ea20000300a00 */
[----:B------:R-:W-:Y:S02]  /*96f0*/  IMAD.MOV.U32 R9, RZ, RZ, R20 ;  /* 0x000000ffff097224 */ /* 0x000fe400078e0014 */
[----:B------:R-:W-:-:S03]  /*9700*/  IMAD.MOV.U32 R8, RZ, RZ, R21 ;  /* 0x000000ffff087224 */ /* 0x000fc600078e0015 */
[----:B------:R0:W-:Y:S04]  /*9710*/  STL [R1+0xa7c], R9 ;  /* 0x000a7c0901007387 */ /* 0x0001e80000100800 */
[----:B------:R1:W-:Y:S01]  /*9720*/  STL [R1+0xa78], R8 ;  /* 0x000a780801007387 */ /* 0x0003e20000100800 */
[----:B--2---:R-:W-:Y:S01]  /*9730*/  HMMA.16816.F32 R16, R24, R22, R16 ;  /* 0x000000161810723c */ /* 0x004fe20000001810 */
[----:B0-----:R-:W-:Y:S02]  /*9740*/  IMAD.MOV.U32 R9, RZ, RZ, R22 ;  /* 0x000000ffff097224 */ /* 0x001fe400078e0016 */
[----:B-1----:R-:W-:Y:S11]  /*9750*/  IMAD.MOV.U32 R8, RZ, RZ, R23 ;  /* 0x000000ffff087224 */ /* 0x002ff600078e0017 */
[----:B------:R-:W-:Y:S09]  /*9760*/  @!UPT UIADD3 URZ, URZ, URZ, URZ ;  /* 0x0000003f3f3ff290 */ /* 0x000ff2000fffe03f */
[----:B------:R-:W-:Y:S04]  /*9770*/  STL.64 [R1+0x290], R16 ;  /* 0x0002901001007387 */ /* 0x000fe80000100a00 */
[----:B------:R0:W-:Y:S04]  /*9780*/  STL.64 [R1+0x298], R18 ;  /* 0x0002981201007387 */ /* 0x0001e80000100a00 */
[----:B0-----:R-:W2:Y:S04]  /*9790*/  LDL.LU.64 R18, [R1+0xc88] ;  /* 0x000c880001127983 */ /* 0x001ea80000300a00 */
[----:B------:R-:W2:Y:S04]  /*97a0*/  LDL.LU.64 R22, [R1+0xc80] ;  /* 0x000c800001167983 */ /* 0x000ea80000300a00 */
[----:B------:R-:W2:Y:S04]  /*97b0*/  LDL.LU.64 R20, [R1+0xc78] ;  /* 0x000c780001147983 */ /* 0x000ea80000300a00 */
[----:B------:R-:W-:Y:S04]  /*97c0*/  STL.64 [R1+0xc40], R10 ;  /* 0x000c400a01007387 */ /* 0x000fe80000100a00 */
[----:B------:R0:W-:Y:S04]  /*97d0*/  STL.64 [R1+0xc38], R8 ;  /* 0x000c380801007387 */ /* 0x0001e80000100a00 */
[----:B0-----:R-:W4:Y:S04]  /*97e0*/  LDL.LU R8, [R1+0x80] ;  /* 0x0000800001087983 */ /* 0x001f280000300800 */
[----:B------:R-:W4:Y:S01]  /*97f0*/  LDL.LU R9, [R1+0x84] ;  /* 0x0000840001097983 */ /* 0x000f220000300800 */
[----:B------:R-:W-:-:S02]  /*9800*/  IMAD.MOV.U32 R10, RZ, RZ, R14 ;  /* 0x000000ffff0a7224 */ /* 0x000fc400078e000e */
[----:B------:R-:W-:Y:S01]  /*9810*/  IMAD.MOV.U32 R11, RZ, RZ, R15 ;  /* 0x000000ffff0b7224 */ /* 0x000fe200078e000f */
[----:B------:R-:W3:Y:S04]  /*9820*/  LDL.LU R14, [R1+0xc74] ;  /* 0x000c7400010e7983 */ /* 0x000ee80000300800 */
[----:B------:R-:W3:Y:S04]  /*9830*/  LDL.LU R15, [R1+0xc70] ;  /* 0x000c7000010f7983 */ /* 0x000ee80000300800 */
[----:B------:R-:W-:Y:S01]  /*9840*/  STL.64 [R1+0xc58], R10 ;  /* 0x000c580a01007387 */ /* 0x000fe20000100a00 */
[----:B--2---:R-:W-:Y:S01]  /*9850*/  HMMA.16816.F32 R20, R24, R18, R20 ;  /* 0x000000121814723c */ /* 0x004fe20000001814 */
[----:B------:R-:W-:-:S02]  /*9860*/  IMAD.MOV.U32 R13, RZ, RZ, R19 ;  /* 0x000000ffff0d7224 */ /* 0x000fc400078e0013 */
[----:B----4-:R0:W-:Y:S04]  /*9870*/  STL.64 [R1+0xc50], R8 ;  /* 0x000c500801007387 */ /* 0x0101e80000100a00 */
[----:B0-----:R-:W2:Y:S04]  /*9880*/  LDL.LU R8, [R1+0x90] ;  /* 0x0000900001087983 */ /* 0x001ea80000300800 */
[----:B------:R-:W2:Y:S04]  /*9890*/  LDL.LU R9, [R1+0x94] ;  /* 0x0000940001097983 */ /* 0x000ea80000300800 */
[----:B------:R-:W2:Y:S04]  /*98a0*/  LDL.LU R10, [R1+0x98] ;  /* 0x00009800010a7983 */ /* 0x000ea80000300800 */
[----:B------:R-:W2:Y:S04]  /*98b0*/  LDL.LU R11, [R1+0x9c] ;  /* 0x00009c00010b7983 */ /* 0x000ea80000300800 */
[----:B------:R0:W-:Y:S04]  /*98c0*/  STL.64 [R1+0x2e0], R20 ;  /* 0x0002e01401007387 */ /* 0x0001e80000100a00 */
[----:B------:R-:W-:Y:S01]  /*98d0*/  STL.64 [R1+0x2e8], R22 ;  /* 0x0002e81601007387 */ /* 0x000fe20000100a00 */
[----:B0-----:R-:W-:-:S03]  /*98e0*/  IMAD.MOV.U32 R20, RZ, RZ, R18 ;  /* 0x000000ffff147224 */ /* 0x001fc600078e0012 */
[----:B------:R-:W3:Y:S02]  /*98f0*/  LDL.LU.64 R18, [R1+0xc68] ;  /* 0x000c680001127983 */ /* 0x000ee40000300a00 */
[C---:B---3--:R-:W-:Y:S11]  /*9900*/  HMMA.16816.F32 R4, R24.reuse, R18, R4 ;  /* 0x000000121804723c */ /* 0x048ff60000001804 */
[----:B------:R-:W-:Y:S11]  /*9910*/  @!UPT UIADD3 URZ, URZ, URZ, URZ ;  /* 0x0000003f3f3ff290 */ /* 0x000ff6000fffe03f */
[----:B------:R-:W-:Y:S01]  /*9920*/  @!UPT UIADD3 URZ, URZ, URZ, URZ ;  /* 0x0000003f3f3ff290 */ /* 0x000fe2000fffe03f */
[----:B------:R0:W-:Y:S04]  /*9930*/  STL.64 [R1+0x2f0], R4 ;  /* 0x0002f00401007387 */ /* 0x0001e80000100a00 */
[----:B------:R-:W-:Y:S01]  /*9940*/  STL.64 [R1+0x2f8], R6 ;  /* 0x0002f80601007387 */ /* 0x000fe20000100a00 */
[----:B0-----:R-:W-:Y:S02]  /*9950*/  IMAD.MOV.U32 R5, RZ, RZ, R18 ;  /* 0x000000ffff057224 */ /* 0x001fe400078e0012 */
[----:B------:R-:W-:Y:S02]  /*9960*/  IMAD.MOV.U32 R4, RZ, RZ, R19 ;  /* 0x000000ffff047224 */ /* 0x000fe400078e0013 */
[----:B------:R-:W2:Y:S02]  /*9970*/  LDL.LU.64 R18, [R1+0xc60] ;  /* 0x000c600001127983 */ /* 0x000ea40000300a00 */
[C---:B--2---:R-:W-:Y:S02]  /*9980*/  HMMA.16816.F32 R16, R24.reuse, R18, R8 ;  /* 0x000000121810723c */ /* 0x044fe40000001808 */
[----:B------:R-:W2:Y:S04]  /*9990*/  LDL.LU.64 R10, [R1+0xc58] ;  /* 0x000c5800010a7983 */ /* 0x000ea80000300a00 */
[----:B------:R-:W2:Y:S11]  /*99a0*/  LDL.LU.64 R8, [R1+0xc50] ;  /* 0x000c500001087983 */ /* 0x000eb60000300a00 */
[----:B------:R-:W-:Y:S06]  /*99b0*/  @!UPT UIADD3 URZ, URZ, URZ, URZ ;  /* 0x0000003f3f3ff290 */ /* 0x000fec000fffe03f */
[----:B------:R-:W-:Y:S04]  /*99c0*/  STL.64 [R1+0x370], R16 ;  /* 0x0003701001007387 */ /* 0x000fe80000100a00 */
[----:B------:R0:W-:Y:S04]  /*99d0*/  STL.64 [R1+0x378], R18 ;  /* 0x0003781201007387 */ /* 0x0001e80000100a00 */
[----:B0-----:R-:W2:Y:S02]  /*99e0*/  LDL.LU.64 R18, [R1+0xc48] ;  /* 0x000c480001127983 */ /* 0x001ea40000300a00 */
[----:B--2---:R-:W-:Y:S01]  /*99f0*/  HMMA.16816.F32 R8, R24, R18, R8 ;  /* 0x000000121808723c */ /* 0x004fe20000001808 */
[----:B------:R-:W-:-:S02]  /*9a00*/  IMAD.MOV.U32 R22, RZ, RZ, R18 ;  /* 0x000000ffff167224 */ /* 0x000fc400078e0012 */
[----:B------:R-:W-:Y:S11]  /*9a10*/  IMAD.MOV.U32 R21, RZ, RZ, R19 ;  /* 0x000000ffff157224 */ /* 0x000ff600078e0013 */
[----:B------:R-:W-:Y:S09]  /*9a20*/  @!UPT UIADD3 URZ, URZ, URZ, URZ ;  /* 0x0000003f3f3ff290 */ /* 0x000ff2000fffe03f */
[----:B------:R-:W-:Y:S04]  /*9a30*/  STL.64 [R1+0x360], R8 ;  /* 0x0003600801007387 */ /* 0x000fe80000100a00 */
[----:B------:R0:W-:Y:S04]  /*9a40*/  STL.64 [R1+0x368], R10 ;  /* 0x0003680a01007387 */ /* 0x0001e80000100a00 */
[----:B0-----:R-:W2:Y:S04]  /*9a50*/  LDL.LU.64 R10, [R1+0xc40] ;  /* 0x000c4000010a7983 */ /* 0x001ea80000300a00 */
[----:B------:R-:W3:Y:S04]  /*9a60*/  LDL.LU.64 R8, [R1+0xc38] ;  /* 0x000c380001087983 */ /* 0x000ee80000300a00 */
[----:B------:R-:W4:Y:S04]  /*9a70*/  LDL.LU.64 R18, [R1+0xc30] ;  /* 0x000c300001127983 */ /* 0x000f280000300a00 */
[----:B------:R-:W4:Y:S02]  /*9a80*/  LDL.LU.64 R16, [R1+0xc28] ;  /* 0x000c280001107983 */ /* 0x000f240000300a00 */
[C---:B----4-:R-:W-:Y:S11]  /*9a90*/  HMMA.16816.F32 R16, R24.reuse, R14, R16 ;  /* 0x0000000e1810723c */ /* 0x050ff60000001810 */
[----:B------:R-:W-:Y:S11]  /*9aa0*/  @!UPT UIADD3 URZ, URZ, URZ, URZ ;  /* 0x0000003f3f3ff290 */ /* 0x000ff6000fffe03f */
[----:B------:R-:W-:Y:S01]  /*9ab0*/  @!UPT UIADD3 URZ, URZ, URZ, URZ ;  /* 0x0000003f3f3ff290 */ /* 0x000fe2000fffe03f */
[----:B------:R-:W-:Y:S04]  /*9ac0*/  STL.64 [R1+0x350], R16 ;  /* 0x0003501001007387 */ /* 0x000fe80000100a00 */
[----:B------:R0:W-:Y:S04]  /*9ad0*/  STL.64 [R1+0x358], R18 ;  /* 0x0003581201007387 */ /* 0x0001e80000100a00 */
[----:B0-----:R-:W2:Y:S04]  /*9ae0*/  LDL.LU.64 R18, [R1+0xc20] ;  /* 0x000c200001127983 */ /* 0x001ea80000300a00 */
[----:B------:R-:W2:Y:S04]  /*9af0*/  LDL.LU.64 R16, [R1+0xc18] ;  /* 0x000c180001107983 */ /* 0x000ea80000300a00 */
[----:B------:R-:W-:Y:S01]  /*9b00*/  STL.64 [R1+0xc08], R14 ;  /* 0x000c080e01007387 */ /* 0x000fe20000100a00 */
[----:B--2---:R-:W-:Y:S11]  /*9b10*/  HMMA.16816.F32 R16, R24, R10, R16 ;  /* 0x0000000a1810723c */ /* 0x004ff60000001810 */
[----:B------:R-:W-:Y:S11]  /*9b20*/  @!UPT UIADD3 URZ, URZ, URZ, URZ ;  /* 0x0000003f3f3ff290 */ /* 0x000ff6000fffe03f */
[----:B------:R-:W-:Y:S01]  /*9b30*/  @!UPT UIADD3 URZ, URZ, URZ, URZ ;  /* 0x0000003f3f3ff290 */ /* 0x000fe2000fffe03f */
[----:B------:R-:W-:Y:S04]  /*9b40*/  STL.64 [R1+0x340], R16 ;  /* 0x0003401001007387 */ /* 0x000fe80000100a00 */
[----:B------:R-:W-:Y:S04]  /*9b50*/  STL.64 [R1+0x348], R18 ;  /* 0x0003481201007387 */ /* 0x000fe80000100a00 */
[----:B------:R-:W0:Y:S01]  /*9b60*/  LDSM.16.MT88.4 R16, [R28+0x2100] ;  /* 0x002100001c10783b */ /* 0x000e220000004200 */
[----:B------:R-:W-:Y:S02]  /*9b70*/  IMAD.MOV.U32 R26, RZ, RZ, R5 ;  /* 0x000000ffff1a7224 */ /* 0x000fe400078e0005 */
[----:B------:R-:W-:-:S02]  /*9b80*/  IMAD.MOV.U32 R27, RZ, RZ, R4 ;  /* 0x000000ffff1b7224 */ /* 0x000fc400078e0004 */
[----:B------:R-:W-:Y:S04]  /*9b90*/  LDSM.16.MT88.4 R4, [R28+0x2080] ;  /* 0x002080001c04783b */ /* 0x000fe80000004200 */
[----:B------:R1:W-:Y:S02]  /*9ba0*/  STL.64 [R1+0xbd0], R26 ;  /* 0x000bd01a01007387 */ /* 0x0003e40000100a00 */
[----:B-1----:R-:W-:Y:S02]  /*9bb0*/  IMAD.MOV.U32 R26, RZ, RZ, R20 ;  /* 0x000000ffff1a7224 */ /* 0x002fe400078e0014 */
[----:B------:R-:W-:Y:S01]  /*9bc0*/  IMAD.MOV.U32 R27, RZ, RZ, R13 ;  /* 0x000000ffff1b7224 */ /* 0x000fe200078e000d */
[----:B0-----:R0:W-:Y:S04]  /*9bd0*/  STL.64 [R1+0xb98], R18 ;  /* 0x000b981201007387 */ /* 0x0011e80000100a00 */
[----:B------:R-:W-:Y:S04]  /*9be0*/  STL.64 [R1+0xb90], R16 ;  /* 0x000b901001007387 */ /* 0x000fe80000100a00 */
[----:B------:R-:W-:Y:S01]  /*9bf0*/  STL.64 [R1+0xbe8], R26 ;  /* 0x000be81a01007387 */ /* 0x000fe20000100a00 */
[----:B0-----:R-:W-:-:S02]  /*9c00*/  IMAD.MOV.U32 R18, RZ, RZ, R22 ;  /* 0x000000ffff127224 */ /* 0x001fc400078e0016 */
[----:B------:R-:W-:Y:S02]  /*9c10*/  IMAD.MOV.U32 R19, RZ, RZ, R21 ;  /* 0x000000ffff137224 */ /* 0x000fe400078e0015 */
[----:B------:R-:W0:Y:S04]  /*9c20*/  LDSM.16.MT88.4 R20, [R28+0x2180] ;  /* 0x002180001c14783b */ /* 0x000e280000004200 */
[----:B------:R1:W-:Y:S04]  /*9c30*/  STL.64 [R1+0xbb0], R18 ;  /* 0x000bb01201007387 */ /* 0x0003e80000100a00 */
[----:B-1----:R-:W2:Y:S01]  /*9c40*/  LDL.LU.64 R18, [R1+0x18] ;  /* 0x0000180001127983 */ /* 0x002ea20000300a00 */
[----:B---3--:R-:W-:-:S02]  /*9c50*/  IMAD.MOV.U32 R26, RZ, RZ, R9 ;  /* 0x000000ffff1a7224 */ /* 0x008fc400078e0009 */
[----:B------:R-:W-:Y:S01]  /*9c60*/  IMAD.MOV.U32 R27, RZ, RZ, R8 ;  /* 0x000000ffff1b7224 */ /* 0x000fe200078e0008 */
[----:B--2---:R1:W-:Y:S04]  /*9c70*/  STL.64 [R1+0xbc8], R18 ;  /* 0x000bc81201007387 */ /* 0x0043e80000100a00 */
[----:B------:R-:W2:Y:S04]  /*9c80*/  LDL.LU R16, [R1+0x140] ;  /* 0x0001400001107983 */ /* 0x000ea80000300800 */
[----:B------:R-:W2:Y:S04]  /*9c90*/  LDL.LU R17, [R1+0x144] ;  /* 0x0001440001117983 */ /* 0x000ea80000300800 */
[----:B-1----:R-:W3:Y:S04]  /*9ca0*/  LDL.LU R18, [R1+0x148] ;  /* 0x0001480001127983 */ /* 0x002ee80000300800 */
[----:B------:R-:W3:Y:S04]  /*9cb0*/  LDL.LU R19, [R1+0x14c] ;  /* 0x00014c0001137983 */ /* 0x000ee80000300800 */
[----:B------:R1:W-:Y:S02]  /*9cc0*/  STL.64 [R1+0xc00], R26 ;  /* 0x000c001a01007387 */ /* 0x0003e40000100a00 */
[----:B-1----:R-:W-:-:S02]  /*9cd0*/  IMAD.MOV.U32 R26, RZ, RZ, R12 ;  /* 0x000000ffff1a7224 */ /* 0x002fc400078e000c */
[----:B------:R-:W4:Y:S04]  /*9ce0*/  LDL.LU R12, [R1+0x190] ;  /* 0x00019000010c7983 */ /* 0x000f280000300800 */
[----:B------:R-:W4:Y:S04]  /*9cf0*/  LDL.LU R13, [R1+0x194] ;  /* 0x00019400010d7983 */ /* 0x000f280000300800 */
[----:B------:R-:W4:Y:S04]  /*9d00*/  LDL.LU R14, [R1+0x198] ;  /* 0x00019800010e7983 */ /* 0x000f280000300800 */
[----:B------:R-:W4:Y:S04]  /*9d10*/  LDL.LU R15, [R1+0x19c] ;  /* 0x00019c00010f7983 */ /* 0x000f280000300800 */
[----:B---3--:R-:W-:Y:S04]  /*9d20*/  STL.64 [R1+0xbe0], R18 ;  /* 0x000be01201007387 */ /* 0x008fe80000100a00 */
[----:B--2---:R1:W-:Y:S04]  /*9d30*/  STL.64 [R1+0xbd8], R16 ;  /* 0x000bd81001007387 */ /* 0x0043e80000100a00 */
[----:B-1----:R-:W2:Y:S04]  /*9d40*/  LDL.LU R16, [R1+0x180] ;  /* 0x0001800001107983 */ /* 0x002ea80000300800 */
[----:B------:R-:W2:Y:S04]  /*9d50*/  LDL.LU R17, [R1+0x184] ;  /* 0x0001840001117983 */ /* 0x000ea80000300800 */
[----:B------:R-:W3:Y:S04]  /*9d60*/  LDL.LU R18, [R1+0x188] ;  /* 0x0001880001127983 */ /* 0x000ee80000300800 */
[----:B------:R-:W3:Y:S04]  /*9d70*/  LDL.LU R19, [R1+0x18c] ;  /* 0x00018c0001137983 */ /* 0x000ee80000300800 */
[----:B---3--:R-:W-:Y:S04]  /*9d80*/  STL.64 [R1+0xbf8], R18 ;  /* 0x000bf81201007387 */ /* 0x008fe80000100a00 */
[----:B--2---:R1:W-:Y:S04]  /*9d90*/  STL.64 [R1+0xbf0], R16 ;  /* 0x000bf01001007387 */ /* 0x0043e80000100a00 */
[----:B-1----:R-:W2:Y:S04]  /*9da0*/  LDL.LU R16, [R1+0x1b0] ;  /* 0x0001b00001107983 */ /* 0x002ea80000300800 */
[----:B------:R-:W2:Y:S04]  /*9db0*/  LDL.LU R17, [R1+0x1b4] ;  /* 0x0001b40001117983 */ /* 0x000ea80000300800 */
[----:B------:R-:W2:Y:S04]  /*9dc0*/  LDL.LU R18, [R1+0x1b8] ;  /* 0x0001b80001127983 */ /* 0x000ea80000300800 */
[----:B------:R-:W2:Y:S04]  /*9dd0*/  LDL.LU R19, [R1+0x1bc] ;  /* 0x0001bc0001137983 */ /* 0x000ea80000300800 */
[----:B0-----:R-:W-:Y:S04]  /*9de0*/  STL.64 [R1+0xb10], R22 ;  /* 0x000b101601007387 */ /* 0x001fe80000100a00 */
[----:B------:R0:W-:Y:S04]  /*9df0*/  STL.64 [R1+0xb08], R20 ;  /* 0x000b081401007387 */ /* 0x0001e80000100a00 */
[----:B0-----:R-:W3:Y:S04]  /*9e00*/  LDL.LU R20, [R1+0xa0] ;  /* 0x0000a00001147983 */ /* 0x001ee80000300800 */
[----:B------:R-:W3:Y:S04]  /*9e10*/  LDL.LU R21, [R1+0xa4] ;  /* 0x0000a40001157983 */ /* 0x000ee80000300800 */
[----:B------:R-:W2:Y:S01]  /*9e20*/  LDL.LU R22, [R1+0xa8] ;  /* 0x0000a80001167983 */ /* 0x000ea20000300800 */
[----:B------:R-:W-:-:S03]  /*9e30*/  IMAD.MOV.U32 R23, RZ, RZ, R29 ;  /* 0x000000ffff177224 */ /* 0x000fc600078e001d */
[----:B------:R-:W3:Y:S01]  /*9e40*/  LDL.LU R29, [R1+0xc10] ;  /* 0x000c1000011d7983 */ /* 0x000ee20000300800 */
[----:B------:R-:W-:-:S07]  /*9e50*/  IMAD.MOV.U32 R27, RZ, RZ, R0 ;  /* 0x000000ffff1b7224 */ /* 0x000fce00078e0000 */
[----:B----4-:R-:W-:Y:S01]  /*9e60*/  HMMA.16816.F32 R24, R4, R26, R12 ;  /* 0x0000001a0418723c */ /* 0x010fe2000000180c */
[----:B--2---:R-:W-:Y:S04]  /*9e70*/  STL.64 [R1+0xba8], R22 ;  /* 0x000ba81601007387 */ /* 0x004fe80000100a00 */
[----:B---3--:R0:W-:Y:S04]  /*9e80*/  STL.64 [R1+0xba0], R20 ;  /* 0x000ba01401007387 */ /* 0x0081e80000100a00 */
[----:B0-----:R-:W2:Y:S04]  /*9e90*/  LDL.LU R20, [R1+0xe0] ;  /* 0x0000e00001147983 */ /* 0x001ea80000300800 */
[----:B------:R-:W2:Y:S04]  /*9ea0*/  LDL.LU R21, [R1+0xe4] ;  /* 0x0000e40001157983 */ /* 0x000ea80000300800 */
[----:B------:R-:W3:Y:S04]  /*9eb0*/  LDL.LU R22, [R1+0xe8] ;  /* 0x0000e80001167983 */ /* 0x000ee80000300800 */
[----:B------:R-:W3:Y:S03]  /*9ec0*/  LDL.LU R23, [R1+0xec] ;  /* 0x0000ec0001177983 */ /* 0x000ee60000300800 */
[----:B------:R-:W-:-:S02]  /*9ed0*/  IMAD.MOV.U32 R13, RZ, RZ, R26 ;  /* 0x000000ffff0d7224 */ /* 0x000fc400078e001a */
[----:B------:R-:W-:Y:S01]  /*9ee0*/  IMAD.MOV.U32 R12, RZ, RZ, R27 ;  /* 0x000000ffff0c7224 */ /* 0x000fe200078e001b */
[----:B---3--:R-:W-:Y:S04]  /*9ef0*/  STL.64 [R1+0xbc0], R22 ;  /* 0x000bc01601007387 */ /* 0x008fe80000100a00 */
[----:B--2---:R0:W-:Y:S04]  /*9f00*/  STL.64 [R1+0xbb8], R20 ;  /* 0x000bb81401007387 */ /* 0x0041e80000100a00 */
[----:B0-----:R-:W2:Y:S04]  /*9f10*/  LDL.LU R20, [R1+0xf0] ;  /* 0x0000f00001147983 */ /* 0x001ea80000300800 */
[----:B------:R-:W2:Y:S04]  /*9f20*/  LDL.LU R21, [R1+0xf4] ;  /* 0x0000f40001157983 */ /* 0x000ea80000300800 */
[----:B------:R-:W2:Y:S04]  /*9f30*/  LDL.LU R22, [R1+0xf8] ;  /* 0x0000f80001167983 */ /* 0x000ea80000300800 */
[----:B------:R-:W3:Y:S04]  /*9f40*/  LDL.LU.64 R14, [R1+0xc08] ;  /* 0x000c0800010e7983 */ /* 0x000ee80000300a00 */
[----:B------:R-:W4:Y:S01]  /*9f50*/  LDL.LU.64 R26, [R1+0xc00] ;  /* 0x000c0000011a7983 */ /* 0x000f220000300a00 */
[----:B------:R-:W-:-:S02]  /*9f60*/  IMAD.MOV.U32 R9, RZ, RZ, R24 ;  /* 0x000000ffff097224 */ /* 0x000fc400078e0018 */
[----:B------:R-:W-:Y:S02]  /*9f70*/  IMAD.MOV.U32 R8, RZ, RZ, R25 ;  /* 0x000000ffff087224 */ /* 0x000fe400078e0019 */
[----:B------:R-:W-:Y:S01]  /*9f80*/  IMAD.MOV.U32 R23, RZ, RZ, R29 ;  /* 0x000000ffff177224 */ /* 0x000fe200078e001d */
[----:B----4-:R-:W-:Y:S01]  /*9f90*/  HMMA.16816.F32 R24, R4, R26, R16 ;  /* 0x0000001a0418723c */ /* 0x010fe20000001810 */
[----:B------:R-:W4:Y:S04]  /*9fa0*/  LDL.LU.64 R18, [R1+0xbf8] ;  /* 0x000bf80001127983 */ /* 0x000f280000300a00 */
[----:B------:R-:W4:Y:S11]  /*9fb0*/  LDL.LU.64 R16, [R1+0xbf0] ;  /* 0x000bf00001107983 */ /* 0x000f360000300a00 */
[----:B------:R-:W-:Y:S07]  /*9fc0*/  @!UPT UIADD3 URZ, URZ, URZ, URZ ;  /* 0x0000003f3f3ff290 */ /* 0x000fee000fffe03f */
[----:B------:R-:W-:Y:S01]  /*9fd0*/  STL.64 [R1+0x110], R24 ;  /* 0x0001101801007387 */ /* 0x000fe20000100a00 */
[----:B------:R-:W-:-:S03]  /*9fe0*/  IMAD.MOV.U32 R29, RZ, RZ, R27 ;  /* 0x000000ffff1d7224 */ /* 0x000fc600078e001b */
[----:B------:R0:W-:Y:S04]  /*9ff0*/  STL [R1+0x118], R26 ;  /* 0x0001181a01007387 */ /* 0x0001e80000100800 */
[----:B0-----:R-:W4:Y:S04]  /*a000*/  LDL.LU.64 R26, [R1+0xbe8] ;  /* 0x000be800011a7983 */ /* 0x001f280000300a00 */
[----:B------:R-:W-:Y:S01]  /*a010*/  STL [R1+0xa48], R29 ;  /* 0x000a481d01007387 */ /* 0x000fe20000100800 */
[C---:B----4-:R-:W-:Y:S03]  /*a020*/  HMMA.16816.F32 R24, R4.reuse, R26, R16 ;  /* 0x0000001a0418723c */ /* 0x050fe60000001810 */
[----:B------:R-:W4:Y:S04]  /*a030*/  LDL.LU.64 R18, [R1+0xbe0] ;  /* 0x000be00001127983 */ /* 0x000f280000300a00 */
[----:B------:R-:W4:Y:S11]  /*a040*/  LDL.LU.64 R16, [R1+0xbd8] ;  /* 0x000bd80001107983 */ /* 0x000f360000300a00 */
[----:B------:R-:W-:Y:S05]  /*a050*/  @!UPT UIADD3 URZ, URZ, URZ, URZ ;  /* 0x0000003f3f3ff290 */ /* 0x000fea000fffe03f */
[----:B------:R-:W-:Y:S04]  /*a060*/  STL.64 [R1+0x120], R24 ;  /* 0x0001201801007387 */ /* 0x000fe80000100a00 */
[----:B------:R0:W-:Y:S04]  /*a070*/  STL.64 [R1+0x128], R26 ;  /* 0x0001281a01007387 */ /* 0x0001e80000100a00 */
[----:B0-----:R-:W4:Y:S02]  /*a080*/  LDL.LU.64 R26, [R1+0xbd0] ;  /* 0x000bd000011a7983 */ /* 0x001f240000300a00 */
[C---:B----4-:R-:W-:Y:S11]  /*a090*/  HMMA.16816.F32 R16, R4.reuse, R26, R16 ;  /* 0x0000001a0410723c */ /* 0x050ff60000001810 */
[----:B------:R-:W-:Y:S11]  /*a0a0*/  @!UPT UIADD3 URZ, URZ, URZ, URZ ;  /* 0x0000003f3f3ff290 */ /* 0x000ff6000fffe03f */
[----:B------:R-:W-:Y:S01]  /*a0b0*/  @!UPT UIADD3 URZ, URZ, URZ, URZ ;  /* 0x0000003f3f3ff290 */ /* 0x000fe2000fffe03f */
[----:B------:R-:W-:Y:S04]  /*a0c0*/  STL.64 [R1+0x280], R16 ;  /* 0x0002801001007387 */ /* 0x000fe80000100a00 */
[----:B------:R0:W-:Y:S04]  /*a0d0*/  STL.64 [R1+0x288], R18 ;  /* 0x0002881201007387 */ /* 0x0001e80000100a00 */
[----:B0-----:R-:W2:Y:S04]  /*a0e0*/  LDL.LU.64 R18, [R1+0xbc8] ;  /* 0x000bc80001127983 */ /* 0x001ea80000300a00 */
[----:B------:R0:W-:Y:S04]  /*a0f0*/  STL.64 [R1+0xb48], R26 ;  /* 0x000b481a01007387 */ /* 0x0001e80000100a00 */
[----:B------:R-:W3:Y:S04]  /*a100*/  LDL.LU R24, [R1+0xd0] ;  /* 0x0000d00001187983 */ /* 0x000ee80000300800 */
[----:B------:R-:W3:Y:S04]  /*a110*/  LDL.LU R25, [R1+0xd4] ;  /* 0x0000d40001197983 */ /* 0x000ee80000300800 */
[----:B0-----:R-:W3:Y:S04]  /*a120*/  LDL.LU R26, [R1+0xd8] ;  /* 0x0000d800011a7983 */ /* 0x001ee80000300800 */
[----:B------:R-:W3:Y:S01]  /*a130*/  LDL.LU R27, [R1+0xdc] ;  /* 0x0000dc00011b7983 */ /* 0x000ee20000300800 */
[----:B--2---:R-:W-:Y:S01]  /*a140*/  HMMA.16816.F32 R20, R4, R18, R20 ;  /* 0x000000120414723c */ /* 0x004fe20000001814 */
[----:B------:R-:W-:-:S02]  /*a150*/  IMAD.MOV.U32 R0, RZ, RZ, R18 ;  /* 0x000000ffff007224 */ /* 0x000fc400078e0012 */
[----:B------:R-:W-:Y:S11]  /*a160*/  IMAD.MOV.U32 R29, RZ, RZ, R19 ;  /* 0x000000ffff1d7224 */ /* 0x000ff600078e0013 */
[----:B------:R-:W-:Y:S09]  /*a170*/  @!UPT UIADD3 URZ, URZ, URZ, URZ ;  /* 0x0000003f3f3ff290 */ /* 0x000ff2000fffe03f */
[----:B------:R-:W-:Y:S04]  /*a180*/  STL.64 [R1+0x330], R20 ;  /* 0x0003301401007387 */ /* 0x000fe80000100a00 */
[----:B------:R0:W-:Y:S04]  /*a190*/  STL.64 [R1+0x338], R22 ;  /* 0x0003381601007387 */ /* 0x0001e80000100a00 */
[----:B0-----:R-:W2:Y:S04]  /*a1a0*/  LDL.LU.64 R22, [R1+0xbc0] ;  /* 0x000bc00001167983 */ /* 0x001ea80000300a00 */
[----:B------:R-:W2:Y:S04]  /*a1b0*/  LDL.LU.64 R20, [R1+0xbb8] ;  /* 0x000bb80001147983 */ /* 0x000ea80000300a00 */
[----:B------:R-:W2:Y:S01]  /*a1c0*/  LDL.LU.64 R18, [R1+0xbb0] ;  /* 0x000bb00001127983 */ /* 0x000ea20000300a00 */
[C---:B---3--:R-:W-:Y:S08]  /*a1d0*/  HMMA.16816.F32 R24, R4.reuse, R14, R24 ;  /* 0x0000000e0418723c */ /* 0x048ff00000001818 */
[C---:B--2---:R-:W-:Y:S01]  /*a1e0*/  HMMA.16816.F32 R16, R4.reuse, R18, R20 ;  /* 0x000000120410723c */ /* 0x044fe20000001814 */
[----:B------:R-:W2:Y:S04]  /*a1f0*/  LDL.LU.64 R22, [R1+0xba8] ;  /* 0x000ba80001167983 */ /* 0x000ea80000300a00 */
[----:B------:R-:W2:Y:S11]  /*a200*/  LDL.LU.64 R20, [R1+0xba0] ;  /* 0x000ba00001147983 */ /* 0x000eb60000300a00 */
[----:B------:R-:W-:Y:S07]  /*a210*/  @!UPT UIADD3 URZ, URZ, URZ, URZ ;  /* 0x0000003f3f3ff290 */ /* 0x000fee000fffe03f */
[----:B------:R-:W-:Y:S04]  /*a220*/  STL.64 [R1+0x320], R16 ;  /* 0x0003201001007387 */ /* 0x000fe80000100a00 */
[----:B------:R0:W-:Y:S04]  /*a230*/  STL.64 [R1+0x328], R18 ;  /* 0x0003281201007387 */ /* 0x0001e80000100a00 */
[----:B0-----:R-:W3:Y:S04]  /*a240*/  LDL.LU.64 R18, [R1+0xb98] ;  /* 0x000b980001127983 */ /* 0x001ee80000300a00 */
[----:B------:R-:W3:Y:S04]  /*a250*/  LDL.LU.64 R16, [R1+0xb90] ;  /* 0x000b900001107983 */ /* 0x000ee80000300a00 */
[----:B------:R-:W-:Y:S04]  /*a260*/  STL.64 [R1+0xb30], R14 ;  /* 0x000b300e01007387 */ /* 0x000fe80000100a00 */
[----:B------:R0:W-:Y:S04]  /*a270*/  STL.64 [R1+0xb28], R12 ;  /* 0x000b280c01007387 */ /* 0x0001e80000100a00 */
[----:B------:R-:W-:Y:S04]  /*a280*/  STL.64 [R1+0x310], R24 ;  /* 0x0003101801007387 */ /* 0x000fe80000100a00 */
[----:B------:R1:W-:Y:S04]  /*a290*/  STL.64 [R1+0x318], R26 ;  /* 0x0003181a01007387 */ /* 0x0003e80000100a00 */
[----:B0-----:R-:W4:Y:S01]  /*a2a0*/  LDL.LU R12, [R1+0x170] ;  /* 0x00017000010c7983 */ /* 0x001f220000300800 */
[----:B--2---:R-:W-:Y:S11]  /*a2b0*/  HMMA.16816.F32 R4, R4, R10, R20 ;  /* 0x0000000a0404723c */ /* 0x004ff60000001814 */
[----:B------:R-:W-:Y:S11]  /*a2c0*/  @!UPT UIADD3 URZ, URZ, URZ, URZ ;  /* 0x0000003f3f3ff290 */ /* 0x000ff6000fffe03f */
[----:B------:R-:W-:Y:S01]  /*a2d0*/  @!UPT UIADD3 URZ, URZ, URZ, URZ ;  /* 0x0000003f3f3ff290 */ /* 0x000fe2000fffe03f */
[----:B------:R-:W-:Y:S04]  /*a2e0*/  STL.64 [R1+0x300], R4 ;  /* 0x0003000401007387 */ /* 0x000fe80000100a00 */
[----:B------:R-:W-:Y:S04]  /*a2f0*/  STL.64 [R1+0x308], R6 ;  /* 0x0003080601007387 */ /* 0x000fe80000100a00 */
[----:B------:R-:W4:Y:S04]  /*a300*/  LDL.LU R13, [R1+0x174] ;  /* 0x00017400010d7983 */ /* 0x000f280000300800 */
[----:B------:R-:W2:Y:S04]  /*a310*/  LDL.LU R14, [R1+0x178] ;  /* 0x00017800010e7983 */ /* 0x000ea80000300800 */
[----:B------:R-:W2:Y:S04]  /*a320*/  LDL.LU R15, [R1+0x17c] ;  /* 0x00017c00010f7983 */ /* 0x000ea80000300800 */
[----:B-1----:R-:W2:Y:S04]  /*a330*/  LDL.LU.64 R26, [R1+0x38] ;  /* 0x00003800011a7983 */ /* 0x002ea80000300a00 */
[----:B--2---:R0:W-:Y:S04]  /*a340*/  STL.64 [R1+0xb60], R26 ;  /* 0x000b601a01007387 */ /* 0x0041e80000100a00 */
[----:B------:R-:W2:Y:S04]  /*a350*/  LDL.LU R24, [R1+0x1e0] ;  /* 0x0001e00001187983 */ /* 0x000ea80000300800 */
[----:B------:R-:W2:Y:S04]  /*a360*/  LDL.LU R25, [R1+0x1e4] ;  /* 0x0001e40001197983 */ /* 0x000ea80000300800 */
[----:B0-----:R-:W2:Y:S04]  /*a370*/  LDL.LU R26, [R1+0x1e8] ;  /* 0x0001e800011a7983 */ /* 0x001ea80000300800 */
[----:B------:R-:W2:Y:S04]  /*a380*/  LDL.LU R27, [R1+0x1ec] ;  /* 0x0001ec00011b7983 */ /* 0x000ea80000300800 */
[----:B------:R-:W3:Y:S04]  /*a390*/  LDL.LU R20, [R1+0x1f0] ;  /* 0x0001f00001147983 */ /* 0x000ee80000300800 */
[----:B------:R-:W3:Y:S04]  /*a3a0*/  LDL.LU R21, [R1+0x1f4] ;  /* 0x0001f40001157983 */ /* 0x000ee80000300800 */
[----:B------:R-:W3:Y:S04]  /*a3b0*/  LDL.LU R22, [R1+0x1f8] ;  /* 0x0001f80001167983 */ /* 0x000ee80000300800 */
[----:B------:R-:W3:Y:S04]  /*a3c0*/  LDL.LU R23, [R1+0x1fc] ;  /* 0x0001fc0001177983 */ /* 0x000ee80000300800 */
[----:B--2---:R0:W-:Y:S04]  /*a3d0*/  STL.64 [R1+0xb80], R26 ;  /* 0x000b801a01007387 */ /* 0x0041e80000100a00 */
[----:B------:R-:W-:Y:S04]  /*a3e0*/  STL.64 [R1+0xb78], R24 ;  /* 0x000b781801007387 */ /* 0x000fe80000100a00 */
[----:B0-----:R-:W3:Y:S04]  /*a3f0*/  LDL.LU.64 R26, [R1+0x58] ;  /* 0x00005800011a7983 */ /* 0x001ee80000300a00 */
[----:B------:R-:W-:Y:S04]  /*a400*/  STL.64 [R1+0xb40], R14 ;  /* 0x000b400e01007387 */ /* 0x000fe80000100a00 */
[----:B----4-:R0:W-:Y:S04]  /*a410*/  STL.64 [R1+0xb38], R12 ;  /* 0x000b380c01007387 */ /* 0x0101e80000100a00 */
[----:B0-----:R-:W2:Y:S04]  /*a420*/  LDL.LU R12, [R1+0x1c0] ;  /* 0x0001c000010c7983 */ /* 0x001ea80000300800 */
[----:B------:R-:W2:Y:S04]  /*a430*/  LDL.LU R13, [R1+0x1c4] ;  /* 0x0001c400010d7983 */ /* 0x000ea80000300800 */
[----:B------:R-:W4:Y:S04]  /*a440*/  LDL.LU R14, [R1+0x1c8] ;  /* 0x0001c800010e7983 */ /* 0x000f280000300800 */
[----:B------:R-:W4:Y:S04]  /*a450*/  LDL.LU R15, [R1+0x1cc] ;  /* 0x0001cc00010f7983 */ /* 0x000f280000300800 */
[----:B----4-:R-:W-:Y:S04]  /*a460*/  STL.64 [R1+0xb58], R14 ;  /* 0x000b580e01007387 */ /* 0x010fe80000100a00 */
[----:B--2---:R0:W-:Y:S04]  /*a470*/  STL.64 [R1+0xb50], R12 ;  /* 0x000b500c01007387 */ /* 0x0041e80000100a00 */
[----:B0-----:R-:W2:Y:S04]  /*a480*/  LDL.LU R12, [R1+0x1d0] ;  /* 0x0001d000010c7983 */ /* 0x001ea80000300800 */
[----:B------:R-:W2:Y:S04]  /*a490*/  LDL.LU R13, [R1+0x1d4] ;  /* 0x0001d400010d7983 */ /* 0x000ea80000300800 */
[----:B------:R-:W4:Y:S04]  /*a4a0*/  LDL.LU R14, [R1+0x1d8] ;  /* 0x0001d800010e7983 */ /* 0x000f280000300800 */
[----:B------:R-:W4:Y:S04]  /*a4b0*/  LDL.LU R15, [R1+0x1dc] ;  /* 0x0001dc00010f7983 */ /* 0x000f280000300800 */
[----:B----4-:R0:W-:Y:S04]  /*a4c0*/  STL.64 [R1+0xb70], R14 ;  /* 0x000b700e01007387 */ /* 0x0101e80000100a00 */
[----:B--2---:R-:W-:Y:S04]  /*a4d0*/  STL.64 [R1+0xb68], R12 ;  /* 0x000b680c01007387 */ /* 0x004fe80000100a00 */
[----:B0-----:R-:W2:Y:S04]  /*a4e0*/  LDL.LU.64 R14, [R1+0x48] ;  /* 0x00004800010e7983 */ /* 0x001ea80000300a00 */
[----:B------:R0:W-:Y:S04]  /*a4f0*/  STL.64 [R1+0xb20], R10 ;  /* 0x000b200a01007387 */ /* 0x0001e80000100a00 */
[----:B------:R-:W-:Y:S04]  /*a500*/  STL.64 [R1+0xb18], R8 ;  /* 0x000b180801007387 */ /* 0x000fe80000100a00 */
[----:B0-----:R-:W4:Y:S04]  /*a510*/  LDL.LU.64 R10, [R1+0x8] ;  /* 0x00000800010a7983 */ /* 0x001f280000300a00 */
[----:B------:R-:W2:Y:S04]  /*a520*/  LDL.LU R4, [R1+0x1a0] ;  /* 0x0001a00001047983 */ /* 0x000ea80000300800 */
[----:B------:R-:W2:Y:S04]  /*a530*/  LDL.LU R5, [R1+0x1a4] ;  /* 0x0001a40001057983 */ /* 0x000ea80000300800 */
[----:B------:R-:W2:Y:S04]  /*a540*/  LDL.LU R6, [R1+0x1a8] ;  /* 0x0001a80001067983 */ /* 0x000ea80000300800 */
[----:B------:R-:W2:Y:S01]  /*a550*/  LDL.LU R7, [R1+0x1ac] ;  /* 0x0001ac0001077983 */ /* 0x000ea20000300800 */
[----:B---3--:R-:W-:Y:S03]  /*a560*/  HMMA.16816.F32 R20, R16, R26, R20 ;  /* 0x0000001a1014723c */ /* 0x008fe60000001814 */
[----:B--2---:R-:W-:Y:S04]  /*a570*/  STL.64 [R1+0xa88], R6 ;  /* 0x000a880601007387 */ /* 0x004fe80000100a00 */
[----:B------:R0:W-:Y:S04]  /*a580*/  STL.64 [R1+0xa80], R4 ;  /* 0x000a800401007387 */ /* 0x0001e80000100a00 */
[----:B0-----:R-:W2:Y:S04]  /*a590*/  LDL.LU R4, [R1+0x210] ;  /* 0x0002100001047983 */ /* 0x001ea80000300800 */
[----:B------:R-:W2:Y:S04]  /*a5a0*/  LDL.LU R5, [R1+0x214] ;  /* 0x0002140001057983 */ /* 0x000ea80000300800 */
[----:B------:R-:W3:Y:S04]  /*a5b0*/  LDL.LU R6, [R1+0x218] ;  /* 0x0002180001067983 */ /* 0x000ee80000300800 */
[----:B------:R-:W3:Y:S04]  /*a5c0*/  LDL.LU R7, [R1+0x21c] ;  /* 0x00021c0001077983 */ /* 0x000ee80000300800 */
[----:B---3--:R0:W-:Y:S04]  /*a5d0*/  STL.64 [R1+0xa98], R6 ;  /* 0x000a980601007387 */ /* 0x0081e80000100a00 */
[----:B--2---:R-:W-:Y:S01]  /*a5e0*/  STL.64 [R1+0xa90], R4 ;  /* 0x000a900401007387 */ /* 0x004fe20000100a00 */
[----:B0-----:R-:W-:-:S03]  /*a5f0*/  IMAD.MOV.U32 R6, RZ, RZ, R0 ;  /* 0x000000ffff067224 */ /* 0x001fc600078e0000 */
[----:B------:R-:W2:Y:S04]  /*a600*/  LDL.LU R0, [R1+0xb88] ;  /* 0x000b880001007983 */ /* 0x000ea80000300800 */
[----:B------:R0:W-:Y:S04]  /*a610*/  STL.64 [R1+0xc0], R20 ;  /* 0x0000c01401007387 */ /* 0x0001e80000100a00 */
[----:B------:R-:W-:Y:S01]  /*a620*/  STL.64 [R1+0xc8], R22 ;  /* 0x0000c81601007387 */ /* 0x000fe20000100a00 */
[----:B0-----:R-:W-:Y:S02]  /*a630*/  IMAD.MOV.U32 R21, RZ, RZ, R26 ;  /* 0x000000ffff157224 */ /* 0x001fe400078e001a */
[----:B------:R-:W-:-:S02]  /*a640*/  IMAD.MOV.U32 R20, RZ, RZ, R27 ;  /* 0x000000ffff147224 */ /* 0x000fc400078e001b */
[----:B------:R-:W3:Y:S04]  /*a650*/  LDL.LU.64 R26, [R1+0xb80] ;  /* 0x000b8000011a7983 */ /* 0x000ee80000300a00 */
[----:B------:R-:W3:Y:S01]  /*a660*/  LDL.LU.64 R24, [R1+0xb78] ;  /* 0x000b780001187983 */ /* 0x000ee20000300a00 */
[----:B------:R-:W-:Y:S02]  /*a670*/  IMAD.MOV.U32 R5, RZ, RZ, R14 ;  /* 0x000000ffff057224 */ /* 0x000fe400078e000e */
[----:B------:R-:W-:Y:S02]  /*a680*/  IMAD.MOV.U32 R4, RZ, RZ, R15 ;  /* 0x000000ffff047224 */ /* 0x000fe400078e000f */
[----:B------:R-:W-:Y:S01]  /*a690*/  IMAD.MOV.U32 R7, RZ, RZ, R29 ;  /* 0x000000ffff077224 */ /* 0x000fe200078e001d */
[----:B---3--:R-:W-:Y:S01]  /*a6a0*/  HMMA.16816.F32 R24, R16, R14, R24 ;  /* 0x0000000e1018723c */ /* 0x008fe20000001818 */
[----:B------:R-:W3:Y:S04]  /*a6b0*/  LDL.LU.64 R14, [R1+0xb70] ;  /* 0x000b7000010e7983 */ /* 0x000ee80000300a00 */
[----:B------:R-:W3:Y:S11]  /*a6c0*/  LDL.LU.64 R12, [R1+0xb68] ;  /* 0x000b6800010c7983 */ /* 0x000ef60000300a00 */
[----:B------:R-:W-:Y:S07]  /*a6d0*/  @!UPT UIADD3 URZ, URZ, URZ, URZ ;  /* 0x0000003f3f3ff290 */ /* 0x000fee000fffe03f */
[----:B------:R-:W-:Y:S01]  /*a6e0*/  STL.64 [R1+0xb0], R24 ;  /* 0x0000b01801007387 */ /* 0x000fe20000100a00 */
[----:B------:R-:W-:-:S03]  /*a6f0*/  IMAD.MOV.U32 R29, RZ, RZ, R26 ;  /* 0x000000ffff1d7224 */ /* 0x000fc600078e001a */
[----:B------:R0:W-:Y:S04]  /*a700*/  STL [R1+0xbc], R27 ;  /* 0x0000bc1b01007387 */ /* 0x0001e80000100800 */
[----:B0-----:R-:W3:Y:S04]  /*a710*/  LDL.LU.64 R26, [R1+0xb60] ;  /* 0x000b6000011a7983 */ /* 0x001ee80000300a00 */
[----:B------:R-:W-:Y:S01]  /*a720*/  STL [R1+0xa4c], R29 ;  /* 0x000a4c1d01007387 */ /* 0x000fe20000100800 */
[----:B---3--:R-:W-:Y:S01]  /*a730*/  HMMA.16816.F32 R12, R16, R26, R12 ;  /* 0x0000001a100c723c */ /* 0x008fe2000000180c */
[----:B------:R-:W-:-:S02]  /*a740*/  IMAD.MOV.U32 R9, RZ, RZ, R26 ;  /* 0x000000ffff097224 */ /* 0x000fc400078e001a */
[----:B------:R-:W-:Y:S11]  /*a750*/  IMAD.MOV.U32 R8, RZ, RZ, R27 ;  /* 0x000000ffff087224 */ /* 0x000ff600078e001b */
[----:B------:R-:W-:Y:S09]  /*a760*/  @!UPT UIADD3 URZ, URZ, URZ, URZ ;  /* 0x0000003f3f3ff290 */ /* 0x000ff2000fffe03f */
[----:B------:R-:W-:Y:S04]  /*a770*/  STL.64 [R1+0xa0], R12 ;  /* 0x0000a00c01007387 */ /* 0x000fe80000100a00 */
[----:B------:R0:W-:Y:S04]  /*a780*/  STL.64 [R1+0xa8], R14 ;  /* 0x0000a80e01007387 */ /* 0x0001e80000100a00 */
[----:B0-----:R-:W3:Y:S04]  /*a790*/  LDL.LU.64 R14, [R1+0xb58] ;  /* 0x000b5800010e7983 */ /* 0x001ee80000300a00 */
[----:B------:R-:W3:Y:S04]  /*a7a0*/  LDL.LU.64 R12, [R1+0xb50] ;  /* 0x000b5000010c7983 */ /* 0x000ee80000300a00 */
[----:B------:R-:W3:Y:S02]  /*a7b0*/  LDL.LU.64 R26, [R1+0xb48] ;  /* 0x000b4800011a7983 */ /* 0x000ee40000300a00 */
[----:B---3--:R-:W-:Y:S11]  /*a7c0*/  HMMA.16816.F32 R12, R16, R26, R12 ;  /* 0x0000001a100c723c */ /* 0x008ff6000000180c */
[----:B------:R-:W-:Y:S11]  /*a7d0*/  @!UPT UIADD3 URZ, URZ, URZ, URZ ;  /* 0x0000003f3f3ff290 */ /* 0x000ff6000fffe03f */
[----:B------:R-:W-:Y:S01]  /*a7e0*/  @!UPT UIADD3 URZ, URZ, URZ, URZ ;  /* 0x0000003f3f3ff290 */ /* 0x000fe2000fffe03f */
[----:B------:R-:W-:Y:S04]  /*a7f0*/  STL.64 [R1+0x90], R12 ;  /* 0x0000900c01007387 */ /* 0x000fe80000100a00 */
[----:B------:R0:W-:Y:S04]  /*a800*/  STL.64 [R1+0x98], R14 ;  /* 0x0000980e01007387 */ /* 0x0001e80000100a00 */
[----:B0-----:R-:W3:Y:S04]  /*a810*/  LDL.LU.64 R14, [R1+0xb40] ;  /* 0x000b4000010e7983 */ /* 0x001ee80000300a00 */
[----:B------:R-:W3:Y:S04]  /*a820*/  LDL.LU.64 R12, [R1+0xb38] ;  /* 0x000b3800010c7983 */ /* 0x000ee80000300a00 */
[----:B------:R0:W-:Y:S02]  /*a830*/  STL.64 [R1+0xac0], R26 ;  /* 0x000ac01a01007387 */ /* 0x0001e40000100a00 */
[----:B0-----:R-:W-:-:S02]  /*a840*/  IMAD.MOV.U32 R26, RZ, RZ, R9 ;  /* 0x000000ffff1a7224 */ /* 0x001fc400078e0009 */
[----:B------:R-:W-:-:S05]  /*a850*/  IMAD.MOV.U32 R27, RZ, RZ, R8 ;  /* 0x000000ffff1b7224 */ /* 0x000fca00078e0008 */
[----:B------:R0:W-:Y:S02]  /*a860*/  STL.64 [R1+0xad8], R26 ;  /* 0x000ad81a01007387 */ /* 0x0001e40000100a00 */
[----:B0-----:R-:W-:Y:S02]  /*a870*/  IMAD.MOV.U32 R26, RZ, RZ, R5 ;  /* 0x000000ffff1a7224 */ /* 0x001fe400078e0005 */
[----:B------:R-:W-:-:S05]  /*a880*/  IMAD.MOV.U32 R27, RZ, RZ, R4 ;  /* 0x000000ffff1b7224 */ /* 0x000fca00078e0004 */
[----:B------:R0:W-:Y:S04]  /*a890*/  STL.64 [R1+0xaf0], R26 ;  /* 0x000af01a01007387 */ /* 0x0001e80000100a00 */
[----:B------:R-:W2:Y:S04]  /*a8a0*/  LDL.LU R24, [R1+0x160] ;  /* 0x0001600001187983 */ /* 0x000ea80000300800 */
[----:B------:R-:W2:Y:S04]  /*a8b0*/  LDL.LU R25, [R1+0x164] ;  /* 0x0001640001197983 */ /* 0x000ea80000300800 */
[----:B0-----:R-:W2:Y:S04]  /*a8c0*/  LDL.LU R26, [R1+0x168] ;  /* 0x00016800011a7983 */ /* 0x001ea80000300800 */
[----:B------:R-:W2:Y:S01]  /*a8d0*/  LDL.LU R27, [R1+0x16c] ;  /* 0x00016c00011b7983 */ /* 0x000ea20000300800 */
[----:B----4-:R-:W-:-:S02]  /*a8e0*/  IMAD.MOV.U32 R5, RZ, RZ, R10 ;  /* 0x000000ffff057224 */ /* 0x010fc400078e000a */
[----:B------:R-:W-:Y:S01]  /*a8f0*/  IMAD.MOV.U32 R4, RZ, RZ, R11 ;  /* 0x000000ffff047224 */ /* 0x000fe200078e000b */
[C---:B---3--:R-:W-:Y:S11]  /*a900*/  HMMA.16816.F32 R12, R16.reuse, R6, R12 ;  /* 0x00000006100c723c */ /* 0x048ff6000000180c */
[----:B------:R-:W-:Y:S11]  /*a910*/  @!UPT UIADD3 URZ, URZ, URZ, URZ ;  /* 0x0000003f3f3ff290 */ /* 0x000ff6000fffe03f */
[----:B------:R-:W-:Y:S01]  /*a920*/  @!UPT UIADD3 URZ, URZ, URZ, URZ ;  /* 0x0000003f3f3ff290 */ /* 0x000fe2000fffe03f */
[----:B------:R-:W-:Y:S04]  /*a930*/  STL.64 [R1+0x2d0], R12 ;  /* 0x0002d00c01007387 */ /* 0x000fe80000100a00 */
[----:B------:R0:W-:Y:S04]  /*a940*/  STL.64 [R1+0x2d8], R14 ;  /* 0x0002d80e01007387 */ /* 0x0001e80000100a00 */
[----:B0-----:R-:W3:Y:S04]  /*a950*/  LDL.LU.64 R14, [R1+0xb30] ;  /* 0x000b3000010e7983 */ /* 0x001ee80000300a00 */
[----:B------:R-:W4:Y:S01]  /*a960*/  LDL.LU.64 R12, [R1+0xb28] ;  /* 0x000b2800010c7983 */ /* 0x000f220000300a00 */
[----:B--2---:R-:W-:Y:S11]  /*a970*/  HMMA.16816.F32 R24, R16, R10, R24 ;  /* 0x0000000a1018723c */ /* 0x004ff60000001818 */
[----:B------:R-:W-:Y:S11]  /*a980*/  @!UPT UIADD3 URZ, URZ, URZ, URZ ;  /* 0x0000003f3f3ff290 */ /* 0x000ff6000fffe03f */
[----:B------:R-:W-:Y:S01]  /*a990*/  @!UPT UIADD3 URZ, URZ, URZ, URZ ;  /* 0x0000003f3f3ff290 */ /* 0x000fe2000fffe03f */
[----:B------:R-:W-:Y:S04]  /*a9a0*/  STL.64 [R1+0x2c0], R24 ;  /* 0x0002c01801007387 */ /* 0x000fe80000100a00 */
[----:B------:R0:W-:Y:S04]  /*a9b0*/  STL.64 [R1+0x2c8], R26 ;  /* 0x0002c81a01007387 */ /* 0x0001e80000100a00 */
[----:B------:R-:W3:Y:S04]  /*a9c0*/  LDL.LU R8, [R1+0x150] ;  /* 0x0001500001087983 */ /* 0x000ee80000300800 */
[----:B------:R-:W3:Y:S04]  /*a9d0*/  LDL.LU R9, [R1+0x154] ;  /* 0x0001540001097983 */ /* 0x000ee80000300800 */
[----:B------:R-:W3:Y:S01]  /*a9e0*/  LDL.LU R10, [R1+0x158] ;  /* 0x00015800010a7983 */ /* 0x000ee20000300800 */
[----:B0-----:R-:W-:-:S02]  /*a9f0*/  IMAD.MOV.U32 R27, RZ, RZ, R20 ;  /* 0x000000ffff1b7224 */ /* 0x001fc400078e0014 */
[----:B------:R-:W-:Y:S01]  /*aa00*/  IMAD.MOV.U32 R26, RZ, RZ, R21 ;  /* 0x000000ffff1a7224 */ /* 0x000fe200078e0015 */
[----:B------:R-:W3:Y:S04]  /*aa10*/  LDL.LU R11, [R1+0x15c] ;  /* 0x00015c00010b7983 */ /* 0x000ee80000300800 */
[----:B------:R-:W2:Y:S04]  /*aa20*/  LDL.LU R20, [R1+0x130] ;  /* 0x0001300001147983 */ /* 0x000ea80000300800 */
[----:B------:R-:W2:Y:S04]  /*aa30*/  LDL.LU R21, [R1+0x134] ;  /* 0x0001340001157983 */ /* 0x000ea80000300800 */
[----:B------:R-:W2:Y:S04]  /*aa40*/  LDL.LU R22, [R1+0x138] ;  /* 0x0001380001167983 */ /* 0x000ea80000300800 */
[----:B------:R-:W2:Y:S04]  /*aa50*/  LDL.LU R23, [R1+0x13c] ;  /* 0x00013c0001177983 */ /* 0x000ea80000300800 */
[----:B------:R-:W-:Y:S04]  /*aa60*/  STL.64 [R1+0xab8], R6 ;  /* 0x000ab80601007387 */ /* 0x000fe80000100a00 */
[----:B------:R0:W-:Y:S04]  /*aa70*/  STL.64 [R1+0xab0], R4 ;  /* 0x000ab00401007387 */ /* 0x0001e80000100a00 */
[----:B0-----:R-:W2:Y:S04]  /*aa80*/  LDL.LU R4, [R1+0x230] ;  /* 0x0002300001047983 */ /* 0x001ea80000300800 */
[----:B------:R-:W2:Y:S04]  /*aa90*/  LDL.LU R5, [R1+0x234] ;  /* 0x0002340001057983 */ /* 0x000ea80000300800 */
[----:B------:R-:W2:Y:S04]  /*aaa0*/  LDL.LU R6, [R1+0x238] ;  /* 0x0002380001067983 */ /* 0x000ea80000300800 */
[----:B------:R-:W2:Y:S04]  /*aab0*/  LDL.LU R7, [R1+0x23c] ;  /* 0x00023c0001077983 */ /* 0x000ea80000300800 */
[----:B--2---:R-:W-:Y:S04]  /*aac0*/  STL.64 [R1+0xad0], R6 ;  /* 0x000ad00601007387 */ /* 0x004fe80000100a00 */
[----:B------:R0:W-:Y:S04]  /*aad0*/  STL.64 [R1+0xac8], R4 ;  /* 0x000ac80401007387 */ /* 0x0001e80000100a00 */
[----:B0-----:R-:W2:Y:S04]  /*aae0*/  LDL.LU R4, [R1+0x240] ;  /* 0x0002400001047983 */ /* 0x001ea80000300800 */
[----:B------:R-:W2:Y:S04]  /*aaf0*/  LDL.LU R5, [R1+0x244] ;  /* 0x0002440001057983 */ /* 0x000ea80000300800 */
[----:B------:R-:W2:Y:S04]  /*ab00*/  LDL.LU R6, [R1+0x248] ;  /* 0x0002480001067983 */ /* 0x000ea80000300800 */
[----:B------:R-:W2:Y:S01]  /*ab10*/  LDL.LU R7, [R1+0x24c] ;  /* 0x00024c0001077983 */ /* 0x000ea20000300800 */
[C---:B---3--:R-:W-:Y:S03]  /*ab20*/  HMMA.16816.F32 R8, R16.reuse, R14, R8 ;  /* 0x0000000e1008723c */ /* 0x048fe60000001808 */
[----:B--2---:R-:W-:Y:S04]  /*ab30*/  STL.64 [R1+0xae8], R6 ;  /* 0x000ae80601007387 */ /* 0x004fe80000100a00 */
[----:B------:R0:W-:Y:S04]  /*ab40*/  STL.64 [R1+0xae0], R4 ;  /* 0x000ae00401007387 */ /* 0x0001e80000100a00 */
[----:B0-----:R-:W2:Y:S04]  /*ab50*/  LDL.LU R4, [R1+0x250] ;  /* 0x0002500001047983 */ /* 0x001ea80000300800 */
[----:B------:R-:W2:Y:S04]  /*ab60*/  LDL.LU R5, [R1+0x254] ;  /* 0x0002540001057983 */ /* 0x000ea80000300800 */
[----:B------:R-:W3:Y:S04]  /*ab70*/  LDL.LU R6, [R1+0x258] ;  /* 0x0002580001067983 */ /* 0x000ee80000300800 */
[----:B------:R-:W3:Y:S04]  /*ab80*/  LDL.LU R7, [R1+0x25c] ;  /* 0x00025c0001077983 */ /* 0x000ee80000300800 */
[----:B---3--:R-:W-:Y:S04]  /*ab90*/  STL.64 [R1+0xb00], R6 ;  /* 0x000b000601007387 */ /* 0x008fe80000100a00 */
[----:B--2---:R0:W-:Y:S04]  /*aba0*/  STL.64 [R1+0xaf8], R4 ;  /* 0x000af80401007387 */ /* 0x0041e80000100a00 */
[----:B0-----:R-:W2:Y:S04]  /*abb0*/  LDL.LU R4, [R1+0x260] ;  /* 0x0002600001047983 */ /* 0x001ea80000300800 */
[----:B------:R-:W2:Y:S04]  /*abc0*/  LDL.LU R5, [R1+0x264] ;  /* 0x0002640001057983 */ /* 0x000ea80000300800 */
[----:B------:R-:W2:Y:S04]  /*abd0*/  LDL.LU R6, [R1+0x268] ;  /* 0x0002680001067983 */ /* 0x000ea80000300800 */
[----:B------:R-:W2:Y:S04]  /*abe0*/  LDL.LU R7, [R1+0x26c] ;  /* 0x00026c0001077983 */ /* 0x000ea80000300800 */
[----:B------:R-:W-:Y:S04]  /*abf0*/  STL.64 [R1+0x2b0], R8 ;  /* 0x0002b00801007387 */ /* 0x000fe80000100a00 */
[----:B------:R0:W-:Y:S04]  /*ac00*/  STL.64 [R1+0x2b8], R10 ;  /* 0x0002b80a01007387 */ /* 0x0001e80000100a00 */
[----:B0-----:R-:W3:Y:S04]  /*ac10*/  LDL.LU.64 R10, [R1+0xb20] ;  /* 0x000b2000010a7983 */ /* 0x001ee80000300a00 */
[----:B------:R-:W2:Y:S04]  /*ac20*/  LDL.LU.64 R8, [R1+0xb18] ;  /* 0x000b180001087983 */ /* 0x000ea80000300a00 */
[----:B------:R-:W-:Y:S04]  /*ac30*/  STL.64 [R1+0xaa8], R14 ;  /* 0x000aa80e01007387 */ /* 0x000fe80000100a00 */
[----:B----4-:R0:W-:Y:S04]  /*ac40*/  STL.64 [R1+0xaa0], R12 ;  /* 0x000aa00c01007387 */ /* 0x0101e80000100a00 */
[----:B0-----:R-:W4:Y:S04]  /*ac50*/  LDL.LU R12, [R1+0x220] ;  /* 0x00022000010c7983 */ /* 0x001f280000300800 */
[----:B------:R-:W4:Y:S04]  /*ac60*/  LDL.LU R13, [R1+0x224] ;  /* 0x00022400010d7983 */ /* 0x000f280000300800 */
[----:B------:R-:W4:Y:S04]  /*ac70*/  LDL.LU R14, [R1+0x228] ;  /* 0x00022800010e7983 */ /* 0x000f280000300800 */
[----:B------:R-:W4:Y:S01]  /*ac80*/  LDL.LU R15, [R1+0x22c] ;  /* 0x00022c00010f7983 */ /* 0x000f220000300800 */
[----:B---3--:R-:W-:Y:S03]  /*ac90*/  HMMA.16816.F32 R16, R16, R10, R20 ;  /* 0x0000000a1010723c */ /* 0x008fe60000001814 */
[----:B------:R-:W2:Y:S04]  /*aca0*/  LDL.LU.64 R22, [R1+0xb10] ;  /* 0x000b100001167983 */ /* 0x000ea80000300a00 */
[----:B------:R-:W2:Y:S11]  /*acb0*/  LDL.LU.64 R20, [R1+0xb08] ;  /* 0x000b080001147983 */ /* 0x000eb60000300a00 */
[----:B------:R-:W-:Y:S05]  /*acc0*/  @!UPT UIADD3 URZ, URZ, URZ, URZ ;  /* 0x0000003f3f3ff290 */ /* 0x000fea000fffe03f */
[----:B------:R0:W-:Y:S04]  /*acd0*/  STL.64 [R1+0x2a0], R16 ;  /* 0x0002a01001007387 */ /* 0x0001e80000100a00 */
[----:B------:R1:W-:Y:S04]  /*ace0*/  STL.64 [R1+0x2a8], R18 ;  /* 0x0002a81201007387 */ /* 0x0003e80000100a00 */
[----:B0-----:R-:W3:Y:S04]  /*acf0*/  LDL.LU R16, [R1+0x200] ;  /* 0x0002000001107983 */ /* 0x001ee80000300800 */
[----:B------:R-:W3:Y:S04]  /*ad00*/  LDL.LU R17, [R1+0x204] ;  /* 0x0002040001117983 */ /* 0x000ee80000300800 */
[----:B-1----:R-:W3:Y:S01]  /*ad10*/  LDL.LU R18, [R1+0x208] ;  /* 0x0002080001127983 */ /* 0x002ee20000300800 */
[C---:B--2---:R-:W-:Y:S03]  /*ad20*/  HMMA.16816.F32 R24, R20.reuse, R26, R4 ;  /* 0x0000001a1418723c */ /* 0x044fe60000001804 */
[----:B------:R-:W2:Y:S04]  /*ad30*/  LDL.LU.64 R6, [R1+0xb00] ;  /* 0x000b000001067983 */ /* 0x000ea80000300a00 */
[----:B------:R-:W2:Y:S11]  /*ad40*/  LDL.LU.64 R4, [R1+0xaf8] ;  /* 0x000af80001047983 */ /* 0x000eb60000300a00 */
[----:B------:R-:W-:Y:S05]  /*ad50*/  @!UPT UIADD3 URZ, URZ, URZ, URZ ;  /* 0x0000003f3f3ff290 */ /* 0x000fea000fffe03f */
[----:B------:R-:W-:Y:S04]  /*ad60*/  STL.64 [R1+0x80], R24 ;  /* 0x0000801801007387 */ /* 0x000fe80000100a00 */
[----:B------:R0:W-:Y:S04]  /*ad70*/  STL.64 [R1+0x88], R26 ;  /* 0x0000881a01007387 */ /* 0x0001e80000100a00 */
[----:B0-----:R-:W2:Y:S02]  /*ad80*/  LDL.LU.64 R26, [R1+0xaf0] ;  /* 0x000af000011a7983 */ /* 0x001ea40000300a00 */
[----:B--2---:R-:W-:Y:S02]  /*ad90*/  HMMA.16816.F32 R24, R20, R26, R4 ;  /* 0x0000001a1418723c */ /* 0x004fe40000001804 */
[----:B------:R-:W2:Y:S04]  /*ada0*/  LDL.LU.64 R6, [R1+0xae8] ;  /* 0x000ae80001067983 */ /* 0x000ea80000300a00 */
[----:B------:R-:W2:Y:S11]  /*adb0*/  LDL.LU.64 R4, [R1+0xae0] ;  /* 0x000ae00001047983 */ /* 0x000eb60000300a00 */
[----:B------:R-:W-:Y:S06]  /*adc0*/  @!UPT UIADD3 URZ, URZ, URZ, URZ ;  /* 0x0000003f3f3ff290 */ /* 0x000fec000fffe03f */
[----:B------:R-:W-:Y:S04]  /*add0*/  STL [R1+0x70], R24 ;  /* 0x0000701801007387 */ /* 0x000fe80000100800 */
[----:B------:R0:W-:Y:S04]  /*ade0*/  STL.64 [R1+0x78], R26 ;  /* 0x0000781a01007387 */ /* 0x0001e80000100a00 */
[----:B0-----:R-:W2:Y:S01]  /*adf0*/  LDL.LU.64 R26, [R1+0xad8] ;  /* 0x000ad800011a7983 */ /* 0x001ea20000300a00 */
[----:B------:R-:W-:Y:S02]  /*ae00*/  IMAD.MOV.U32 R29, RZ, RZ, R25 ;  /* 0x000000ffff1d7224 */ /* 0x000fe400078e0019 */
[----:B------:R-:W-:-:S02]  /*ae10*/  IMAD.MOV.U32 R19, RZ, RZ, R0 ;  /* 0x000000ffff137224 */ /* 0x000fc400078e0000 */
[----:B------:R-:W3:Y:S04]  /*ae20*/  LDL R0, [R1+0x388] ;  /* 0x0003880001007983 */ /* 0x000ee80000100800 */
[----:B------:R-:W-:Y:S01]  /*ae30*/  STL [R1+0xa50], R29 ;  /* 0x000a501d01007387 */ /* 0x000fe20000100800 */
[C---:B--2---:R-:W-:Y:S03]  /*ae40*/  HMMA.16816.F32 R24, R20.reuse, R26, R4 ;  /* 0x0000001a1418723c */ /* 0x044fe60000001804 */
[----:B------:R-:W2:Y:S04]  /*ae50*/  LDL.LU.64 R6, [R1+0xad0] ;  /* 0x000ad00001067983 */ /* 0x000ea80000300a00 */
[----:B------:R-:W2:Y:S11]  /*ae60*/  LDL.LU.64 R4, [R1+0xac8] ;  /* 0x000ac80001047983 */ /* 0x000eb60000300a00 */
[----:B------:R-:W-:Y:S05]  /*ae70*/  @!UPT UIADD3 URZ, URZ, URZ, URZ ;  /* 0x0000003f3f3ff290 */ /* 0x000fea000fffe03f */
[----:B------:R-:W-:Y:S04]  /*ae80*/  STL.64 [R1+0x60], R24 ;  /* 0x0000601801007387 */ /* 0x000fe80000100a00 */
[----:B------:R0:W-:Y:S04]  /*ae90*/  STL.64 [R1+0x68], R26 ;  /* 0x0000681a01007387 */ /* 0x0001e80000100a00 */
[----:B0-----:R-:W2:Y:S02]  /*aea0*/  LDL.LU.64 R26, [R1+0xac0] ;  /* 0x000ac000011a7983 */ /* 0x001ea40000300a00 */
[C---:B--2---:R-:W-:Y:S02]  /*aeb0*/  HMMA.16816.F32 R24, R20.reuse, R26, R4 ;  /* 0x0000001a1418723c */ /* 0x044fe40000001804 */
[----:B------:R-:W4:Y:S04]  /*aec0*/  LDL.LU.64 R6, [R1+0xab8] ;  /* 0x000ab80001067983 */ /* 0x000f280000300a00 */
[----:B------:R-:W2:Y:S11]  /*aed0*/  LDL.LU.64 R4, [R1+0xab0] ;  /* 0x000ab00001047983 */ /* 0x000eb60000300a00 */
[----:B------:R-:W-:Y:S06]  /*aee0*/  @!UPT UIADD3 URZ, URZ, URZ, URZ ;  /* 0x0000003f3f3ff290 */ /* 0x000fec000fffe03f */
[----:B------:R2:W-:Y:S04]  /*aef0*/  STL.64 [R1+0x978], R26 ;  /* 0x0009781a01007387 */ /* 0x0005e80000100a00 */
[----:B------:R-:W-:Y:S01]  /*af00*/  STL.64 [R1+0x970], R24 ;  /* 0x0009701801007387 */ /* 0x000fe20000100a00 */
[----:B--2---:R-:W-:Y:S02]  /*af10*/  IMAD.MOV.U32 R26, RZ, RZ, R5 ;  /* 0x000000ffff1a7224 */ /* 0x004fe400078e0005 */
[----:B------:R-:W-:Y:S02]  /*af20*/  IMAD.MOV.U32 R27, RZ, RZ, R4 ;  /* 0x000000ffff1b7224 */ /* 0x000fe400078e0004 */
[C---:B----4-:R-:W-:Y:S01]  /*af30*/  HMMA.16816.F32 R4, R20.reuse, R6, R12 ;  /* 0x000000061404723c */ /* 0x050fe2000000180c */
[----:B------:R-:W3:Y:S04]  /*af40*/  LDL.LU.64 R14, [R1+0xaa8] ;  /* 0x000aa800010e7983 */ /* 0x000ee80000300a00 */
[----:B------:R-:W2:Y:S11]  /*af50*/  LDL.LU.64 R12, [R1+0xaa0] ;  /* 0x000aa000010c7983 */ /* 0x000eb60000300a00 */
[----:B------:R-:W-:Y:S07]  /*af60*/  @!UPT UIADD3 URZ, URZ, URZ, URZ ;  /* 0x0000003f3f3ff290 */ /* 0x000fee000fffe03f */
[----:B------:R-:W-:Y:S04]  /*af70*/  STL.64 [R1+0x220], R4 ;  /* 0x0002200401007387 */ /* 0x000fe80000100a00 */
[----:B------:R0:W-:Y:S04]  /*af80*/  STL.64 [R1+0x228], R6 ;  /* 0x0002280601007387 */ /* 0x0001e80000100a00 */
[----:B0-----:R-:W4:Y:S04]  /*af90*/  LDL.LU.64 R6, [R1+0xa98] ;  /* 0x000a980001067983 */ /* 0x001f280000300a00 */
[----:B------:R-:W4:Y:S02]  /*afa0*/  LDL.LU.64 R4, [R1+0xa90] ;  /* 0x000a900001047983 */ /* 0x000f240000300a00 */
[C---:B----4-:R-:W-:Y:S02]  /*afb0*/  HMMA.16816.F32 R24, R20.reuse, R26, R4 ;  /* 0x0000001a1418723c */ /* 0x050fe40000001804 */
[----:B------:R-:W4:Y:S04]  /*afc0*/  LDL.LU.64 R6, [R1+0xa88] ;  /* 0x000a880001067983 */ /* 0x000f280000300a00 */
[----:B------:R-:W4:Y:S02]  /*afd0*/  LDL.LU.64 R4, [R1+0xa80] ;  /* 0x000a800001047983 */ /* 0x000f240000300a00 */
[----:B---3--:R-:W-:Y:S11]  /*afe0*/  HMMA.16816.F32 R16, R20, R14, R16 ;  /* 0x0000000e1410723c */ /* 0x008ff60000001810 */
[----:B------:R-:W-:Y:S04]  /*aff0*/  @!UPT UIADD3 URZ, URZ, URZ, URZ ;  /* 0x0000003f3f3ff290 */ /* 0x000fe8000fffe03f */
[----:B------:R-:W-:Y:S04]  /*b000*/  STL.64 [R1+0x1f0], R24 ;  /* 0x0001f01801007387 */ /* 0x000fe80000100a00 */
[----:B------:R2:W-:Y:S04]  /*b010*/  STL.64 [R1+0x1f8], R26 ;  /* 0x0001f81a01007387 */ /* 0x0005e80000100a00 */
[----:B------:R-:W-:Y:S04]  /*b020*/  STL.64 [R1+0x1e0], R16 ;  /* 0x0001e01001007387 */ /* 0x000fe80000100a00 */
[----:B------:R-:W-:Y:S01]  /*b030*/  STL.64 [R1+0x1e8], R18 ;  /* 0x0001e81201007387 */ /* 0x000fe20000100a00 */
[----:B--2---:R-:W-:-:S03]  /*b040*/  IMAD.MOV.U32 R26, RZ, RZ, R13 ;  /* 0x000000ffff1a7224 */ /* 0x004fc600078e000d */
[----:B------:R-:W0:Y:S01]  /*b050*/  LDSM.16.MT88.4 R16, [R28+0x4080] ;  /* 0x004080001c10783b */ /* 0x000e220000004200 */
[----:B------:R-:W-:-:S03]  /*b060*/  IMAD.MOV.U32 R27, RZ, RZ, R12 ;  /* 0x000000ffff1b7224 */ /* 0x000fc600078e000c */
[----:B------:R-:W1:Y:S01]  /*b070*/  LDSM.16.M88.4 R12, [R0+0x8000] ;  /* 0x00800000000c783b */ /* 0x000e620000000200 */
[----:B------:R-:W-:-:S03]  /*b080*/  IMAD.MOV.U32 R24, RZ, RZ, R9 ;  /* 0x000000ffff187224 */ /* 0x000fc600078e0009 */
[----:B------:R-:W2:Y:S01]  /*b090*/  LDL.LU R9, [R1+0xa7c] ;  /* 0x000a7c0001097983 */ /* 0x000ea20000300800 */
[----:B------:R-:W-:Y:S01]  /*b0a0*/  IMAD.MOV.U32 R25, RZ, RZ, R8 ;  /* 0x000000ffff197224 */ /* 0x000fe200078e0008 */
[----:B----4-:R-:W-:Y:S02]  /*b0b0*/  HMMA.16816.F32 R4, R20, R10, R4 ;  /* 0x0000000a1404723c */ /* 0x010fe40000001804 */
[----:B------:R-:W-:Y:S11]  /*b0c0*/  LDSM.16.M88.4 R20, [R0+0x9000] ;  /* 0x009000000014783b */ /* 0x000ff60000000200 */
[----:B------:R-:W-:Y:S10]  /*b0d0*/  @!UPT UIADD3 URZ, URZ, URZ, URZ ;  /* 0x0000003f3f3ff290 */ /* 0x000ff4000fffe03f */
[----:B------:R-:W-:Y:S04]  /*b0e0*/  STL.64 [R1+0x1a0], R4 ;  /* 0x0001a00401007387 */ /* 0x000fe80000100a00 */
[----:B------:R-:W-:Y:S04]  /*b0f0*/  STL.64 [R1+0x1a8], R6 ;  /* 0x0001a80601007387 */ /* 0x000fe80000100a00 */
[----:B------:R-:W-:Y:S04]  /*b100*/  STL [R1+0xa54], R24 ;  /* 0x000a541801007387 */ /* 0x000fe80000100800 */
[----:B------:R-:W3:Y:S04]  /*b110*/  LDL.LU R8, [R1+0xa78] ;  /* 0x000a780001087983 */ /* 0x000ee80000300800 */
[----:B0-----:R-:W-:Y:S04]  /*b120*/  STL.64 [R1+0xa60], R18 ;  /* 0x000a601201007387 */ /* 0x001fe80000100a00 */
[----:B-1----:R-:W-:Y:S04]  /*b130*/  STL.64 [R1+0x50], R12 ;  /* 0x0000500c01007387 */ /* 0x002fe80000100a00 */
[----:B------:R-:W-:Y:S04]  /*b140*/  STL.64 [R1+0x58], R14 ;  /* 0x0000580e01007387 */ /* 0x000fe80000100a00 */
[----:B------:R-:W0:Y:S04]  /*b150*/  LDSM.16.MT88.4 R12, [R28+0x4100] ;  /* 0x004100001c0c783b */ /* 0x000e280000004200 */
[----:B------:R-:W-:Y:S04]  /*b160*/  STL.64 [R1+0xa58], R16 ;  /* 0x000a581001007387 */ /* 0x000fe80000100a00 */
[----:B------:R-:W-:Y:S04]  /*b170*/  LDSM.16.MT88.4 R4, [R28+0x4000] ;  /* 0x004000001c04783b */ /* 0x000fe80000004200 */
[----:B0-----:R-:W-:Y:S04]  /*b180*/  STL.64 [R1+0xa70], R14 ;  /* 0x000a700e01007387 */ /* 0x001fe80000100a00 */
[----:B------:R0:W-:Y:S04]  /*b190*/  STL.64 [R1+0xa68], R12 ;  /* 0x000a680c01007387 */ /* 0x0001e80000100a00 */
[----:B0-----:R-:W4:Y:S01]  /*b1a0*/  LDL.LU.64 R12, [R1+0x50] ;  /* 0x00005000010c7983 */ /* 0x001f220000300a00 */
[----:B--2---:R-:W-:-:S02]  /*b1b0*/  IMAD.MOV.U32 R16, RZ, RZ, R9 ;  /* 0x000000ffff107224 */ /* 0x004fc400078e0009 */
[----:B------:R-:W-:Y:S02]  /*b1c0*/  IMAD.MOV.U32 R18, RZ, RZ, R3 ;  /* 0x000000ffff127224 */ /* 0x000fe400078e0003 */
[----:B------:R-:W-:Y:S02]  /*b1d0*/  IMAD.MOV.U32 R19, RZ, RZ, R2 ;  /* 0x000000ffff137224 */ /* 0x000fe400078e0002 */
[----:B---3--:R-:W-:Y:S02]  /*b1e0*/  IMAD.MOV.U32 R17, RZ, RZ, R8 ;  /* 0x000000ffff117224 */ /* 0x008fe400078e0008 */
[----:B------:R-:W0:Y:S04]  /*b1f0*/  LDSM.16.MT88.4 R8, [R28+0x4180] ;  /* 0x004180001c08783b */ /* 0x000e280000004200 */
[----:B0-----:R-:W-:Y:S04]  /*b200*/  STL.64 [R1+0xa40], R10 ;  /* 0x000a400a01007387 */ /* 0x001fe80000100a00 */
[----:B------:R0:W-:Y:S04]  /*b210*/  STL.64 [R1+0xa38], R8 ;  /* 0x000a380801007387 */ /* 0x0001e80000100a00 */
[----:B------:R1:W-:Y:S04]  /*b220*/  STL [R1+0x858], R28 ;  /* 0x0008581c01007387 */ /* 0x0003e80000100800 */
[----:B------:R-:W-:Y:S01]  /*b230*/  STL.64 [R1+0x48], R22 ;  /* 0x0000481601007387 */ /* 0x000fe20000100a00 */
[----:B0-----:R-:W-:-:S02]  /*b240*/  IMAD.MOV.U32 R9, RZ, RZ, R20 ;  /* 0x000000ffff097224 */ /* 0x001fc400078e0014 */
[----:B------:R-:W-:Y:S02]  /*b250*/  IMAD.MOV.U32 R8, RZ, RZ, R21 ;  /* 0x000000ffff087224 */ /* 0x000fe400078e0015 */
[----:B------:R-:W0:Y:S01]  /*b260*/  LDSM.16.M88.4 R20, [R0+0xa000] ;  /* 0x00a000000014783b */ /* 0x000e220000000200 */
[----:B----4-:R-:W-:Y:S01]  /*b270*/  HMMA.16816.F32 R16, R4, R12, R16 ;  /* 0x0000000c0410723c */ /* 0x010fe20000001810 */
[----:B------:R-:W-:Y:S02]  /*b280*/  IMAD.MOV.U32 R24, RZ, RZ, R12 ;  /* 0x000000ffff187224 */ /* 0x000fe400078e000c */
[----:B------:R-:W-:Y:S11]  /*b290*/  IMAD.MOV.U32 R29, RZ, RZ, R13 ;  /* 0x000000ffff1d7224 */ /* 0x000ff600078e000d */
[----:B------:R-:W-:Y:S10]  /*b2a0*/  @!UPT UIADD3 URZ, URZ, URZ, URZ ;  /* 0x0000003f3f3ff290 */ /* 0x000ff4000fffe03f */
[----:B------:R-:W-:Y:S02]  /*b2b0*/  IMAD.MOV.U32 R2, RZ, RZ, R18 ;  /* 0x000000ffff027224 */ /* 0x000fe400078e0012 */
[----:B-1----:R-:W-:Y:S02]  /*b2c0*/  IMAD.MOV.U32 R28, RZ, RZ, R16 ;  /* 0x000000ffff1c7224 */ /* 0x002fe400078e0010 */
[----:B0-----:R-:W-:Y:S01]  /*b2d0*/  IMAD.MOV.U32 R11, RZ, RZ, R20 ;  /* 0x000000ffff0b7224 */ /* 0x001fe200078e0014 */
[----:B------:R-:W-:Y:S01]  /*b2e0*/  STL.64 [R1+0x38], R22 ;  /* 0x0000381601007387 */ /* 0x000fe20000100a00 */
[----:B------:R-:W-:-:S03]  /*b2f0*/  IMAD.MOV.U32 R10, RZ, RZ, R21 ;  /* 0x000000ffff0a7224 */ /* 0x000fc600078e0015 */
[----:B------:R0:W1:Y:S01]  /*b300*/  LDSM.16.M88.4 R20, [R0+0xb000] ;  /* 0x00b000000014783b */ /* 0x0000620000000200 */
[----:B------:R-:W-:-:S03]  /*b310*/  IMAD.MOV.U32 R3, RZ, RZ, R17 ;  /* 0x000000ffff037224 */ /* 0x000fc600078e0011 */
[----:B------:R-:W2:Y:S04]  /*b320*/  LDL.LU.64 R14, [R1+0xa70] ;  /* 0x000a7000010e7983 */ /* 0x000ea80000300a00 */
[----:B------:R-:W2:Y:S01]  /*b330*/  LDL.LU.64 R12, [R1+0xa68] ;  /* 0x000a6800010c7983 */ /* 0x000ea20000300a00 */
[----:B0-----:R-:W-:-:S03]  /*b340*/  IMAD.MOV.U32 R0, RZ, RZ, R19 ;  /* 0x000000ffff007224 */ /* 0x001fc600078e0013 */
[----:B------:R-:W3:Y:S04]  /*b350*/  LDL.LU.64 R18, [R1+0xa60] ;  /* 0x000a600001127983 */ /* 0x000ee80000300a00 */
[----:B------:R-:W4:Y:S04]  /*b360*/  LDL.LU.64 R16, [R1+0xa58] ;  /* 0x000a580001107983 */ /* 0x000f280000300a00 */
[----:B------:R-:W-:Y:S04]  /*b370*/  STL.64 [R1+0xa28], R6 ;  /* 0x000a280601007387 */ /* 0x000fe80000100a00 */
[----:B------:R0:W-:Y:S02]  /*b380*/  STL.64 [R1+0xa20], R4 ;  /* 0x000a200401007387 */ /* 0x0001e40000100a00 */
[----:B0-----:R-:W-:-:S02]  /*b390*/  IMAD.MOV.U32 R4, RZ, RZ, R24 ;  /* 0x000000ffff047224 */ /* 0x001fc400078e0018 */
[----:B------:R-:W2:Y:S01]  /*b3a0*/  LDL.LU R24, [R1+0xa54] ;  /* 0x000a540001187983 */ /* 0x000ea20000300800 */
[----:B------:R-:W-:-:S03]  /*b3b0*/  IMAD.MOV.U32 R5, RZ, RZ, R29 ;  /* 0x000000ffff057224 */ /* 0x000fc600078e001d */
[----:B------:R-:W2:Y:S04]  /*b3c0*/  LDL.LU R29, [R1+0xa50] ;  /* 0x000a5000011d7983 */ /* 0x000ea80000300800 */
[----:B-1----:R-:W-:Y:S04]  /*b3d0*/  STL.64 [R1+0x28], R22 ;  /* 0x0000281601007387 */ /* 0x002fe80000100a00 */
[----:B------:R0:W-:Y:S02]  /*b3e0*/  STL.64 [R1+0x990], R20 ;  /* 0x0009901401007387 */ /* 0x0001e40000100a00 */
[----:B0-----:R-:W-:-:S02]  /*b3f0*/  IMAD.MOV.U32 R20, RZ, RZ, R11 ;  /* 0x000000ffff147224 */ /* 0x001fc400078e000b */
[----:B------:R-:W-:-:S05]  /*b400*/  IMAD.MOV.U32 R21, RZ, RZ, R10 ;  /* 0x000000ffff157224 */ /* 0x000fca00078e000a */
[----:B------:R2:W-:Y:S04]  /*b410*/  STL.64 [R1+0x9d8], R20 ;  /* 0x0009d81401007387 */ /* 0x0005e80000100a00 */
[----:B------:R-:W-:Y:S04]  /*b420*/  STL [R1+0x868], R2 ;  /* 0x0008680201007387 */ /* 0x000fe80000100800 */
[----:B------:R-:W-:Y:S04]  /*b430*/  STL [R1+0x864], R28 ;  /* 0x0008641c01007387 */ /* 0x000fe80000100800 */
[----:B------:R-:W-:Y:S04]  /*b440*/  STL [R1+0x860], R3 ;  /* 0x0008600301007387 */ /* 0x000fe80000100800 */
[----:B------:R-:W-:Y:S04]  /*b450*/  STL [R1+0x85c], R0 ;  /* 0x00085c0001007387 */ /* 0x000fe80000100800 */
[----:B---3--:R-:W-:Y:S04]  /*b460*/  STL.64 [R1+0xa18], R18 ;  /* 0x000a181201007387 */ /* 0x008fe80000100a00 */
[----:B----4-:R-:W-:Y:S01]  /*b470*/  STL.64 [R1+0xa10], R16 ;  /* 0x000a101001007387 */ /* 0x010fe20000100a00 */
[----:B--2---:R-:W-:Y:S11]  /*b480*/  HMMA.16816.F32 R20, R16, R4, R24 ;  /* 0x000000041014723c */ /* 0x004ff60000001818 */
[----:B------:R-:W-:Y:S11]  /*b490*/  @!UPT UIADD3 URZ, URZ, URZ, URZ ;  /* 0x0000003f3f3ff290 */ /* 0x000ff6000fffe03f */
[----:B------:R-:W-:Y:S01]  /*b4a0*/  @!UPT UIADD3 URZ, URZ, URZ, URZ ;  /* 0x0000003f3f3ff290 */ /* 0x000fe2000fffe03f */
[----:B------:R0:W-:Y:S04]  /*b4b0*/  STL.64 [R1+0x1c0], R20 ;  /* 0x0001c01401007387 */ /* 0x0001e80000100a00 */
[----:B------:R-:W-:Y:S04]  /*b4c0*/  STL.64 [R1+0x1c8], R22 ;  /* 0x0001c81601007387 */ /* 0x000fe80000100a00 */
[----:B------:R-:W2:Y:S04]  /*b4d0*/  LDL.LU R24, [R1+0x280] ;  /* 0x0002800001187983 */ /* 0x000ea80000300800 */
[----:B------:R-:W2:Y:S04]  /*b4e0*/  LDL.LU R25, [R1+0x284] ;  /* 0x0002840001197983 */ /* 0x000ea80000300800 */
[----:B------:R-:W3:Y:S04]  /*b4f0*/  LDL.LU R26, [R1+0x288] ;  /* 0x00028800011a7983 */ /* 0x000ee80000300800 */
[----:B------:R-:W3:Y:S01]  /*b500*/  LDL.LU R27, [R1+0x28c] ;  /* 0x00028c00011b7983 */ /* 0x000ee20000300800 */
[----:B0-----:R-:W-:-:S02]  /*b510*/  IMAD.MOV.U32 R20, RZ, RZ, R9 ;  /* 0x000000ffff147224 */ /* 0x001fc400078e0009 */
[----:B------:R-:W-:-:S05]  /*b520*/  IMAD.MOV.U32 R21, RZ, RZ, R8 ;  /* 0x000000ffff157224 */ /* 0x000fca00078e0008 */
[----:B------:R-:W-:Y:S04]  /*b530*/  STL.64 [R1+0xa30], R20 ;  /* 0x000a301401007387 */ /* 0x000fe80000100a00 */
[----:B---3--:R-:W-:Y:S04]  /*b540*/  STL.64 [R1+0x988], R26 ;  /* 0x0009881a01007387 */ /* 0x008fe80000100a00 */
[----:B--2---:R0:W-:Y:S04]  /*b550*/  STL.64 [R1+0x980], R24 ;  /* 0x0009801801007387 */ /* 0x0041e80000100a00 */
        /* <DEDUP_REMOVED lines=16> */
[----:B------:R-:W4:Y:S04]  /*b660*/  LDL.LU R16, [R1+0x290] ;  /* 0x0002900001107983 */ /* 0x000f280000300800 */
        /* <DEDUP_REMOVED lines=25> */
[----:B0-----:R-:W2:Y:S01]  /*b800*/  LDL.LU R24, [R1+0x70] ;  /* 0x0000700001187983 */ /* 0x001ea20000300800 */
[----:B------:R-:W-:-:S03]  /*b810*/  IMAD.MOV.U32 R25, RZ, RZ, R29 ;  /* 0x000000ffff197224 */ /* 0x000fc600078e001d */
[----:B------:R-:W3:Y:S04]  /*b820*/  LDL.LU R29, [R1+0xa4c] ;  /* 0x000a4c00011d7983 */ /* 0x000ee80000300800 */
[----:B------:R-:W2:Y:S04]  /*b830*/  LDL.LU R26, [R1+0x78] ;  /* 0x00007800011a7983 */ /* 0x000ea80000300800 */
[----:B------:R-:W2:Y:S01]  /*b840*/  LDL.LU R27, [R1+0x7c] ;  /* 0x00007c00011b7983 */ /* 0x000ea20000300800 */
[----:B----4-:R-:W-:Y:S03]  /*b850*/  HMMA.16816.F32 R8, R12, R4, R8 ;  /* 0x000000040c08723c */ /* 0x010fe60000001808 */
[----:B--2---:R3:W-:Y:S04]  /*b860*/  STL.64 [R1+0x9f8], R26 ;  /* 0x0009f81a01007387 */ /* 0x0047e80000100a00 */
[----:B------:R0:W-:Y:S01]  /*b870*/  STL.64 [R1+0x9f0], R24 ;  /* 0x0009f01801007387 */ /* 0x0001e20000100a00 */
[----:B---3--:R-:W-:-:S03]  /*b880*/  IMAD.MOV.U32 R26, RZ, RZ, R29 ;  /* 0x000000ffff1a7224 */ /* 0x008fc600078e001d */
[----:B0-----:R-:W2:Y:S04]  /*b890*/  LDL.LU R24, [R1+0xb0] ;  /* 0x0000b00001187983 */ /* 0x001ea80000300800 */
[----:B------:R-:W2:Y:S04]  /*b8a0*/  LDL.LU R25, [R1+0xb4] ;  /* 0x0000b40001197983 */ /* 0x000ea80000300800 */
[----:B------:R-:W3:Y:S04]  /*b8b0*/  LDL.LU R29, [R1+0xa48] ;  /* 0x000a4800011d7983 */ /* 0x000ee80000300800 */
[----:B------:R-:W4:Y:S04]  /*b8c0*/  LDL.LU R27, [R1+0xbc] ;  /* 0x0000bc00011b7983 */ /* 0x000f280000300800 */
[----:B----4-:R3:W-:Y:S04]  /*b8d0*/  STL.64 [R1+0xa08], R26 ;  /* 0x000a081a01007387 */ /* 0x0107e80000100a00 */
[----:B--2---:R0:W-:Y:S01]  /*b8e0*/  STL.64 [R1+0xa00], R24 ;  /* 0x000a001801007387 */ /* 0x0041e20000100a00 */
[----:B---3--:R-:W-:-:S03]  /*b8f0*/  IMAD.MOV.U32 R27, RZ, RZ, R29 ;  /* 0x000000ffff1b7224 */ /* 0x008fc600078e001d */
[----:B0-----:R-:W2:Y:S01]  /*b900*/  LDL.LU R24, [R1+0x110] ;  /* 0x0001100001187983 */ /* 0x001ea20000300800 */
[----:B------:R-:W-:-:S03]  /*b910*/  IMAD.MOV.U32 R29, RZ, RZ, R11 ;  /* 0x000000ffff1d7224 */ /* 0x000fc600078e000b */
[----:B------:R-:W2:Y:S04]  /*b920*/  LDL.LU R25, [R1+0x114] ;  /* 0x0001140001197983 */ /* 0x000ea80000300800 */
[----:B------:R-:W2:Y:S04]  /*b930*/  LDL.LU R26, [R1+0x118] ;  /* 0x00011800011a7983 */ /* 0x000ea80000300800 */
[----:B------:R-:W-:Y:S04]  /*b940*/  STL.64 [R1+0x1b0], R8 ;  /* 0x0001b00801007387 */ /* 0x000fe80000100a00 */
[----:B------:R0:W-:Y:S04]  /*b950*/  STL [R1+0x1b8], R10 ;  /* 0x0001b80a01007387 */ /* 0x0001e80000100800 */
[----:B0-----:R-:W3:Y:S04]  /*b960*/  LDL.LU.64 R10, [R1+0xa40] ;  /* 0x000a4000010a7983 */ /* 0x001ee80000300a00 */
[----:B------:R-:W3:Y:S04]  /*b970*/  LDL.LU.64 R8, [R1+0xa38] ;  /* 0x000a380001087983 */ /* 0x000ee80000300a00 */
[----:B------:R-:W-:Y:S01]  /*b980*/  STL [R1+0x760], R29 ;  /* 0x0007601d01007387 */ /* 0x000fe20000100800 */
[----:B---3--:R-:W-:Y:S03]  /*b990*/  HMMA.16816.F32 R4, R8, R4, R20 ;  /* 0x000000040804723c */ /* 0x008fe60000001814 */
[----:B------:R-:W3:Y:S11]  /*b9a0*/  LDL.LU.64 R20, [R1+0xa30] ;  /* 0x000a300001147983 */ /* 0x000ef60000300a00 */
[----:B------:R-:W-:Y:S09]  /*b9b0*/  @!UPT UIADD3 URZ, URZ, URZ, URZ ;  /* 0x0000003f3f3ff290 */ /* 0x000ff2000fffe03f */
[----:B------:R-:W-:Y:S04]  /*b9c0*/  STL.64 [R1+0x200], R4 ;  /* 0x0002000401007387 */ /* 0x000fe80000100a00 */
[----:B------:R0:W-:Y:S04]  /*b9d0*/  STL.64 [R1+0x208], R6 ;  /* 0x0002080601007387 */ /* 0x0001e80000100a00 */
[----:B0-----:R-:W3:Y:S04]  /*b9e0*/  LDL.LU.64 R6, [R1+0xa28] ;  /* 0x000a280001067983 */ /* 0x001ee80000300a00 */
[----:B------:R-:W3:Y:S02]  /*b9f0*/  LDL.LU.64 R4, [R1+0xa20] ;  /* 0x000a200001047983 */ /* 0x000ee40000300a00 */
[-C--:B---3--:R-:W-:Y:S11]  /*ba00*/  HMMA.16816.F32 R16, R4, R20.reuse, R16 ;  /* 0x000000140410723c */ /* 0x088ff60000001810 */
[----:B------:R-:W-:Y:S11]  /*ba10*/  @!UPT UIADD3 URZ, URZ, URZ, URZ ;  /* 0x0000003f3f3ff290 */ /* 0x000ff6000fffe03f */
[----:B------:R-:W-:Y:S01]  /*ba20*/  @!UPT UIADD3 URZ, URZ, URZ, URZ ;  /* 0x0000003f3f3ff290 */ /* 0x000fe2000fffe03f */
[----:B------:R0:W-:Y:S01]  /*ba30*/  STL.64 [R1+0x198], R18 ;  /* 0x0001981201007387 */ /* 0x0001e20000100a00 */
[----:B------:R-:W-:Y:S02]  /*ba40*/  IMAD.MOV.U32 R3, RZ, RZ, R16 ;  /* 0x000000ffff037224 */ /* 0x000fe400078e0010 */
[----:B------:R-:W-:Y:S01]  /*ba50*/  IMAD.MOV.U32 R0, RZ, RZ, R17 ;  /* 0x000000ffff007224 */ /* 0x000fe200078e0011 */
[----:B0-----:R-:W2:Y:S04]  /*ba60*/  LDL.LU.64 R18, [R1+0xa18] ;  /* 0x000a180001127983 */ /* 0x001ea80000300a00 */
[----:B------:R-:W2:Y:S04]  /*ba70*/  LDL.LU.64 R16, [R1+0xa10] ;  /* 0x000a100001107983 */ /* 0x000ea80000300a00 */
        /* <DEDUP_REMOVED lines=8> */
[----:B------:R-:W2:Y:S02]  /*bb00*/  LDL.LU.64 R24, [R1+0xa00] ;  /* 0x000a000001187983 */ /* 0x000ea40000300a00 */
[----:B--2---:R-:W-:Y:S11]  /*bb10*/  HMMA.16816.F32 R24, R12, R20, R24 ;  /* 0x000000140c18723c */ /* 0x004ff60000001818 */
[----:B------:R-:W-:Y:S11]  /*bb20*/  @!UPT UIADD3 URZ, URZ, URZ, URZ ;  /* 0x0000003f3f3ff290 */ /* 0x000ff6000fffe03f */
[----:B------:R-:W-:Y:S01]  /*bb30*/  @!UPT UIADD3 URZ, URZ, URZ, URZ ;  /* 0x0000003f3f3ff290 */ /* 0x000fe2000fffe03f */
[----:B------:R-:W-:Y:S01]  /*bb40*/  STL.64 [R1+0x170], R24 ;  /* 0x0001701801007387 */ /* 0x000fe20000100a00 */
[----:B------:R-:W-:-:S03]  /*bb50*/  IMAD.MOV.U32 R29, RZ, RZ, R26 ;  /* 0x000000ffff1d7224 */ /* 0x000fc600078e001a */
[----:B------:R0:W-:Y:S04]  /*bb60*/  STL [R1+0x17c], R27 ;  /* 0x00017c1b01007387 */ /* 0x0001e80000100800 */
[----:B0-----:R-:W2:Y:S04]  /*bb70*/  LDL.LU.64 R26, [R1+0x9f8] ;  /* 0x0009f800011a7983 */ /* 0x001ea80000300a00 */
[----:B------:R-:W2:Y:S04]  /*bb80*/  LDL.LU.64 R24, [R1+0x9f0] ;  /* 0x0009f00001187983 */ /* 0x000ea80000300a00 */
[----:B------:R-:W-:Y:S01]  /*bb90*/  STL [R1+0x764], R29 ;  /* 0x0007641d01007387 */ /* 0x000fe20000100800 */
[----:B--2---:R-:W-:Y:S03]  /*bba0*/  HMMA.16816.F32 R20, R8, R20, R24 ;  /* 0x000000140814723c */ /* 0x004fe60000001818 */
[----:B------:R-:W2:Y:S04]  /*bbb0*/  LDL.LU.64 R26, [R1+0x9e8] ;  /* 0x0009e800011a7983 */ /* 0x000ea80000300a00 */
[----:B------:R-:W2:Y:S11]  /*bbc0*/  LDL.LU.64 R24, [R1+0x9e0] ;  /* 0x0009e00001187983 */ /* 0x000eb60000300a00 */
[----:B------:R-:W-:Y:S05]  /*bbd0*/  @!UPT UIADD3 URZ, URZ, URZ, URZ ;  /* 0x0000003f3f3ff290 */ /* 0x000fea000fffe03f */
[----:B------:R0:W-:Y:S04]  /*bbe0*/  STL.64 [R1+0x210], R20 ;  /* 0x0002101401007387 */ /* 0x0001e80000100a00 */
[----:B------:R-:W-:Y:S04]  /*bbf0*/  STL.64 [R1+0x218], R22 ;  /* 0x0002181601007387 */ /* 0x000fe80000100a00 */
[----:B0-----:R-:W2:Y:S02]  /*bc00*/  LDL.LU.64 R20, [R1+0x9d8] ;  /* 0x0009d80001147983 */ /* 0x001ea40000300a00 */
        /* <DEDUP_REMOVED lines=17> */
[----:B------:R-:W-:Y:S01]  /*bd20*/  STL [R1+0x140], R24 ;  /* 0x0001401801007387 */ /* 0x000fe20000100800 */
[----:B------:R-:W-:-:S03]  /*bd30*/  IMAD.MOV.U32 R29, RZ, RZ, R25 ;  /* 0x000000ffff1d7224 */ /* 0x000fc600078e0019 */
[----:B------:R0:W-:Y:S04]  /*bd40*/  STL.64 [R1+0x148], R26 ;  /* 0x0001481a01007387 */ /* 0x0001e80000100a00 */
        /* <DEDUP_REMOVED lines=10> */
[----:B--2---:R-:W-:Y:S11]  /*bdf0*/  HMMA.16816.F32 R24, R4, R20, R24 ;  /* 0x000000140418723c */ /* 0x004ff60000001818 */
        /* <DEDUP_REMOVED lines=8> */
[----:B------:R0:W-:Y:S04]  /*be80*/  STL [R1+0x880], R28 ;  /* 0x0008801c01007387 */ /* 0x0001e80000100800 */
[----:B0-----:R-:W3:Y:S04]  /*be90*/  LDL R28, [R1+0x388] ;  /* 0x00038800011c7983 */ /* 0x001ee80000100800 */
[----:B------:R-:W-:Y:S04]  /*bea0*/  STL [R1+0x87c], R3 ;  /* 0x00087c0301007387 */ /* 0x000fe80000100800 */
        /* <DEDUP_REMOVED lines=11> */
[----:B0-----:R-:W4:Y:S04]  /*bf60*/  LDL.LU R16, [R1+0x90] ;  /* 0x0000900001107983 */ /* 0x001f280000300800 */
[----:B------:R-:W4:Y:S04]  /*bf70*/  LDL.LU R17, [R1+0x94] ;  /* 0x0000940001117983 */ /* 0x000f280000300800 */
[----:B------:R-:W4:Y:S04]  /*bf80*/  LDL.LU R18, [R1+0x98] ;  /* 0x0000980001127983 */ /* 0x000f280000300800 */
[----:B------:R-:W4:Y:S02]  /*bf90*/  LDL.LU R19, [R1+0x9c] ;  /* 0x00009c0001137983 */ /* 0x000f240000300800 */
[-C--:B----4-:R-:W-:Y:S11]  /*bfa0*/  HMMA.16816.F32 R16, R12, R20.reuse, R16 ;  /* 0x000000140c10723c */ /* 0x090ff60000001810 */
[----:B------:R-:W-:Y:S11]  /*bfb0*/  @!UPT UIADD3 URZ, URZ, URZ, URZ ;  /* 0x0000003f3f3ff290 */ /* 0x000ff6000fffe03f */
[----:B------:R-:W-:Y:S01]  /*bfc0*/  @!UPT UIADD3 URZ, URZ, URZ, URZ ;  /* 0x0000003f3f3ff290 */ /* 0x000fe2000fffe03f */
[----:B------:R-:W-:Y:S04]  /*bfd0*/  STL [R1+0x114], R17 ;  /* 0x0001141101007387 */ /* 0x000fe80000100800 */
[----:B------:R-:W-:Y:S04]  /*bfe0*/  STL.64 [R1+0x118], R18 ;  /* 0x0001181201007387 */ /* 0x000fe80000100a00 */
[----:B------:R-:W-:Y:S04]  /*bff0*/  STL.64 [R1+0x8e8], R14 ;  /* 0x0008e80e01007387 */ /* 0x000fe80000100a00 */
[----:B------:R2:W-:Y:S02]  /*c000*/  STL.64 [R1+0x8e0], R12 ;  /* 0x0008e00c01007387 */ /* 0x0005e40000100a00 */
[----:B--2---:R-:W-:Y:S01]  /*c010*/  HMMA.16816.F32 R12, R8, R20, R24 ;  /* 0x00000014080c723c */ /* 0x004fe20000001818 */
[----:B------:R-:W-:Y:S01]  /*c020*/  IMAD.MOV.U32 R29, RZ, RZ, R16 ;  /* 0x000000ffff1d7224 */ /* 0x000fe200078e0010 */
[----:B---3--:R-:W-:Y:S04]  /*c030*/  LDSM.16.M88.4 R20, [R28+0xe000] ;  /* 0x00e000001c14783b */ /* 0x008fe80000000200 */
[----:B------:R-:W-:Y:S04]  /*c040*/  STL [R1+0x76c], R29 ;  /* 0x00076c1d01007387 */ /* 0x000fe80000100800 */
[----:B------:R-:W-:Y:S04]  /*c050*/  STL.64 [R1+0x8b0], R10 ;  /* 0x0008b00a01007387 */ /* 0x000fe80000100a00 */
[----:B------:R-:W-:Y:S04]  /*c060*/  STL.64 [R1+0x8a8], R8 ;  /* 0x0008a80801007387 */ /* 0x000fe80000100a00 */
[----:B------:R-:W0:Y:S04]  /*c070*/  LDSM.16.M88.4 R8, [R28+0xd000] ;  /* 0x00d000001c08783b */ /* 0x000e280000000200 */
[----:B------:R-:W-:Y:S04]  /*c080*/  LDSM.16.M88.4 R24, [R28+0xf000] ;  /* 0x00f000001c18783b */ /* 0x000fe80000000200 */
[----:B------:R-:W-:Y:S04]  /*c090*/  STL.64 [R1+0x240], R12 ;  /* 0x0002400c01007387 */ /* 0x000fe80000100a00 */
[----:B------:R-:W-:Y:S04]  /*c0a0*/  STL.64 [R1+0x248], R14 ;  /* 0x0002480e01007387 */ /* 0x000fe80000100a00 */
[----:B------:R-:W1:Y:S01]  /*c0b0*/  LDSM.16.M88.4 R12, [R28+0xc000] ;  /* 0x00c000001c0c783b */ /* 0x000e620000000200 */
[----:B0-----:R-:W-:-:S02]  /*c0c0*/  IMAD.MOV.U32 R2, RZ, RZ, R8 ;  /* 0x000000ffff027224 */ /* 0x001fc400078e0008 */
[----:B------:R-:W-:Y:S01]  /*c0d0*/  IMAD.MOV.U32 R0, RZ, RZ, R9 ;  /* 0x000000ffff007224 */ /* 0x000fe200078e0009 */
[----:B-1----:R-:W-:Y:S04]  /*c0e0*/  STL.64 [R1+0x10], R12 ;  /* 0x0000100c01007387 */ /* 0x002fe80000100a00 */
[----:B------:R-:W-:Y:S04]  /*c0f0*/  STL.64 [R1+0x18], R14 ;  /* 0x0000180e01007387 */ /* 0x000fe80000100a00 */
[----:B------:R0:W-:Y:S04]  /*c100*/  STL.64 [R1], R8 ;  /* 0x0000000801007387 */ /* 0x0001e80000100a00 */
[----:B------:R1:W-:Y:S04]  /*c110*/  STL.64 [R1+0x8], R10 ;  /* 0x0000080a01007387 */ /* 0x0003e80000100a00 */
[----:B------:R-:W-:Y:S04]  /*c120*/  STL.64 [R1+0x948], R22 ;  /* 0x0009481601007387 */ /* 0x000fe80000100a00 */
[----:B------:R-:W-:Y:S04]  /*c130*/  STL.64 [R1+0x940], R20 ;  /* 0x0009401401007387 */ /* 0x000fe80000100a00 */
[----:B0-----:R-:W2:Y:S04]  /*c140*/  LDL.LU R8, [R1+0x2b0] ;  /* 0x0002b00001087983 */ /* 0x001ea80000300800 */
[----:B------:R-:W2:Y:S04]  /*c150*/  LDL.LU R9, [R1+0x2b4] ;  /* 0x0002b40001097983 */ /* 0x000ea80000300800 */
[----:B-1----:R-:W3:Y:S04]  /*c160*/  LDL.LU R10, [R1+0x2b8] ;  /* 0x0002b800010a7983 */ /* 0x002ee80000300800 */
[----:B------:R-:W3:Y:S04]  /*c170*/  LDL.LU R11, [R1+0x2bc] ;  /* 0x0002bc00010b7983 */ /* 0x000ee80000300800 */
[----:B---3--:R-:W-:Y:S04]  /*c180*/  STL.64 [R1+0x8c0], R10 ;  /* 0x0008c00a01007387 */ /* 0x008fe80000100a00 */
[----:B--2---:R-:W-:Y:S04]  /*c190*/  STL.64 [R1+0x8b8], R8 ;  /* 0x0008b80801007387 */ /* 0x004fe80000100a00 */
[----:B------:R-:W2:Y:S04]  /*c1a0*/  LDL.LU R16, [R1+0x340] ;  /* 0x0003400001107983 */ /* 0x000ea80000300800 */
        /* <DEDUP_REMOVED lines=15> */
[----:B------:R-:W3:Y:S04]  /*c2a0*/  LDL.LU R20, [R1+0x360] ;  /* 0x0003600001147983 */ /* 0x000ee80000300800 */
[----:B------:R-:W3:Y:S04]  /*c2b0*/  LDL.LU R21, [R1+0x364] ;  /* 0x0003640001157983 */ /* 0x000ee80000300800 */
[----:B------:R-:W4:Y:S04]  /*c2c0*/  LDL.LU R22, [R1+0x368] ;  /* 0x0003680001167983 */ /* 0x000f280000300800 */
[----:B------:R-:W4:Y:S04]  /*c2d0*/  LDL.LU R23, [R1+0x36c] ;  /* 0x00036c0001177983 */ /* 0x000f280000300800 */
[----:B----4-:R-:W-:Y:S04]  /*c2e0*/  STL.64 [R1+0x968], R22 ;  /* 0x0009681601007387 */ /* 0x010fe80000100a00 */
[----:B---3--:R0:W-:Y:S04]  /*c2f0*/  STL.64 [R1+0x960], R20 ;  /* 0x0009601401007387 */ /* 0x0081e80000100a00 */
[----:B0-----:R-:W2:Y:S04]  /*c300*/  LDL.LU.64 R20, [R1+0x10] ;  /* 0x0000100001147983 */ /* 0x001ea80000300a00 */
[----:B------:R-:W3:Y:S04]  /*c310*/  LDL.LU R12, [R1+0x300] ;  /* 0x00030000010c7983 */ /* 0x000ee80000300800 */
[----:B------:R-:W3:Y:S04]  /*c320*/  LDL.LU R13, [R1+0x304] ;  /* 0x00030400010d7983 */ /* 0x000ee80000300800 */
[----:B------:R-:W4:Y:S04]  /*c330*/  LDL.LU R14, [R1+0x308] ;  /* 0x00030800010e7983 */ /* 0x000f280000300800 */
[----:B------:R-:W4:Y:S04]  /*c340*/  LDL.LU R15, [R1+0x30c] ;  /* 0x00030c00010f7983 */ /* 0x000f280000300800 */
[----:B----4-:R-:W-:Y:S04]  /*c350*/  STL.64 [R1+0x8f8], R14 ;  /* 0x0008f80e01007387 */ /* 0x010fe80000100a00 */
[----:B---3--:R0:W-:Y:S04]  /*c360*/  STL.64 [R1+0x8f0], R12 ;  /* 0x0008f00c01007387 */ /* 0x0081e80000100a00 */
[----:B0-----:R-:W3:Y:S04]  /*c370*/  LDL.LU R12, [R1+0x310] ;  /* 0x00031000010c7983 */ /* 0x001ee80000300800 */
        /* <DEDUP_REMOVED lines=8> */
[----:B------:R-:W4:Y:S01]  /*c400*/  LDL.LU R15, [R1+0x32c] ;  /* 0x00032c00010f7983 */ /* 0x000f220000300800 */
[----:B--2---:R-:W-:Y:S01]  /*c410*/  HMMA.16816.F32 R16, R4, R20, R16 ;  /* 0x000000140410723c */ /* 0x004fe20000001810 */
[----:B------:R-:W-:-:S02]  /*c420*/  IMAD.MOV.U32 R11, RZ, RZ, R20 ;  /* 0x000000ffff0b7224 */ /* 0x000fc400078e0014 */
[----:B------:R-:W-:Y:S01]  /*c430*/  IMAD.MOV.U32 R10, RZ, RZ, R21 ;  /* 0x000000ffff0a7224 */ /* 0x000fe200078e0015 */
[----:B----4-:R-:W-:Y:S04]  /*c440*/  STL.64 [R1+0x918], R14 ;  /* 0x0009180e01007387 */ /* 0x010fe80000100a00 */
[----:B---3--:R0:W-:Y:S04]  /*c450*/  STL.64 [R1+0x910], R12 ;  /* 0x0009100c01007387 */ /* 0x0081e80000100a00 */
[----:B0-----:R-:W2:Y:S04]  /*c460*/  LDL.LU R12, [R1+0x330] ;  /* 0x00033000010c7983 */ /* 0x001ea80000300800 */
[----:B------:R-:W2:Y:S04]  /*c470*/  LDL.LU R13, [R1+0x334] ;  /* 0x00033400010d7983 */ /* 0x000ea80000300800 */
[----:B------:R-:W2:Y:S04]  /*c480*/  LDL.LU R14, [R1+0x338] ;  /* 0x00033800010e7983 */ /* 0x000ea80000300800 */
[----:B------:R-:W2:Y:S04]  /*c490*/  LDL.LU R15, [R1+0x33c] ;  /* 0x00033c00010f7983 */ /* 0x000ea80000300800 */
[----:B------:R-:W-:Y:S04]  /*c4a0*/  STL [R1+0x854], R26 ;  /* 0x0008541a01007387 */ /* 0x000fe80000100800 */
[----:B------:R-:W-:Y:S04]  /*c4b0*/  STL [R1+0x850], R27 ;  /* 0x0008501b01007387 */ /* 0x000fe80000100800 */
[----:B------:R-:W3:Y:S04]  /*c4c0*/  LDL.LU.64 R22, [R1+0x968] ;  /* 0x0009680001167983 */ /* 0x000ee80000300a00 */
[----:B------:R-:W3:Y:S01]  /*c4d0*/  LDL.LU.64 R20, [R1+0x960] ;  /* 0x0009600001147983 */ /* 0x000ee20000300a00 */
[----:B------:R-:W-:-:S02]  /*c4e0*/  IMAD.MOV.U32 R8, RZ, RZ, R2 ;  /* 0x000000ffff087224 */ /* 0x000fc400078e0002 */
[----:B------:R-:W-:Y:S02]  /*c4f0*/  IMAD.MOV.U32 R9, RZ, RZ, R0 ;  /* 0x000000ffff097224 */ /* 0x000fe400078e0000 */
[----:B------:R-:W-:Y:S02]  /*c500*/  IMAD.MOV.U32 R0, RZ, RZ, R18 ;  /* 0x000000ffff007224 */ /* 0x000fe400078e0012 */
[----:B------:R-:W-:Y:S02]  /*c510*/  IMAD.MOV.U32 R2, RZ, RZ, R19 ;  /* 0x000000ffff027224 */ /* 0x000fe400078e0013 */
[----:B------:R-:W-:Y:S01]  /*c520*/  IMAD.MOV.U32 R28, RZ, RZ, R16 ;  /* 0x000000ffff1c7224 */ /* 0x000fe200078e0010 */
[----:B------:R-:W4:Y:S01]  /*c530*/  LDL.LU.64 R18, [R1+0x958] ;  /* 0x0009580001127983 */ /* 0x000f220000300a00 */
[----:B------:R-:W-:-:S03]  /*c540*/  IMAD.MOV.U32 R3, RZ, RZ, R17 ;  /* 0x000000ffff037224 */ /* 0x000fc600078e0011 */
[----:B------:R-:W4:Y:S01]  /*c550*/  LDL.LU.64 R16, [R1+0x950] ;  /* 0x0009500001107983 */ /* 0x000f220000300a00 */
[C---:B---3--:R-:W-:Y:S11]  /*c560*/  HMMA.16816.F32 R20, R4.reuse, R8, R20 ;  /* 0x000000080414723c */ /* 0x048ff60000001814 */
[----:B------:R-:W-:Y:S11]  /*c570*/  @!UPT UIADD3 URZ, URZ, URZ, URZ ;  /* 0x0000003f3f3ff290 */ /* 0x000ff6000fffe03f */
[----:B------:R-:W-:Y:S01]  /*c580*/  @!UPT UIADD3 URZ, URZ, URZ, URZ ;  /* 0x0000003f3f3ff290 */ /* 0x000fe2000fffe03f */
[----:B------:R-:W-:Y:S04]  /*c590*/  STL.64 [R1+0xf0], R20 ;  /* 0x0000f01401007387 */ /* 0x000fe80000100a00 */
[----:B------:R0:W-:Y:S04]  /*c5a0*/  STL.64 [R1+0xf8], R22 ;  /* 0x0000f81601007387 */ /* 0x0001e80000100a00 */
[----:B0-----:R-:W3:Y:S04]  /*c5b0*/  LDL.LU.64 R22, [R1+0x948] ;  /* 0x0009480001167983 */ /* 0x001ee80000300a00 */
[----:B------:R-:W4:Y:S02]  /*c5c0*/  LDL.LU.64 R20, [R1+0x940] ;  /* 0x0009400001147983 */ /* 0x000f240000300a00 */
[C---:B----4-:R-:W-:Y:S11]  /*c5d0*/  HMMA.16816.F32 R16, R4.reuse, R20, R16 ;  /* 0x000000140410723c */ /* 0x050ff60000001810 */
[----:B------:R-:W-:Y:S11]  /*c5e0*/  @!UPT UIADD3 URZ, URZ, URZ, URZ ;  /* 0x0000003f3f3ff290 */ /* 0x000ff6000fffe03f */
[----:B------:R-:W-:Y:S01]  /*c5f0*/  @!UPT UIADD3 URZ, URZ, URZ, URZ ;  /* 0x0000003f3f3ff290 */ /* 0x000fe2000fffe03f */
[----:B------:R-:W-:Y:S04]  /*c600*/  STL.64 [R1+0xe0], R16 ;  /* 0x0000e01001007387 */ /* 0x000fe80000100a00 */
[----:B------:R0:W-:Y:S04]  /*c610*/  STL.64 [R1+0xe8], R18 ;  /* 0x0000e81201007387 */ /* 0x0001e80000100a00 */
[----:B0-----:R-:W4:Y:S04]  /*c620*/  LDL.LU.64 R18, [R1+0x938] ;  /* 0x0009380001127983 */ /* 0x001f280000300a00 */
[----:B------:R-:W4:Y:S02]  /*c630*/  LDL.LU.64 R16, [R1+0x930] ;  /* 0x0009300001107983 */ /* 0x000f240000300a00 */
[----:B----4-:R-:W-:Y:S02]  /*c640*/  HMMA.16816.F32 R4, R4, R24, R16 ;  /* 0x000000180404723c */ /* 0x010fe40000001810 */
[----:B------:R-:W2:Y:S04]  /*c650*/  LDL.LU.64 R18, [R1+0x928] ;  /* 0x0009280001127983 */ /* 0x000ea80000300a00 */
[----:B------:R-:W2:Y:S11]  /*c660*/  LDL.LU.64 R16, [R1+0x920] ;  /* 0x0009200001107983 */ /* 0x000eb60000300a00 */
[----:B------:R-:W-:Y:S06]  /*c670*/  @!UPT UIADD3 URZ, URZ, URZ, URZ ;  /* 0x0000003f3f3ff290 */ /* 0x000fec000fffe03f */
[----:B------:R0:W-:Y:S01]  /*c680*/  STL.64 [R1+0xd0], R4 ;  /* 0x0000d00401007387 */ /* 0x0001e20000100a00 */
[----:B------:R-:W-:Y:S02]  /*c690*/  IMAD.MOV.U32 R26, RZ, RZ, R6 ;  /* 0x000000ffff1a7224 */ /* 0x000fe400078e0006 */
[----:B------:R-:W-:Y:S01]  /*c6a0*/  IMAD.MOV.U32 R27, RZ, RZ, R7 ;  /* 0x000000ffff1b7224 */ /* 0x000fe200078e0007 */
[----:B0-----:R-:W4:Y:S04]  /*c6b0*/  LDL.LU R4, [R1+0x1e0] ;  /* 0x0001e00001047983 */ /* 0x001f280000300800 */
[----:B------:R-:W4:Y:S04]  /*c6c0*/  LDL.LU R5, [R1+0x1e4] ;  /* 0x0001e40001057983 */ /* 0x000f280000300800 */
[----:B------:R-:W2:Y:S04]  /*c6d0*/  LDL.LU R6, [R1+0x1e8] ;  /* 0x0001e80001067983 */ /* 0x000ea80000300800 */
[----:B------:R-:W2:Y:S04]  /*c6e0*/  LDL.LU R7, [R1+0x1ec] ;  /* 0x0001ec0001077983 */ /* 0x000ea80000300800 */
[----:B--2---:R-:W-:Y:S04]  /*c6f0*/  STL.64 [R1+0x890], R6 ;  /* 0x0008900601007387 */ /* 0x004fe80000100a00 */
[----:B----4-:R0:W-:Y:S02]  /*c700*/  STL.64 [R1+0x888], R4 ;  /* 0x0008880401007387 */ /* 0x0101e40000100a00 */
[----:B0-----:R-:W-:-:S02]  /*c710*/  IMAD.MOV.U32 R4, RZ, RZ, R11 ;  /* 0x000000ffff047224 */ /* 0x001fc400078e000b */
[----:B------:R-:W-:-:S07]  /*c720*/  IMAD.MOV.U32 R5, RZ, RZ, R10 ;  /* 0x000000ffff057224 */ /* 0x000fce00078e000a */
[C---:B------:R-:W-:Y:S11]  /*c730*/  HMMA.16816.F32 R12, R16.reuse, R4, R12 ;  /* 0x00000004100c723c */ /* 0x040ff6000000180c */
[----:B------:R-:W-:Y:S11]  /*c740*/  @!UPT UIADD3 URZ, URZ, URZ, URZ ;  /* 0x0000003f3f3ff290 */ /* 0x000ff6000fffe03f */
[----:B------:R-:W-:Y:S01]  /*c750*/  @!UPT UIADD3 URZ, URZ, URZ, URZ ;  /* 0x0000003f3f3ff290 */ /* 0x000fe2000fffe03f */
[----:B------:R-:W-:Y:S04]  /*c760*/  STL.64 [R1+0xc0], R12 ;  /* 0x0000c00c01007387 */ /* 0x000fe80000100a00 */
[----:B------:R0:W-:Y:S04]  /*c770*/  STL.64 [R1+0xc8], R14 ;  /* 0x0000c80e01007387 */ /* 0x0001e80000100a00 */
[----:B0-----:R-:W2:Y:S04]  /*c780*/  LDL.LU.64 R14, [R1+0x918] ;  /* 0x00091800010e7983 */ /* 0x001ea80000300a00 */
[----:B------:R-:W2:Y:S02]  /*c790*/  LDL.LU.64 R12, [R1+0x910] ;  /* 0x00091000010c7983 */ /* 0x000ea40000300a00 */
[C---:B--2---:R-:W-:Y:S11]  /*c7a0*/  HMMA.16816.F32 R12, R16.reuse, R8, R12 ;  /* 0x00000008100c723c */ /* 0x044ff6000000180c */
[----:B------:R-:W-:Y:S11]  /*c7b0*/  @!UPT UIADD3 URZ, URZ, URZ, URZ ;  /* 0x0000003f3f3ff290 */ /* 0x000ff6000fffe03f */
[----:B------:R-:W-:Y:S01]  /*c7c0*/  @!UPT UIADD3 URZ, URZ, URZ, URZ ;  /* 0x0000003f3f3ff290 */ /* 0x000fe2000fffe03f */
[----:B------:R-:W-:Y:S04]  /*c7d0*/  STL.64 [R1+0xb0], R12 ;  /* 0x0000b00c01007387 */ /* 0x000fe80000100a00 */
[----:B------:R0:W-:Y:S04]  /*c7e0*/  STL.64 [R1+0xb8], R14 ;  /* 0x0000b80e01007387 */ /* 0x0001e80000100a00 */
[----:B0-----:R-:W2:Y:S04]  /*c7f0*/  LDL.LU.64 R14, [R1+0x908] ;  /* 0x00090800010e7983 */ /* 0x001ea80000300a00 */
[----:B------:R-:W2:Y:S04]  /*c800*/  LDL.LU.64 R12, [R1+0x900] ;  /* 0x00090000010c7983 */ /* 0x000ea80000300a00 */
[----:B------:R0:W-:Y:S04]  /*c810*/  STL.64 [R1+0x8d8], R8 ;  /* 0x0008d80801007387 */ /* 0x0001e80000100a00 */
[----:B0-----:R-:W4:Y:S04]  /*c820*/  LDL.LU R8, [R1+0x2d0] ;  /* 0x0002d00001087983 */ /* 0x001f280000300800 */
[----:B------:R-:W4:Y:S04]  /*c830*/  LDL.LU R9, [R1+0x2d4] ;  /* 0x0002d40001097983 */ /* 0x000f280000300800 */
[----:B------:R-:W4:Y:S04]  /*c840*/  LDL.LU R10, [R1+0x2d8] ;  /* 0x0002d800010a7983 */ /* 0x000f280000300800 */
[----:B------:R-:W4:Y:S01]  /*c850*/  LDL.LU R11, [R1+0x2dc] ;  /* 0x0002dc00010b7983 */ /* 0x000f220000300800 */
[C---:B--2---:R-:W-:Y:S11]  /*c860*/  HMMA.16816.F32 R12, R16.reuse, R20, R12 ;  /* 0x00000014100c723c */ /* 0x044ff6000000180c */
[----:B------:R-:W-:Y:S11]  /*c870*/  @!UPT UIADD3 URZ, URZ, URZ, URZ ;  /* 0x0000003f3f3ff290 */ /* 0x000ff6000fffe03f */
[----:B------:R-:W-:Y:S01]  /*c880*/  @!UPT UIADD3 URZ, URZ, URZ, URZ ;  /* 0x0000003f3f3ff290 */ /* 0x000fe2000fffe03f */
[----:B------:R-:W-:Y:S04]  /*c890*/  STL.64 [R1+0xa0], R12 ;  /* 0x0000a00c01007387 */ /* 0x000fe80000100a00 */
[----:B------:R0:W-:Y:S04]  /*c8a0*/  STL.64 [R1+0xa8], R14 ;  /* 0x0000a80e01007387 */ /* 0x0001e80000100a00 */
[----:B0-----:R-:W2:Y:S04]  /*c8b0*/  LDL.LU.64 R14, [R1+0x8f8] ;  /* 0x0008f800010e7983 */ /* 0x001ea80000300a00 */
[----:B------:R-:W2:Y:S04]  /*c8c0*/  LDL.LU.64 R12, [R1+0x8f0] ;  /* 0x0008f000010c7983 */ /* 0x000ea80000300a00 */
[----:B---3--:R-:W-:Y:S04]  /*c8d0*/  STL.64 [R1+0x8d0], R22 ;  /* 0x0008d01601007387 */ /* 0x008fe80000100a00 */
[----:B------:R0:W-:Y:S04]  /*c8e0*/  STL.64 [R1+0x8c8], R20 ;  /* 0x0008c81401007387 */ /* 0x0001e80000100a00 */
[----:B0-----:R-:W3:Y:S04]  /*c8f0*/  LDL.LU R20, [R1+0x2c0] ;  /* 0x0002c00001147983 */ /* 0x001ee80000300800 */
[----:B------:R-:W3:Y:S04]  /*c900*/  LDL.LU R21, [R1+0x2c4] ;  /* 0x0002c40001157983 */ /* 0x000ee80000300800 */
[----:B------:R-:W3:Y:S04]  /*c910*/  LDL.LU R22, [R1+0x2c8] ;  /* 0x0002c80001167983 */ /* 0x000ee80000300800 */
[----:B------:R-:W3:Y:S01]  /*c920*/  LDL.LU R23, [R1+0x2cc] ;  /* 0x0002cc0001177983 */ /* 0x000ee20000300800 */
[----:B--2---:R-:W-:Y:S03]  /*c930*/  HMMA.16816.F32 R16, R16, R24, R12 ;  /* 0x000000181010723c */ /* 0x004fe6000000180c */
[----:B------:R-:W4:Y:S04]  /*c940*/  LDL.LU.64 R14, [R1+0x8e8] ;  /* 0x0008e800010e7983 */ /* 0x000f280000300a00 */
[----:B------:R-:W4:Y:S11]  /*c950*/  LDL.LU.64 R12, [R1+0x8e0] ;  /* 0x0008e000010c7983 */ /* 0x000f360000300a00 */
[----:B------:R-:W-:Y:S05]  /*c960*/  @!UPT UIADD3 URZ, URZ, URZ, URZ ;  /* 0x0000003f3f3ff290 */ /* 0x000fea000fffe03f */
[----:B------:R0:W-:Y:S01]  /*c970*/  STL.64 [R1+0x90], R16 ;  /* 0x0000901001007387 */ /* 0x0001e20000100a00 */
[----:B------:R-:W-:-:S03]  /*c980*/  IMAD.MOV.U32 R29, RZ, RZ, R19 ;  /* 0x000000ffff1d7224 */ /* 0x000fc600078e0013 */
[----:B------:R1:W-:Y:S04]  /*c990*/  STL [R1+0x98], R18 ;  /* 0x0000981201007387 */ /* 0x0003e80000100800 */
[----:B0-----:R-:W2:Y:S04]  /*c9a0*/  LDL.LU R16, [R1+0x2a0] ;  /* 0x0002a00001107983 */ /* 0x001ea80000300800 */
[----:B------:R-:W2:Y:S04]  /*c9b0*/  LDL.LU R17, [R1+0x2a4] ;  /* 0x0002a40001117983 */ /* 0x000ea80000300800 */
[----:B-1----:R-:W2:Y:S04]  /*c9c0*/  LDL.LU R18, [R1+0x2a8] ;  /* 0x0002a80001127983 */ /* 0x002ea80000300800 */
[----:B------:R-:W2:Y:S04]  /*c9d0*/  LDL.LU R19, [R1+0x2ac] ;  /* 0x0002ac0001137983 */ /* 0x000ea80000300800 */
[----:B------:R-:W-:Y:S01]  /*c9e0*/  STL [R1+0x7c8], R29 ;  /* 0x0007c81d01007387 */ /* 0x000fe20000100800 */
[C---:B----4-:R-:W-:Y:S11]  /*c9f0*/  HMMA.16816.F32 R8, R12.reuse, R4, R8 ;  /* 0x000000040c08723c */ /* 0x050ff60000001808 */
[----:B------:R-:W-:Y:S11]  /*ca00*/  @!UPT UIADD3 URZ, URZ, URZ, URZ ;  /* 0x0000003f3f3ff290 */ /* 0x000ff6000fffe03f */
[----:B------:R-:W-:Y:S01]  /*ca10*/  @!UPT UIADD3 URZ, URZ, URZ, URZ ;  /* 0x0000003f3f3ff290 */ /* 0x000fe2000fffe03f */
[----:B------:R0:W-:Y:S04]  /*ca20*/  STL.64 [R1+0x80], R8 ;  /* 0x0000800801007387 */ /* 0x0001e80000100a00 */
[----:B------:R3:W-:Y:S04]  /*ca30*/  STL.64 [R1+0x88], R10 ;  /* 0x0000880a01007387 */ /* 0x0007e80000100a00 */
[----:B0-----:R-:W3:Y:S02]  /*ca40*/  LDL.LU.64 R8, [R1+0x8d8] ;  /* 0x0008d80001087983 */ /* 0x001ee40000300a00 */
[----:B---3--:R-:W-:Y:S02]  /*ca50*/  HMMA.16816.F32 R8, R12, R8, R20 ;  /* 0x000000080c08723c */ /* 0x008fe40000001814 */
[----:B------:R-:W3:Y:S04]  /*ca60*/  LDL.LU.64 R22, [R1+0x8d0] ;  /* 0x0008d00001167983 */ /* 0x000ee80000300a00 */
[----:B------:R-:W4:Y:S11]  /*ca70*/  LDL.LU.64 R20, [R1+0x8c8] ;  /* 0x0008c80001147983 */ /* 0x000f360000300a00 */
[----:B------:R-:W-:Y:S06]  /*ca80*/  @!UPT UIADD3 URZ, URZ, URZ, URZ ;  /* 0x0000003f3f3ff290 */ /* 0x000fec000fffe03f */
[----:B------:R-:W-:Y:S01]  /*ca90*/  STL.64 [R1+0x70], R8 ;  /* 0x0000700801007387 */ /* 0x000fe20000100a00 */
[----:B------:R-:W-:-:S03]  /*caa0*/  IMAD.MOV.U32 R29, RZ, RZ, R11 ;  /* 0x000000ffff1d7224 */ /* 0x000fc600078e000b */
[----:B------:R0:W-:Y:S04]  /*cab0*/  STL [R1+0x78], R10 ;  /* 0x0000780a01007387 */ /* 0x0001e80000100800 */
[----:B0-----:R-:W4:Y:S04]  /*cac0*/  LDL.LU.64 R10, [R1+0x8c0] ;  /* 0x0008c000010a7983 */ /* 0x001f280000300a00 */
[----:B------:R-:W4:Y:S01]  /*cad0*/  LDL.LU.64 R8, [R1+0x8b8] ;  /* 0x0008b80001087983 */ /* 0x000f220000300a00 */
[C---:B--2---:R-:W-:Y:S08]  /*cae0*/  HMMA.16816.F32 R16, R12.reuse, R24, R16 ;  /* 0x000000180c10723c */ /* 0x044ff00000001810 */
[----:B----4-:R-:W-:Y:S11]  /*caf0*/  HMMA.16816.F32 R8, R12, R20, R8 ;  /* 0x000000140c08723c */ /* 0x010ff60000001808 */
        /* <DEDUP_REMOVED lines=8> */
[----:B0-----:R-:W2:Y:S04]  /*cb80*/  LDL.LU R20, [R1+0x220] ;  /* 0x0002200001147983 */ /* 0x001ea80000300800 */
[----:B------:R-:W2:Y:S04]  /*cb90*/  LDL.LU R21, [R1+0x224] ;  /* 0x0002240001157983 */ /* 0x000ea80000300800 */
[----:B------:R-:W2:Y:S04]  /*cba0*/  LDL.LU R22, [R1+0x228] ;  /* 0x0002280001167983 */ /* 0x000ea80000300800 */
[----:B------:R-:W2:Y:S04]  /*cbb0*/  LDL.LU R23, [R1+0x22c] ;  /* 0x00022c0001177983 */ /* 0x000ea80000300800 */
[----:B------:R-:W3:Y:S04]  /*cbc0*/  LDL.LU R12, [R1+0x1f0] ;  /* 0x0001f000010c7983 */ /* 0x000ee80000300800 */
[----:B------:R-:W3:Y:S04]  /*cbd0*/  LDL.LU R13, [R1+0x1f4] ;  /* 0x0001f400010d7983 */ /* 0x000ee80000300800 */
[----:B------:R-:W3:Y:S04]  /*cbe0*/  LDL.LU R14, [R1+0x1f8] ;  /* 0x0001f800010e7983 */ /* 0x000ee80000300800 */
[----:B------:R-:W3:Y:S04]  /*cbf0*/  LDL.LU R15, [R1+0x1fc] ;  /* 0x0001fc00010f7983 */ /* 0x000ee80000300800 */
[----:B------:R-:W-:Y:S04]  /*cc00*/  STL.64 [R1+0x6b0], R18 ;  /* 0x0006b01201007387 */ /* 0x000fe80000100a00 */
[----:B------:R0:W-:Y:S04]  /*cc10*/  STL.64 [R1+0x6a8], R16 ;  /* 0x0006a81001007387 */ /* 0x0001e80000100a00 */
[----:B0-----:R-:W3:Y:S04]  /*cc20*/  LDL.LU.64 R16, [R1] ;  /* 0x0000000001107983 */ /* 0x001ee80000300a00 */
[----:B------:R-:W4:Y:S01]  /*cc30*/  LDL.LU.64 R18, [R1+0x8] ;  /* 0x0000080001127983 */ /* 0x000f220000300a00 */
[C---:B--2---:R-:W-:Y:S03]  /*cc40*/  HMMA.16816.F32 R4, R8.reuse, R4, R20 ;  /* 0x000000040804723c */ /* 0x044fe60000001814 */
[----:B------:R-:W2:Y:S04]  /*cc50*/  LDL.LU.64 R22, [R1+0x8a0] ;  /* 0x0008a00001167983 */ /* 0x000ea80000300a00 */
[----:B------:R-:W2:Y:S11]  /*cc60*/  LDL.LU.64 R20, [R1+0x898] ;  /* 0x0008980001147983 */ /* 0x000eb60000300a00 */
[----:B------:R-:W-:Y:S05]  /*cc70*/  @!UPT UIADD3 URZ, URZ, URZ, URZ ;  /* 0x0000003f3f3ff290 */ /* 0x000fea000fffe03f */
[----:B------:R-:W-:Y:S04]  /*cc80*/  STL.64 [R1+0x220], R4 ;  /* 0x0002200401007387 */ /* 0x000fe80000100a00 */
[----:B------:R0:W-:Y:S01]  /*cc90*/  STL.64 [R1+0x228], R6 ;  /* 0x0002280601007387 */ /* 0x0001e20000100a00 */
[C---:B---3--:R-:W-:Y:S03]  /*cca0*/  HMMA.16816.F32 R12, R8.reuse, R16, R12 ;  /* 0x00000010080c723c */ /* 0x048fe6000000180c */
[----:B0-----:R-:W2:Y:S04]  /*ccb0*/  LDL.LU.64 R6, [R1+0x890] ;  /* 0x0008900001067983 */ /* 0x001ea80000300a00 */
[----:B------:R-:W2:Y:S04]  /*ccc0*/  LDL.LU.64 R4, [R1+0x888] ;  /* 0x0008880001047983 */ /* 0x000ea80000300a00 */
[----:B----4-:R0:W-:Y:S04]  /*ccd0*/  STL.64 [R1+0x7d8], R18 ;  /* 0x0007d81201007387 */ /* 0x0101e80000100a00 */
[----:B0-----:R-:W3:Y:S08]  /*cce0*/  LDL R18, [R1+0x18] ;  /* 0x0000180001127983 */ /* 0x001ef00000100800 */
[----:B------:R-:W-:Y:S04]  /*ccf0*/  STL.64 [R1+0x1f0], R12 ;  /* 0x0001f00c01007387 */ /* 0x000fe80000100a00 */
[----:B------:R-:W-:Y:S04]  /*cd00*/  STL.64 [R1+0x1f8], R14 ;  /* 0x0001f80e01007387 */ /* 0x000fe80000100a00 */
[----:B------:R-:W3:Y:S01]  /*cd10*/  LDL R19, [R1+0x1c] ;  /* 0x00001c0001137983 */ /* 0x000ee20000100800 */
[----:B--2---:R-:W-:Y:S03]  /*cd20*/  HMMA.16816.F32 R4, R8, R20, R4 ;  /* 0x000000140804723c */ /* 0x004fe60000001804 */
[----:B---3--:R0:W-:Y:S04]  /*cd30*/  STL.64 [R1+0x7f0], R18 ;  /* 0x0007f01201007387 */ /* 0x0081e80000100a00 */
[----:B0-----:R-:W2:Y:S11]  /*cd40*/  LDL R18, [R1+0x28] ;  /* 0x0000280001127983 */ /* 0x001eb60000100800 */
[----:B------:R-:W-:Y:S05]  /*cd50*/  @!UPT UIADD3 URZ, URZ, URZ, URZ ;  /* 0x0000003f3f3ff290 */ /* 0x000fea000fffe03f */
[----:B------:R-:W-:Y:S04]  /*cd60*/  STL.64 [R1+0x1e0], R4 ;  /* 0x0001e00401007387 */ /* 0x000fe80000100a00 */
[----:B------:R-:W-:Y:S04]  /*cd70*/  STL.64 [R1+0x1e8], R6 ;  /* 0x0001e80601007387 */ /* 0x000fe80000100a00 */
[----:B------:R-:W2:Y:S04]  /*cd80*/  LDL R19, [R1+0x2c] ;  /* 0x00002c0001137983 */ /* 0x000ea80000100800 */
[----:B--2---:R-:W-:Y:S04]  /*cd90*/  STL.64 [R1+0x808], R18 ;  /* 0x0008081201007387 */ /* 0x004fe80000100a00 */
[----:B------:R0:W-:Y:S04]  /*cda0*/  STL.64 [R1+0x7d0], R22 ;  /* 0x0007d01601007387 */ /* 0x0001e80000100a00 */
[----:B------:R-:W2:Y:S04]  /*cdb0*/  LDL.LU R20, [R1+0xf0] ;  /* 0x0000f00001147983 */ /* 0x000ea80000300800 */
[----:B------:R-:W2:Y:S04]  /*cdc0*/  LDL.LU R21, [R1+0xf4] ;  /* 0x0000f40001157983 */ /* 0x000ea80000300800 */
[----:B0-----:R-:W3:Y:S04]  /*cdd0*/  LDL.LU R22, [R1+0xf8] ;  /* 0x0000f80001167983 */ /* 0x001ee80000300800 */
[----:B------:R-:W3:Y:S04]  /*cde0*/  LDL.LU R23, [R1+0xfc] ;  /* 0x0000fc0001177983 */ /* 0x000ee80000300800 */
[----:B------:R-:W4:Y:S04]  /*cdf0*/  LDL.LU R16, [R1+0x160] ;  /* 0x0001600001107983 */ /* 0x000f280000300800 */
[----:B------:R-:W4:Y:S04]  /*ce00*/  LDL.LU R17, [R1+0x164] ;  /* 0x0001640001117983 */ /* 0x000f280000300800 */
[----:B------:R-:W2:Y:S04]  /*ce10*/  LDL.LU R18, [R1+0x168] ;  /* 0x0001680001127983 */ /* 0x000ea80000300800 */
[----:B------:R-:W2:Y:S04]  /*ce20*/  LDL.LU R19, [R1+0x16c] ;  /* 0x00016c0001137983 */ /* 0x000ea80000300800 */
[----:B------:R-:W3:Y:S04]  /*ce30*/  LDL.LU R4, [R1+0x1a0] ;  /* 0x0001a00001047983 */ /* 0x000ee80000300800 */
[----:B------:R-:W3:Y:S04]  /*ce40*/  LDL.LU R5, [R1+0x1a4] ;  /* 0x0001a40001057983 */ /* 0x000ee80000300800 */
[----:B------:R-:W3:Y:S04]  /*ce50*/  LDL.LU R6, [R1+0x1a8] ;  /* 0x0001a80001067983 */ /* 0x000ee80000300800 */
[----:B------:R-:W3:Y:S04]  /*ce60*/  LDL.LU R7, [R1+0x1ac] ;  /* 0x0001ac0001077983 */ /* 0x000ee80000300800 */
[----:B--2---:R0:W-:Y:S04]  /*ce70*/  STL.64 [R1+0x828], R18 ;  /* 0x0008281201007387 */ /* 0x0041e80000100a00 */
[----:B----4-:R-:W-:Y:S04]  /*ce80*/  STL.64 [R1+0x820], R16 ;  /* 0x0008201001007387 */ /* 0x010fe80000100a00 */
[----:B0-----:R-:W2:Y:S04]  /*ce90*/  LDL R18, [R1+0x48] ;  /* 0x0000480001127983 */ /* 0x001ea80000100800 */
[----:B------:R-:W2:Y:S04]  /*cea0*/  LDL R19, [R1+0x4c] ;  /* 0x00004c0001137983 */ /* 0x000ea80000100800 */
[----:B--2---:R-:W-:Y:S04]  /*ceb0*/  STL.64 [R1+0x838], R18 ;  /* 0x0008381201007387 */ /* 0x004fe80000100a00 */
[----:B---3--:R0:W-:Y:S04]  /*cec0*/  STL.64 [R1+0x7e8], R22 ;  /* 0x0007e81601007387 */ /* 0x0081e80000100a00 */
[----:B------:R1:W-:Y:S01]  /*ced0*/  STL.64 [R1+0x7e0], R20 ;  /* 0x0007e01401007387 */ /* 0x0003e20000100a00 */
[----:B0-----:R-:W-:-:S02]  /*cee0*/  IMAD.MOV.U32 R22, RZ, RZ, R0 ;  /* 0x000000ffff167224 */ /* 0x001fc400078e0000 */
[----:B-1----:R-:W-:Y:S02]  /*cef0*/  IMAD.MOV.U32 R20, RZ, RZ, R28 ;  /* 0x000000ffff147224 */ /* 0x002fe400078e001c */
[----:B------:R-:W2:Y:S01]  /*cf00*/  LDL.LU R28, [R1+0x880] ;  /* 0x00088000011c7983 */ /* 0x000ea20000300800 */
[----:B------:R-:W-:Y:S02]  /*cf10*/  IMAD.MOV.U32 R21, RZ, RZ, R3 ;  /* 0x000000ffff157224 */ /* 0x000fe400078e0003 */
[----:B------:R-:W-:Y:S01]  /*cf20*/  IMAD.MOV.U32 R23, RZ, RZ, R2 ;  /* 0x000000ffff177224 */ /* 0x000fe200078e0002 */
[----:B------:R-:W3:Y:S04]  /*cf30*/  LDL.LU R3, [R1+0x87c] ;  /* 0x00087c0001037983 */ /* 0x000ee80000300800 */
[----:B------:R-:W4:Y:S04]  /*cf40*/  LDL.LU R0, [R1+0x878] ;  /* 0x0008780001007983 */ /* 0x000f280000300800 */
[----:B------:R-:W4:Y:S04]  /*cf50*/  LDL.LU R2, [R1+0x874] ;  /* 0x0008740001027983 */ /* 0x000f280000300800 */
[----:B------:R-:W4:Y:S04]  /*cf60*/  LDL R18, [R1+0x58] ;  /* 0x0000580001127983 */ /* 0x000f280000100800 */
[----:B------:R-:W4:Y:S04]  /*cf70*/  LDL R19, [R1+0x5c] ;  /* 0x00005c0001137983 */ /* 0x000f280000100800 */
[----:B------:R2:W-:Y:S04]  /*cf80*/  STL.64 [R1+0x800], R22 ;  /* 0x0008001601007387 */ /* 0x0005e80000100a00 */
[----:B------:R3:W-:Y:S01]  /*cf90*/  STL.64 [R1+0x7f8], R20 ;  /* 0x0007f81401007387 */ /* 0x0007e20000100a00 */
[----:B--2---:R-:W-:-:S02]  /*cfa0*/  IMAD.MOV.U32 R23, RZ, RZ, R28 ;  /* 0x000000ffff177224 */ /* 0x004fc400078e001c */
[----:B---3--:R-:W-:Y:S02]  /*cfb0*/  IMAD.MOV.U32 R20, RZ, RZ, R3 ;  /* 0x000000ffff147224 */ /* 0x008fe400078e0003 */
[----:B------:R-:W2:Y:S01]  /*cfc0*/  LDL.LU R3, [R1+0x870] ;  /* 0x0008700001037983 */ /* 0x000ea20000300800 */
[----:B----4-:R-:W-:-:S03]  /*cfd0*/  IMAD.MOV.U32 R21, RZ, RZ, R0 ;  /* 0x000000ffff157224 */ /* 0x010fc600078e0000 */
[----:B------:R-:W3:Y:S01]  /*cfe0*/  LDL.LU R0, [R1+0x86c] ;  /* 0x00086c0001007983 */ /* 0x000ee20000300800 */
[----:B------:R-:W-:-:S03]  /*cff0*/  IMAD.MOV.U32 R22, RZ, RZ, R2 ;  /* 0x000000ffff167224 */ /* 0x000fc600078e0002 */
[----:B------:R-:W4:Y:S04]  /*d000*/  LDL.LU R2, [R1+0x868] ;  /* 0x0008680001027983 */ /* 0x000f280000300800 */
[----:B------:R-:W4:Y:S04]  /*d010*/  LDL.LU R28, [R1+0x864] ;  /* 0x00086400011c7983 */ /* 0x000f280000300800 */
[----:B------:R0:W-:Y:S04]  /*d020*/  STL.64 [R1+0x818], R22 ;  /* 0x0008181601007387 */ /* 0x0001e80000100a00 */
[----:B------:R2:W-:Y:S04]  /*d030*/  STL.64 [R1+0x810], R20 ;  /* 0x0008101401007387 */ /* 0x0005e80000100a00 */
[----:B0-----:R-:W4:Y:S01]  /*d040*/  LDL.64 R22, [R1+0x38] ;  /* 0x0000380001167983 */ /* 0x001f220000100a00 */
[----:B--2---:R-:W-:-:S02]  /*d050*/  IMAD.MOV.U32 R20, RZ, RZ, R3 ;  /* 0x000000ffff147224 */ /* 0x004fc400078e0003 */
[----:B---3--:R-:W-:Y:S01]  /*d060*/  IMAD.MOV.U32 R21, RZ, RZ, R0 ;  /* 0x000000ffff157224 */ /* 0x008fe200078e0000 */
[----:B----4-:R0:W-:Y:S04]  /*d070*/  STL.64 [R1+0x830], R22 ;  /* 0x0008301601007387 */ /* 0x0101e80000100a00 */
[----:B------:R-:W2:Y:S04]  /*d080*/  LDL.LU R3, [R1+0x860] ;  /* 0x0008600001037983 */ /* 0x000ea80000300800 */
[----:B------:R-:W3:Y:S04]  /*d090*/  LDL.LU R0, [R1+0x85c] ;  /* 0x00085c0001007983 */ /* 0x000ee80000300800 */
[----:B0-----:R-:W4:Y:S04]  /*d0a0*/  LDL.LU R22, [R1+0x198] ;  /* 0x0001980001167983 */ /* 0x001f280000300800 */
[----:B------:R-:W4:Y:S01]  /*d0b0*/  LDL.LU R23, [R1+0x19c] ;  /* 0x00019c0001177983 */ /* 0x000f220000300800 */
[----:B------:R-:W-:Y:S03]  /*d0c0*/  HMMA.16816.F32 R4, R8, R24, R4 ;  /* 0x000000180804723c */ /* 0x000fe60000001804 */
[----:B----4-:R-:W-:Y:S04]  /*d0d0*/  STL.64 [R1+0x848], R22 ;  /* 0x0008481601007387 */ /* 0x010fe80000100a00 */
[----:B------:R0:W-:Y:S02]  /*d0e0*/  STL.64 [R1+0x840], R20 ;  /* 0x0008401401007387 */ /* 0x0001e40000100a00 */
[----:B0-----:R-:W-:-:S02]  /*d0f0*/  IMAD.MOV.U32 R20, RZ, RZ, R28 ;  /* 0x000000ffff147224 */ /* 0x001fc400078e001c */
[----:B------:R-:W4:Y:S01]  /*d100*/  LDL.LU R28, [R1+0x858] ;  /* 0x00085800011c7983 */ /* 0x000f220000300800 */
[----:B--2---:R-:W-:Y:S02]  /*d110*/  IMAD.MOV.U32 R21, RZ, RZ, R3 ;  /* 0x000000ffff157224 */ /* 0x004fe400078e0003 */
[----:B------:R-:W-:-:S09]  /*d120*/  IMAD.MOV.U32 R22, RZ, RZ, R2 ;  /* 0x000000ffff167224 */ /* 0x000fd200078e0002 */
[----:B------:R-:W-:Y:S01]  /*d130*/  STL [R1+0x250], R4 ;  /* 0x0002500401007387 */ /* 0x000fe20000100800 */
[----:B---3--:R-:W-:Y:S02]  /*d140*/  IMAD.MOV.U32 R23, RZ, RZ, R0 ;  /* 0x000000ffff177224 */ /* 0x008fe400078e0000 */
[----:B------:R-:W-:Y:S02]  /*d150*/  IMAD.MOV.U32 R0, RZ, RZ, R5 ;  /* 0x000000ffff007224 */ /* 0x000fe400078e0005 */
[----:B------:R-:W-:Y:S02]  /*d160*/  IMAD.MOV.U32 R2, RZ, RZ, R6 ;  /* 0x000000ffff027224 */ /* 0x000fe400078e0006 */
[----:B------:R-:W-:-:S05]  /*d170*/  IMAD.MOV.U32 R3, RZ, RZ, R7 ;  /* 0x000000ffff037224 */ /* 0x000fca00078e0007 */
[----:B------:R-:W-:Y:S04]  /*d180*/  STL [R1+0x658], R3 ;  /* 0x0006580301007387 */ /* 0x000fe80000100800 */
[----:B------:R-:W-:Y:S04]  /*d190*/  STL [R1+0x654], R2 ;  /* 0x0006540201007387 */ /* 0x000fe80000100800 */
[----:B------:R-:W-:Y:S04]  /*d1a0*/  STL [R1+0x650], R0 ;  /* 0x0006500001007387 */ /* 0x000fe80000100800 */
[----:B----4-:R-:W0:Y:S04]  /*d1b0*/  LDSM.16.MT88.4 R4, [R28+0x6000] ;  /* 0x006000001c04783b */ /* 0x010e280000004200 */
[----:B------:R-:W1:Y:S04]  /*d1c0*/  LDSM.16.MT88.4 R12, [R28+0x6100] ;  /* 0x006100001c0c783b */ /* 0x000e680000004200 */
[----:B------:R-:W2:Y:S01]  /*d1d0*/  LDSM.16.MT88.4 R8, [R28+0x6080] ;  /* 0x006080001c08783b */ /* 0x000ea20000004200 */
[----:B0-----:R-:W-:Y:S03]  /*d1e0*/  HMMA.16816.F32 R16, R4, R18, R20 ;  /* 0x000000120410723c */ /* 0x001fe60000001814 */
[----:B-1----:R0:W-:Y:S04]  /*d1f0*/  STL.64 [R1+0x748], R14 ;  /* 0x0007480e01007387 */ /* 0x0021e80000100a00 */
[----:B------:R1:W-:Y:S01]  /*d200*/  STL.64 [R1+0x740], R12 ;  /* 0x0007400c01007387 */ /* 0x0003e20000100a00 */
[----:B0-----:R-:W-:-:S02]  /*d210*/  IMAD.MOV.U32 R14, RZ, RZ, R26 ;  /* 0x000000ffff0e7224 */ /* 0x001fc400078e001a */
[----:B------:R-:W-:Y:S01]  /*d220*/  IMAD.MOV.U32 R15, RZ, RZ, R27 ;  /* 0x000000ffff0f7224 */ /* 0x000fe200078e001b */
[----:B-1----:R-:W3:Y:S04]  /*d230*/  LDL.LU R12, [R1+0xd0] ;  /* 0x0000d000010c7983 */ /* 0x002ee80000300800 */
[----:B------:R-:W3:Y:S04]  /*d240*/  LDL.LU R13, [R1+0xd4] ;  /* 0x0000d400010d7983 */ /* 0x000ee80000300800 */
[----:B------:R-:W3:Y:S04]  /*d250*/  LDL.LU R26, [R1+0x854] ;  /* 0x00085400011a7983 */ /* 0x000ee80000300800 */
[----:B------:R-:W3:Y:S04]  /*d260*/  LDL.LU R27, [R1+0x850] ;  /* 0x00085000011b7983 */ /* 0x000ee80000300800 */
[----:B------:R-:W4:Y:S04]  /*d270*/  LDL.LU.64 R22, [R1+0x848] ;  /* 0x0008480001167983 */ /* 0x000f280000300a00 */
[----:B------:R-:W4:Y:S04]  /*d280*/  LDL.LU.64 R20, [R1+0x840] ;  /* 0x0008400001147983 */ /* 0x000f280000300a00 */
[----:B------:R-:W-:Y:S04]  /*d290*/  STL.64 [R1+0x1d0], R16 ;  /* 0x0001d01001007387 */ /* 0x000fe80000100a00 */
[----:B------:R0:W-:Y:S04]  /*d2a0*/  STL.64 [R1+0x1d8], R18 ;  /* 0x0001d81201007387 */ /* 0x0001e80000100a00 */
[----:B0-----:R-:W4:Y:S01]  /*d2b0*/  LDL.LU.64 R18, [R1+0x838] ;  /* 0x0008380001127983 */ /* 0x001f220000300a00 */
[----:B------:R-:W-:-:S02]  /*d2c0*/  IMAD.MOV.U32 R24, RZ, RZ, R16 ;  /* 0x000000ffff187224 */ /* 0x000fc400078e0010 */
[----:B----4-:R-:W-:Y:S01]  /*d2d0*/  HMMA.16816.F32 R16, R4, R18, R20 ;  /* 0x000000120410723c */ /* 0x010fe20000001814 */
[----:B------:R-:W4:Y:S11]  /*d2e0*/  LDL.LU.64 R22, [R1+0x830] ;  /* 0x0008300001167983 */ /* 0x000f360000300a00 */
[----:B------:R-:W-:Y:S11]  /*d2f0*/  @!UPT UIADD3 URZ, URZ, URZ, URZ ;  /* 0x0000003f3f3ff290 */ /* 0x000ff6000fffe03f */
[----:B------:R-:W-:Y:S04]  /*d300*/  STL.64 [R1+0x270], R16 ;  /* 0x0002701001007387 */ /* 0x000fe80000100a00 */
[----:B------:R0:W-:Y:S04]  /*d310*/  STL.64 [R1+0x278], R18 ;  /* 0x0002781201007387 */ /* 0x0001e80000100a00 */
[----:B0-----:R-:W2:Y:S04]  /*d320*/  LDL.LU.64 R18, [R1+0x828] ;  /* 0x0008280001127983 */ /* 0x001ea80000300a00 */
[----:B------:R-:W2:Y:S01]  /*d330*/  LDL.LU.64 R16, [R1+0x820] ;  /* 0x0008200001107983 */ /* 0x000ea20000300a00 */
[----:B----4-:R-:W-:-:S02]  /*d340*/  IMAD.MOV.U32 R2, RZ, RZ, R22 ;  /* 0x000000ffff027224 */ /* 0x010fc400078e0016 */
[----:B------:R-:W-:Y:S01]  /*d350*/  IMAD.MOV.U32 R0, RZ, RZ, R23 ;  /* 0x000000ffff007224 */ /* 0x000fe200078e0017 */
[C---:B--2---:R-:W-:Y:S01]  /*d360*/  HMMA.16816.F32 R16, R4.reuse, R22, R16 ;  /* 0x000000160410723c */ /* 0x044fe20000001810 */
[----:B------:R-:W2:Y:S04]  /*d370*/  LDL.LU.64 R22, [R1+0x818] ;  /* 0x0008180001167983 */ /* 0x000ea80000300a00 */
[----:B------:R-:W2:Y:S11]  /*d380*/  LDL.LU.64 R20, [R1+0x810] ;  /* 0x0008100001147983 */ /* 0x000eb60000300a00 */
[----:B------:R-:W-:Y:S07]  /*d390*/  @!UPT UIADD3 URZ, URZ, URZ, URZ ;  /* 0x0000003f3f3ff290 */ /* 0x000fee000fffe03f */
[----:B------:R-:W-:Y:S04]  /*d3a0*/  STL.64 [R1+0x2a0], R16 ;  /* 0x0002a01001007387 */ /* 0x000fe80000100a00 */
[----:B------:R0:W-:Y:S04]  /*d3b0*/  STL.64 [R1+0x2a8], R18 ;  /* 0x0002a81201007387 */ /* 0x0001e80000100a00 */
[----:B0-----:R-:W2:Y:S01]  /*d3c0*/  LDL.LU.64 R18, [R1+0x808] ;  /* 0x0008080001127983 */ /* 0x001ea20000300a00 */
[----:B------:R-:W-:Y:S02]  /*d3d0*/  IMAD.MOV.U32 R25, RZ, RZ, R16 ;  /* 0x000000ffff197224 */ /* 0x000fe400078e0010 */
[C---:B--2---:R-:W-:Y:S01]  /*d3e0*/  HMMA.16816.F32 R16, R4.reuse, R18, R20 ;  /* 0x000000120410723c */ /* 0x044fe20000001814 */
[----:B------:R-:W2:Y:S04]  /*d3f0*/  LDL.LU.64 R22, [R1+0x800] ;  /* 0x0008000001167983 */ /* 0x000ea80000300a00 */
[----:B------:R-:W2:Y:S11]  /*d400*/  LDL.LU.64 R20, [R1+0x7f8] ;  /* 0x0007f80001147983 */ /* 0x000eb60000300a00 */
[----:B------:R-:W-:Y:S07]  /*d410*/  @!UPT UIADD3 URZ, URZ, URZ, URZ ;  /* 0x0000003f3f3ff290 */ /* 0x000fee000fffe03f */
[----:B------:R-:W-:Y:S04]  /*d420*/  STL.64 [R1+0x2f0], R16 ;  /* 0x0002f01001007387 */ /* 0x000fe80000100a00 */
[----:B------:R0:W-:Y:S04]  /*d430*/  STL.64 [R1+0x2f8], R18 ;  /* 0x0002f81201007387 */ /* 0x0001e80000100a00 */
[----:B0-----:R-:W2:Y:S02]  /*d440*/  LDL.LU.64 R18, [R1+0x7f0] ;  /* 0x0007f00001127983 */ /* 0x001ea40000300a00 */
[C---:B--2---:R-:W-:Y:S02]  /*d450*/  HMMA.16816.F32 R16, R4.reuse, R18, R20 ;  /* 0x000000120410723c */ /* 0x044fe40000001814 */
[----:B------:R-:W2:Y:S04]  /*d460*/  LDL.LU.64 R22, [R1+0x7e8] ;  /* 0x0007e80001167983 */ /* 0x000ea80000300a00 */
[----:B------:R-:W2:Y:S11]  /*d470*/  LDL.LU.64 R20, [R1+0x7e0] ;  /* 0x0007e00001147983 */ /* 0x000eb60000300a00 */
[----:B------:R-:W-:Y:S06]  /*d480*/  @!UPT UIADD3 URZ, URZ, URZ, URZ ;  /* 0x0000003f3f3ff290 */ /* 0x000fec000fffe03f */
[----:B------:R-:W-:Y:S04]  /*d490*/  STL.64 [R1+0x330], R16 ;  /* 0x0003301001007387 */ /* 0x000fe80000100a00 */
[----:B------:R0:W-:Y:S04]  /*d4a0*/  STL.64 [R1+0x338], R18 ;  /* 0x0003381201007387 */ /* 0x0001e80000100a00 */
[----:B0-----:R-:W2:Y:S02]  /*d4b0*/  LDL.LU.64 R18, [R1+0x7d8] ;  /* 0x0007d80001127983 */ /* 0x001ea40000300a00 */
[C---:B--2---:R-:W-:Y:S11]  /*d4c0*/  HMMA.16816.F32 R20, R4.reuse, R18, R20 ;  /* 0x000000120414723c */ /* 0x044ff60000001814 */
[----:B------:R-:W-:Y:S11]  /*d4d0*/  @!UPT UIADD3 URZ, URZ, URZ, URZ ;  /* 0x0000003f3f3ff290 */ /* 0x000ff6000fffe03f */
[----:B------:R-:W-:Y:S01]  /*d4e0*/  @!UPT UIADD3 URZ, URZ, URZ, URZ ;  /* 0x0000003f3f3ff290 */ /* 0x000fe2000fffe03f */
[----:B------:R-:W-:Y:S04]  /*d4f0*/  STL.64 [R1+0x320], R20 ;  /* 0x0003201401007387 */ /* 0x000fe80000100a00 */
[----:B------:R0:W-:Y:S04]  /*d500*/  STL.64 [R1+0x328], R22 ;  /* 0x0003281601007387 */ /* 0x0001e80000100a00 */
[----:B0-----:R-:W2:Y:S04]  /*d510*/  LDL.LU.64 R22, [R1+0x7d0] ;  /* 0x0007d00001167983 */ /* 0x001ea80000300a00 */
[----:B------:R0:W-:Y:S04]  /*d520*/  STL.64 [R1+0x778], R18 ;  /* 0x0007781201007387 */ /* 0x0001e80000100a00 */
[----:B------:R-:W2:Y:S04]  /*d530*/  LDL.LU R16, [R1+0xe0] ;  /* 0x0000e00001107983 */ /* 0x000ea80000300800 */
[----:B------:R-:W2:Y:S04]  /*d540*/  LDL.LU R17, [R1+0xe4] ;  /* 0x0000e40001117983 */ /* 0x000ea80000300800 */
[----:B0-----:R-:W2:Y:S04]  /*d550*/  LDL.LU R18, [R1+0xe8] ;  /* 0x0000e80001127983 */ /* 0x001ea80000300800 */
[----:B------:R-:W2:Y:S02]  /*d560*/  LDL.LU R19, [R1+0xec] ;  /* 0x0000ec0001137983 */ /* 0x000ea40000300800 */
[C---:B--2---:R-:W-:Y:S08]  /*d570*/  HMMA.16816.F32 R16, R4.reuse, R22, R16 ;  /* 0x000000160410723c */ /* 0x044ff00000001810 */
[----:B---3--:R-:W-:Y:S01]  /*d580*/  HMMA.16816.F32 R4, R4, R26, R12 ;  /* 0x0000001a0404723c */ /* 0x008fe2000000180c */
[----:B------:R-:W-:Y:S11]  /*d590*/  STL.64 [R1+0x770], R22 ;  /* 0x0007701601007387 */ /* 0x000ff60000100a00 */
[----:B------:R-:W-:Y:S03]  /*d5a0*/  @!UPT UIADD3 URZ, URZ, URZ, URZ ;  /* 0x0000003f3f3ff290 */ /* 0x000fe6000fffe03f */
[----:B------:R0:W-:Y:S04]  /*d5b0*/  STL.64 [R1+0x310], R16 ;  /* 0x0003101001007387 */ /* 0x0001e80000100a00 */
[----:B------:R1:W-:Y:S04]  /*d5c0*/  STL.64 [R1+0x318], R18 ;  /* 0x0003181201007387 */ /* 0x0003e80000100a00 */
[----:B0-----:R-:W2:Y:S04]  /*d5d0*/  LDL.LU R16, [R1+0x120] ;  /* 0x0001200001107983 */ /* 0x001ea80000300800 */
[----:B------:R-:W-:Y:S04]  /*d5e0*/  STL.64 [R1+0x300], R4 ;  /* 0x0003000401007387 */ /* 0x000fe80000100a00 */
[----:B------:R-:W-:Y:S04]  /*d5f0*/  STL.64 [R1+0x308], R6 ;  /* 0x0003080601007387 */ /* 0x000fe80000100a00 */
[----:B------:R-:W2:Y:S04]  /*d600*/  LDL.LU R17, [R1+0x124] ;  /* 0x0001240001117983 */ /* 0x000ea80000300800 */
[----:B-1----:R-:W3:Y:S04]  /*d610*/  LDL.LU R18, [R1+0x128] ;  /* 0x0001280001127983 */ /* 0x002ee80000300800 */
[----:B------:R-:W3:Y:S04]  /*d620*/  LDL.LU R19, [R1+0x12c] ;  /* 0x00012c0001137983 */ /* 0x000ee80000300800 */
[----:B---3--:R0:W-:Y:S04]  /*d630*/  STL.64 [R1+0x788], R18 ;  /* 0x0007881201007387 */ /* 0x0081e80000100a00 */
[----:B--2---:R-:W-:Y:S01]  /*d640*/  STL.64 [R1+0x780], R16 ;  /* 0x0007801001007387 */ /* 0x004fe20000100a00 */
[----:B0-----:R-:W-:-:S02]  /*d650*/  IMAD.MOV.U32 R18, RZ, RZ, R2 ;  /* 0x000000ffff127224 */ /* 0x001fc400078e0002 */
[----:B------:R-:W-:-:S05]  /*d660*/  IMAD.MOV.U32 R19, RZ, RZ, R0 ;  /* 0x000000ffff137224 */ /* 0x000fca00078e0000 */
[----:B------:R0:W-:Y:S04]  /*d670*/  STL.64 [R1+0x798], R18 ;  /* 0x0007981201007387 */ /* 0x0001e80000100a00 */
[----:B0-----:R-:W2:Y:S04]  /*d680*/  LDL.64 R18, [R1+0x48] ;  /* 0x0000480001127983 */ /* 0x001ea80000100a00 */
[----:B--2---:R0:W-:Y:S04]  /*d690*/  STL.64 [R1+0x7b0], R18 ;  /* 0x0007b01201007387 */ /* 0x0041e80000100a00 */
[----:B------:R-:W2:Y:S04]  /*d6a0*/  LDL.64 R22, [R1+0x28] ;  /* 0x0000280001167983 */ /* 0x000ea80000100a00 */
[----:B0-----:R-:W3:Y:S04]  /*d6b0*/  LDL.64 R18, [R1+0x58] ;  /* 0x0000580001127983 */ /* 0x001ee80000100a00 */
[----:B--2---:R0:W-:Y:S04]  /*d6c0*/  STL.64 [R1+0x790], R22 ;  /* 0x0007901601007387 */ /* 0x0041e80000100a00 */
[----:B------:R-:W2:Y:S04]  /*d6d0*/  LDL.LU R20, [R1+0x150] ;  /* 0x0001500001147983 */ /* 0x000ea80000300800 */
[----:B------:R-:W2:Y:S04]  /*d6e0*/  LDL.LU R21, [R1+0x154] ;  /* 0x0001540001157983 */ /* 0x000ea80000300800 */
[----:B0-----:R-:W4:Y:S04]  /*d6f0*/  LDL.LU R22, [R1+0x158] ;  /* 0x0001580001167983 */ /* 0x001f280000300800 */
[----:B------:R-:W4:Y:S04]  /*d700*/  LDL.LU R23, [R1+0x15c] ;  /* 0x00015c0001177983 */ /* 0x000f280000300800 */
[----:B----4-:R-:W-:Y:S04]  /*d710*/  STL.64 [R1+0x7a8], R22 ;  /* 0x0007a81601007387 */ /* 0x010fe80000100a00 */
[----:B--2---:R0:W-:Y:S04]  /*d720*/  STL.64 [R1+0x7a0], R20 ;  /* 0x0007a01401007387 */ /* 0x0041e80000100a00 */
[----:B0-----:R-:W2:Y:S04]  /*d730*/  LDL.LU R20, [R1+0x180] ;  /* 0x0001800001147983 */ /* 0x001ea80000300800 */
[----:B------:R-:W2:Y:S04]  /*d740*/  LDL.LU R21, [R1+0x184] ;  /* 0x0001840001157983 */ /* 0x000ea80000300800 */
[----:B------:R-:W4:Y:S04]  /*d750*/  LDL.LU R22, [R1+0x188] ;  /* 0x0001880001167983 */ /* 0x000f280000300800 */
[----:B------:R-:W4:Y:S04]  /*d760*/  LDL.LU R23, [R1+0x18c] ;  /* 0x00018c0001177983 */ /* 0x000f280000300800 */
[----:B----4-:R-:W-:Y:S04]  /*d770*/  STL.64 [R1+0x7c0], R22 ;  /* 0x0007c01601007387 */ /* 0x010fe80000100a00 */
[----:B--2---:R0:W-:Y:S04]  /*d780*/  STL.64 [R1+0x7b8], R20 ;  /* 0x0007b81401007387 */ /* 0x0041e80000100a00 */
[----:B0-----:R-:W3:Y:S04]  /*d790*/  LDL.LU R20, [R1+0x1c0] ;  /* 0x0001c00001147983 */ /* 0x001ee80000300800 */
[----:B------:R-:W3:Y:S04]  /*d7a0*/  LDL.LU R21, [R1+0x1c4] ;  /* 0x0001c40001157983 */ /* 0x000ee80000300800 */
[----:B------:R-:W3:Y:S04]  /*d7b0*/  LDL.LU R22, [R1+0x1c8] ;  /* 0x0001c80001167983 */ /* 0x000ee80000300800 */
[----:B------:R-:W3:Y:S04]  /*d7c0*/  LDL.LU R23, [R1+0x1cc] ;  /* 0x0001cc0001177983 */ /* 0x000ee80000300800 */
[----:B------:R-:W2:Y:S04]  /*d7d0*/  LDL.LU R12, [R1+0xb0] ;  /* 0x0000b000010c7983 */ /* 0x000ea80000300800 */
[----:B------:R-:W2:Y:S04]  /*d7e0*/  LDL.LU R13, [R1+0xb4] ;  /* 0x0000b400010d7983 */ /* 0x000ea80000300800 */
[----:B------:R-:W2:Y:S04]  /*d7f0*/  LDL.LU R14, [R1+0xb8] ;  /* 0x0000b800010e7983 */ /* 0x000ea80000300800 */
[----:B------:R-:W2:Y:S04]  /*d800*/  LDL.LU R15, [R1+0xbc] ;  /* 0x0000bc00010f7983 */ /* 0x000ea80000300800 */
[----:B------:R-:W-:Y:S04]  /*d810*/  STL.64 [R1+0x758], R26 ;  /* 0x0007581a01007387 */ /* 0x000fe80000100a00 */
[----:B------:R0:W-:Y:S04]  /*d820*/  STL.64 [R1+0x750], R24 ;  /* 0x0007501801007387 */ /* 0x0001e80000100a00 */
[----:B0-----:R-:W4:Y:S04]  /*d830*/  LDL.LU R24, [R1+0xc0] ;  /* 0x0000c00001187983 */ /* 0x001f280000300800 */
[----:B------:R-:W4:Y:S04]  /*d840*/  LDL.LU R25, [R1+0xc4] ;  /* 0x0000c40001197983 */ /* 0x000f280000300800 */
[----:B------:R-:W4:Y:S04]  /*d850*/  LDL.LU R26, [R1+0xc8] ;  /* 0x0000c800011a7983 */ /* 0x000f280000300800 */
[----:B------:R-:W4:Y:S04]  /*d860*/  LDL.LU R27, [R1+0xcc] ;  /* 0x0000cc00011b7983 */ /* 0x000f280000300800 */
[----:B------:R-:W2:Y:S04]  /*d870*/  LDL.LU R4, [R1+0x60] ;  /* 0x0000600001047983 */ /* 0x000ea80000300800 */
[----:B------:R-:W2:Y:S04]  /*d880*/  LDL.LU R5, [R1+0x64] ;  /* 0x0000640001057983 */ /* 0x000ea80000300800 */
[----:B------:R-:W2:Y:S04]  /*d890*/  LDL.LU R6, [R1+0x68] ;  /* 0x0000680001067983 */ /* 0x000ea80000300800 */
[----:B------:R-:W2:Y:S04]  /*d8a0*/  LDL.LU R7, [R1+0x6c] ;  /* 0x00006c0001077983 */ /* 0x000ea80000300800 */
[----:B--2---:R-:W-:Y:S04]  /*d8b0*/  STL.64 [R1+0x6c0], R6 ;  /* 0x0006c00601007387 */ /* 0x004fe80000100a00 */
[----:B------:R0:W-:Y:S04]  /*d8c0*/  STL.64 [R1+0x6b8], R4 ;  /* 0x0006b80401007387 */ /* 0x0001e80000100a00 */
[----:B0-----:R-:W2:Y:S04]  /*d8d0*/  LDL.LU R4, [R1+0x70] ;  /* 0x0000700001047983 */ /* 0x001ea80000300800 */
[----:B------:R-:W2:Y:S04]  /*d8e0*/  LDL.LU R5, [R1+0x74] ;  /* 0x0000740001057983 */ /* 0x000ea80000300800 */
[----:B------:R-:W2:Y:S01]  /*d8f0*/  LDL.LU R6, [R1+0x78] ;  /* 0x0000780001067983 */ /* 0x000ea20000300800 */
[----:B---3--:R-:W-:Y:S01]  /*d900*/  HMMA.16816.F32 R20, R8, R18, R20 ;  /* 0x000000120814723c */ /* 0x008fe20000001814 */
[----:B------:R-:W-:-:S02]  /*d910*/  IMAD.MOV.U32 R7, RZ, RZ, R29 ;  /* 0x000000ffff077224 */ /* 0x000fc400078e001d */
[----:B------:R-:W3:Y:S01]  /*d920*/  LDL.LU R29, [R1+0x7c8] ;  /* 0x0007c800011d7983 */ /* 0x000ee20000300800 */
[----:B------:R-:W-:Y:S02]  /*d930*/  IMAD.MOV.U32 R2, RZ, RZ, R18 ;  /* 0x000000ffff027224 */ /* 0x000fe400078e0012 */
[----:B------:R-:W-:Y:S01]  /*d940*/  IMAD.MOV.U32 R0, RZ, RZ, R19 ;  /* 0x000000ffff007224 */ /* 0x000fe200078e0013 */
[----:B--2---:R0:W-:Y:S04]  /*d950*/  STL.64 [R1+0x6d0], R6 ;  /* 0x0006d00601007387 */ /* 0x0041e80000100a00 */
[----:B------:R-:W-:Y:S04]  /*d960*/  STL.64 [R1+0x6c8], R4 ;  /* 0x0006c80401007387 */ /* 0x000fe80000100a00 */
[----:B0-----:R-:W4:Y:S08]  /*d970*/  LDL.64 R6, [R1+0x18] ;  /* 0x0000180001067983 */ /* 0x001f300000100a00 */
[----:B------:R-:W-:Y:S04]  /*d980*/  STL.64 [R1+0xd0], R20 ;  /* 0x0000d01401007387 */ /* 0x000fe80000100a00 */
[----:B------:R0:W-:Y:S04]  /*d990*/  STL.64 [R1+0xd8], R22 ;  /* 0x0000d81601007387 */ /* 0x0001e80000100a00 */
[----:B0-----:R-:W2:Y:S04]  /*d9a0*/  LDL.LU.64 R22, [R1+0x7c0] ;  /* 0x0007c00001167983 */ /* 0x001ea80000300a00 */
[----:B------:R-:W2:Y:S04]  /*d9b0*/  LDL.LU.64 R20, [R1+0x7b8] ;  /* 0x0007b80001147983 */ /* 0x000ea80000300a00 */
[----:B------:R-:W2:Y:S02]  /*d9c0*/  LDL.LU.64 R18, [R1+0x7b0] ;  /* 0x0007b00001127983 */ /* 0x000ea40000300a00 */
        /* <DEDUP_REMOVED lines=8> */
[----:B------:R-:W2:Y:S02]  /*da50*/  LDL.LU.64 R18, [R1+0x798] ;  /* 0x0007980001127983 */ /* 0x000ea40000300a00 */
[C---:B--2---:R-:W-:Y:S02]  /*da60*/  HMMA.16816.F32 R16, R8.reuse, R18, R20 ;  /* 0x000000120810723c */ /* 0x044fe40000001814 */
[----:B------:R-:W2:Y:S11]  /*da70*/  LDL.LU.64 R22, [R1+0x790] ;  /* 0x0007900001167983 */ /* 0x000eb60000300a00 */
[----:B------:R-:W-:Y:S10]  /*da80*/  @!UPT UIADD3 URZ, URZ, URZ, URZ ;  /* 0x0000003f3f3ff290 */ /* 0x000ff4000fffe03f */
[----:B------:R-:W-:Y:S04]  /*da90*/  STL.64 [R1+0x130], R16 ;  /* 0x0001301001007387 */ /* 0x000fe80000100a00 */
[----:B------:R0:W-:Y:S04]  /*daa0*/  STL.64 [R1+0x138], R18 ;  /* 0x0001381201007387 */ /* 0x0001e80000100a00 */
[----:B0-----:R-:W3:Y:S04]  /*dab0*/  LDL.LU.64 R18, [R1+0x788] ;  /* 0x0007880001127983 */ /* 0x001ee80000300a00 */
[----:B------:R-:W3:Y:S01]  /*dac0*/  LDL.LU.64 R16, [R1+0x780] ;  /* 0x0007800001107983 */ /* 0x000ee20000300a00 */
[----:B----4-:R-:W-:Y:S01]  /*dad0*/  HMMA.16816.F32 R24, R8, R6, R24 ;  /* 0x000000060818723c */ /* 0x010fe20000001818 */
[----:B--2---:R-:W-:-:S07]  /*dae0*/  IMAD.MOV.U32 R5, RZ, RZ, R23 ;  /* 0x000000ffff057224 */ /* 0x004fce00078e0017 */
[----:B---3--:R-:W-:Y:S11]  /*daf0*/  HMMA.16816.F32 R16, R8, R22, R16 ;  /* 0x000000160810723c */ /* 0x008ff60000001810 */
[----:B------:R-:W-:Y:S11]  /*db00*/  @!UPT UIADD3 URZ, URZ, URZ, URZ ;  /* 0x0000003f3f3ff290 */ /* 0x000ff6000fffe03f */
[----:B------:R-:W-:Y:S01]  /*db10*/  @!UPT UIADD3 URZ, URZ, URZ, URZ ;  /* 0x0000003f3f3ff290 */ /* 0x000fe2000fffe03f */
[----:B------:R-:W-:Y:S04]  /*db20*/  STL.64 [R1+0x150], R16 ;  /* 0x0001501001007387 */ /* 0x000fe80000100a00 */
[----:B------:R0:W-:Y:S04]  /*db30*/  STL.64 [R1+0x158], R18 ;  /* 0x0001581201007387 */ /* 0x0001e80000100a00 */
[----:B0-----:R-:W2:Y:S01]  /*db40*/  LDL.LU.64 R18, [R1+0x778] ;  /* 0x0007780001127983 */ /* 0x001ea20000300a00 */
[----:B------:R-:W-:-:S03]  /*db50*/  IMAD.MOV.U32 R16, RZ, RZ, R22 ;  /* 0x000000ffff107224 */ /* 0x000fc600078e0016 */
[----:B------:R-:W3:Y:S04]  /*db60*/  LDL.LU.64 R22, [R1+0x770] ;  /* 0x0007700001167983 */ /* 0x000ee80000300a00 */
[----:B------:R0:W-:Y:S04]  /*db70*/  STL.64 [R1+0x6e0], R6 ;  /* 0x0006e00601007387 */ /* 0x0001e80000100a00 */
[----:B------:R-:W-:Y:S04]  /*db80*/  STL.64 [R1+0x2e0], R24 ;  /* 0x0002e01801007387 */ /* 0x000fe80000100a00 */
[----:B------:R-:W-:Y:S01]  /*db90*/  STL.64 [R1+0x2e8], R26 ;  /* 0x0002e81a01007387 */ /* 0x000fe20000100a00 */
[----:B0-----:R-:W-:-:S02]  /*dba0*/  IMAD.MOV.U32 R6, RZ, RZ, R16 ;  /* 0x000000ffff067224 */ /* 0x001fc400078e0010 */
[----:B------:R-:W-:-:S05]  /*dbb0*/  IMAD.MOV.U32 R7, RZ, RZ, R5 ;  /* 0x000000ffff077224 */ /* 0x000fca00078e0005 */
[----:B------:R0:W-:Y:S04]  /*dbc0*/  STL.64 [R1+0x6f8], R6 ;  /* 0x0006f80601007387 */ /* 0x0001e80000100a00 */
[----:B0-----:R-:W4:Y:S01]  /*dbd0*/  LDL.LU.64 R6, [R1+0x38] ;  /* 0x0000380001067983 */ /* 0x001f220000300a00 */
[----:B--2---:R-:W-:Y:S03]  /*dbe0*/  HMMA.16816.F32 R12, R8, R18, R12 ;  /* 0x00000012080c723c */ /* 0x004fe6000000180c */
[----:B----4-:R0:W-:Y:S02]  /*dbf0*/  STL.64 [R1+0x710], R6 ;  /* 0x0007100601007387 */ /* 0x0101e40000100a00 */
[----:B0-----:R-:W-:-:S02]  /*dc00*/  IMAD.MOV.U32 R6, RZ, RZ, R4 ;  /* 0x000000ffff067224 */ /* 0x001fc400078e0004 */
[----:B------:R-:W-:-:S05]  /*dc10*/  IMAD.MOV.U32 R7, RZ, RZ, R3 ;  /* 0x000000ffff077224 */ /* 0x000fca00078e0003 */
[----:B------:R-:W-:Y:S04]  /*dc20*/  STL.64 [R1+0x728], R6 ;  /* 0x0007280601007387 */ /* 0x000fe80000100a00 */
[----:B------:R-:W3:Y:S07]  /*dc30*/  LDL.LU R24, [R1+0xa0] ;  /* 0x0000a00001187983 */ /* 0x000eee0000300800 */
[----:B------:R-:W-:Y:S04]  /*dc40*/  STL.64 [R1+0x2d0], R12 ;  /* 0x0002d00c01007387 */ /* 0x000fe80000100a00 */
[----:B------:R0:W-:Y:S04]  /*dc50*/  STL.64 [R1+0x2d8], R14 ;  /* 0x0002d80e01007387 */ /* 0x0001e80000100a00 */
[----:B------:R-:W3:Y:S04]  /*dc60*/  LDL.LU R25, [R1+0xa4] ;  /* 0x0000a40001197983 */ /* 0x000ee80000300800 */
[----:B------:R-:W3:Y:S04]  /*dc70*/  LDL.LU R26, [R1+0xa8] ;  /* 0x0000a800011a7983 */ /* 0x000ee80000300800 */
[----:B------:R-:W3:Y:S01]  /*dc80*/  LDL.LU R27, [R1+0xac] ;  /* 0x0000ac00011b7983 */ /* 0x000ee20000300800 */
[----:B0-----:R-:W-:-:S03]  /*dc90*/  IMAD.MOV.U32 R15, RZ, RZ, R29 ;  /* 0x000000ffff0f7224 */ /* 0x001fc600078e001d */
[----:B------:R-:W2:Y:S04]  /*dca0*/  LDL.LU R12, [R1+0x90] ;  /* 0x00009000010c7983 */ /* 0x000ea80000300800 */
[----:B------:R-:W2:Y:S04]  /*dcb0*/  LDL.LU R13, [R1+0x94] ;  /* 0x00009400010d7983 */ /* 0x000ea80000300800 */
[----:B------:R-:W2:Y:S04]  /*dcc0*/  LDL.LU R14, [R1+0x98] ;  /* 0x00009800010e7983 */ /* 0x000ea80000300800 */
[----:B------:R-:W4:Y:S04]  /*dcd0*/  LDL.LU R29, [R1+0x76c] ;  /* 0x00076c00011d7983 */ /* 0x000f280000300800 */
[----:B------:R0:W-:Y:S04]  /*dce0*/  STL.64 [R1+0x6d8], R18 ;  /* 0x0006d81201007387 */ /* 0x0001e80000100a00 */
[----:B------:R-:W2:Y:S04]  /*dcf0*/  LDL.LU R16, [R1+0x80] ;  /* 0x0000800001107983 */ /* 0x000ea80000300800 */
[----:B------:R-:W2:Y:S04]  /*dd00*/  LDL.LU R17, [R1+0x84] ;  /* 0x0000840001117983 */ /* 0x000ea80000300800 */
[----:B0-----:R-:W2:Y:S04]  /*dd10*/  LDL.LU R18, [R1+0x88] ;  /* 0x0000880001127983 */ /* 0x001ea80000300800 */
[----:B------:R-:W2:Y:S04]  /*dd20*/  LDL.LU R19, [R1+0x8c] ;  /* 0x00008c0001137983 */ /* 0x000ea80000300800 */
[----:B--2---:R-:W-:Y:S04]  /*dd30*/  STL.64 [R1+0x6f0], R18 ;  /* 0x0006f01201007387 */ /* 0x004fe80000100a00 */
[----:B------:R4:W-:Y:S02]  /*dd40*/  STL.64 [R1+0x6e8], R16 ;  /* 0x0006e81001007387 */ /* 0x0009e40000100a00 */
[----:B----4-:R-:W-:-:S02]  /*dd50*/  IMAD.MOV.U32 R16, RZ, RZ, R29 ;  /* 0x000000ffff107224 */ /* 0x010fc400078e001d */
[----:B------:R-:W2:Y:S04]  /*dd60*/  LDL.LU R29, [R1+0x768] ;  /* 0x00076800011d7983 */ /* 0x000ea80000300800 */
[----:B------:R-:W4:Y:S04]  /*dd70*/  LDL.LU R17, [R1+0x114] ;  /* 0x0001140001117983 */ /* 0x000f280000300800 */
[----:B------:R-:W2:Y:S04]  /*dd80*/  LDL.LU R18, [R1+0x118] ;  /* 0x0001180001127983 */ /* 0x000ea80000300800 */
[----:B------:R-:W2:Y:S04]  /*dd90*/  LDL.LU R19, [R1+0x11c] ;  /* 0x00011c0001137983 */ /* 0x000ea80000300800 */
[----:B--2---:R-:W-:Y:S04]  /*dda0*/  STL.64 [R1+0x708], R18 ;  /* 0x0007081201007387 */ /* 0x004fe80000100a00 */
[----:B----4-:R0:W-:Y:S04]  /*ddb0*/  STL.64 [R1+0x700], R16 ;  /* 0x0007001001007387 */ /* 0x0101e80000100a00 */
[----:B0-----:R-:W2:Y:S01]  /*ddc0*/  LDL.LU R16, [R1+0x140] ;  /* 0x0001400001107983 */ /* 0x001ea20000300800 */
[----:B------:R-:W-:-:S03]  /*ddd0*/  IMAD.MOV.U32 R17, RZ, RZ, R29 ;  /* 0x000000ffff117224 */ /* 0x000fc600078e001d */
[----:B------:R-:W4:Y:S04]  /*dde0*/  LDL.LU R29, [R1+0x764] ;  /* 0x00076400011d7983 */ /* 0x000f280000300800 */
[----:B------:R-:W2:Y:S04]  /*ddf0*/  LDL.LU R18, [R1+0x148] ;  /* 0x0001480001127983 */ /* 0x000ea80000300800 */
[----:B------:R-:W2:Y:S01]  /*de00*/  LDL.LU R19, [R1+0x14c] ;  /* 0x00014c0001137983 */ /* 0x000ea20000300800 */
[----:B---3--:R-:W-:Y:S03]  /*de10*/  HMMA.16816.F32 R24, R8, R22, R24 ;  /* 0x000000160818723c */ /* 0x008fe60000001818 */
[----:B--2---:R4:W-:Y:S04]  /*de20*/  STL.64 [R1+0x720], R18 ;  /* 0x0007201201007387 */ /* 0x0049e80000100a00 */
[----:B------:R0:W-:Y:S01]  /*de30*/  STL.64 [R1+0x718], R16 ;  /* 0x0007181001007387 */ /* 0x0001e20000100a00 */
[----:B----4-:R-:W-:-:S03]  /*de40*/  IMAD.MOV.U32 R18, RZ, RZ, R29 ;  /* 0x000000ffff127224 */ /* 0x010fc600078e001d */
[----:B0-----:R-:W2:Y:S04]  /*de50*/  LDL.LU R16, [R1+0x170] ;  /* 0x0001700001107983 */ /* 0x001ea80000300800 */
[----:B------:R-:W2:Y:S04]  /*de60*/  LDL.LU R17, [R1+0x174] ;  /* 0x0001740001117983 */ /* 0x000ea80000300800 */
[----:B------:R-:W3:Y:S04]  /*de70*/  LDL.LU R29, [R1+0x760] ;  /* 0x00076000011d7983 */ /* 0x000ee80000300800 */
[----:B------:R-:W4:Y:S04]  /*de80*/  LDL.LU R19, [R1+0x17c] ;  /* 0x00017c0001137983 */ /* 0x000f280000300800 */
[----:B----4-:R-:W-:Y:S04]  /*de90*/  STL.64 [R1+0x738], R18 ;  /* 0x0007381201007387 */ /* 0x010fe80000100a00 */
[----:B--2---:R0:W-:Y:S04]  /*dea0*/  STL.64 [R1+0x730], R16 ;  /* 0x0007301001007387 */ /* 0x0041e80000100a00 */
[----:B0-----:R-:W2:Y:S04]  /*deb0*/  LDL.LU R16, [R1+0x1b0] ;  /* 0x0001b00001107983 */ /* 0x001ea80000300800 */
[----:B------:R-:W2:Y:S04]  /*dec0*/  LDL.LU R17, [R1+0x1b4] ;  /* 0x0001b40001117983 */ /* 0x000ea80000300800 */
[----:B------:R-:W2:Y:S04]  /*ded0*/  LDL.LU R18, [R1+0x1b8] ;  /* 0x0001b80001127983 */ /* 0x000ea80000300800 */
[----:B------:R-:W-:Y:S04]  /*dee0*/  STL.64 [R1+0x2c0], R24 ;  /* 0x0002c01801007387 */ /* 0x000fe80000100a00 */
[----:B------:R0:W-:Y:S04]  /*def0*/  STL.64 [R1+0x2c8], R26 ;  /* 0x0002c81a01007387 */ /* 0x0001e80000100a00 */
[----:B0-----:R-:W4:Y:S04]  /*df00*/  LDL.LU.64 R26, [R1+0x758] ;  /* 0x00075800011a7983 */ /* 0x001f280000300a00 */
[----:B------:R-:W2:Y:S01]  /*df10*/  LDL.LU.64 R24, [R1+0x750] ;  /* 0x0007500001187983 */ /* 0x000ea20000300a00 */
[----:B------:R-:W-:Y:S01]  /*df20*/  IMAD.MOV.U32 R6, RZ, RZ, R2 ;  /* 0x000000ffff067224 */ /* 0x000fe200078e0002 */
[----:B----4-:R-:W-:Y:S02]  /*df30*/  HMMA.16816.F32 R8, R8, R26, R12 ;  /* 0x0000001a0808723c */ /* 0x010fe4000000180c */
[----:B------:R-:W2:Y:S04]  /*df40*/  LDL.LU.64 R14, [R1+0x748] ;  /* 0x00074800010e7983 */ /* 0x000ea80000300a00 */
[----:B------:R-:W2:Y:S01]  /*df50*/  LDL.LU.64 R12, [R1+0x740] ;  /* 0x00074000010c7983 */ /* 0x000ea20000300a00 */
[----:B------:R-:W-:-:S02]  /*df60*/  IMAD.MOV.U32 R7, RZ, RZ, R0 ;  /* 0x000000ffff077224 */ /* 0x000fc400078e0000 */
[----:B---3--:R-:W-:Y:S11]  /*df70*/  IMAD.MOV.U32 R19, RZ, RZ, R29 ;  /* 0x000000ffff137224 */ /* 0x008ff600078e001d */
[----:B------:R-:W-:Y:S03]  /*df80*/  @!UPT UIADD3 URZ, URZ, URZ, URZ ;  /* 0x0000003f3f3ff290 */ /* 0x000fe6000fffe03f */
[----:B------:R0:W-:Y:S04]  /*df90*/  STL.64 [R1+0x2b0], R8 ;  /* 0x0002b00801007387 */ /* 0x0001e80000100a00 */
[----:B------:R-:W-:Y:S04]  /*dfa0*/  STL.64 [R1+0x2b8], R10 ;  /* 0x0002b80a01007387 */ /* 0x000fe80000100a00 */
[----:B0-----:R-:W3:Y:S01]  /*dfb0*/  LDL.LU.64 R8, [R1+0x390] ;  /* 0x0003900001087983 */ /* 0x001ee20000300a00 */
[C---:B--2---:R-:W-:Y:S03]  /*dfc0*/  HMMA.16816.F32 R4, R12.reuse, R6, R16 ;  /* 0x000000060c04723c */ /* 0x044fe60000001810 */
[----:B------:R-:W2:Y:S04]  /*dfd0*/  LDL.LU.64 R18, [R1+0x738] ;  /* 0x0007380001127983 */ /* 0x000ea80000300a00 */
[----:B------:R-:W2:Y:S11]  /*dfe0*/  LDL.LU.64 R16, [R1+0x730] ;  /* 0x0007300001107983 */ /* 0x000eb60000300a00 */
[----:B------:R-:W-:Y:S05]  /*dff0*/  @!UPT UIADD3 URZ, URZ, URZ, URZ ;  /* 0x0000003f3f3ff290 */ /* 0x000fea000fffe03f */
[----:B------:R-:W-:Y:S04]  /*e000*/  STL.64 [R1+0x90], R4 ;  /* 0x0000900401007387 */ /* 0x000fe80000100a00 */
[----:B------:R0:W-:Y:S04]  /*e010*/  STL.64 [R1+0x98], R6 ;  /* 0x0000980601007387 */ /* 0x0001e80000100a00 */
[----:B0-----:R-:W2:Y:S04]  /*e020*/  LDL.LU.64 R6, [R1+0x728] ;  /* 0x0007280001067983 */ /* 0x001ea80000300a00 */
[----:B------:R-:W4:Y:S01]  /*e030*/  LDL.LU.64 R10, [R1+0x398] ;  /* 0x00039800010a7983 */ /* 0x000f220000300a00 */
[C---:B--2---:R-:W-:Y:S03]  /*e040*/  HMMA.16816.F32 R4, R12.reuse, R6, R16 ;  /* 0x000000060c04723c */ /* 0x044fe60000001810 */
[----:B------:R-:W2:Y:S04]  /*e050*/  LDL.LU.64 R18, [R1+0x720] ;  /* 0x0007200001127983 */ /* 0x000ea80000300a00 */
[----:B------:R-:W2:Y:S11]  /*e060*/  LDL.LU.64 R16, [R1+0x718] ;  /* 0x0007180001107983 */ /* 0x000eb60000300a00 */
[----:B------:R-:W-:Y:S05]  /*e070*/  @!UPT UIADD3 URZ, URZ, URZ, URZ ;  /* 0x0000003f3f3ff290 */ /* 0x000fea000fffe03f */
        /* <DEDUP_REMOVED lines=19> */
[C---:B--2---:R-:W-:Y:S01]  /*e1b0*/  HMMA.16816.F32 R16, R12.reuse, R6, R16 ;  /* 0x000000060c10723c */ /* 0x044fe20000001810 */
[----:B------:R-:W-:Y:S11]  /*e1c0*/  IMAD.MOV.U32 R3, RZ, RZ, R7 ;  /* 0x000000ffff037224 */ /* 0x000ff600078e0007 */
[----:B------:R-:W-:Y:S11]  /*e1d0*/  @!UPT UIADD3 URZ, URZ, URZ, URZ ;  /* 0x0000003f3f3ff290 */ /* 0x000ff6000fffe03f */
        /* <DEDUP_REMOVED lines=13> */
[----:B------:R-:W3:Y:S04]  /*e2b0*/  LDL.LU.64 R18, [R1+0x6b0] ;  /* 0x0006b00001127983 */ /* 0x000ee80000300a00 */
[----:B------:R-:W3:Y:S04]  /*e2c0*/  LDL.LU.64 R16, [R1+0x6a8] ;  /* 0x0006a80001107983 */ /* 0x000ee80000300a00 */
[----:B------:R0:W-:Y:S01]  /*e2d0*/  STL.64 [R1+0x678], R22 ;  /* 0x0006781601007387 */ /* 0x0001e20000100a00 */
[C---:B--2---:R-:W-:Y:S03]  /*e2e0*/  HMMA.16816.F32 R4, R12.reuse, R22, R4 ;  /* 0x000000160c04723c */ /* 0x044fe60000001804 */
[----:B0-----:R-:W2:Y:S05]  /*e2f0*/  LDL.LU.64 R22, [R1+0x3b8] ;  /* 0x0003b80001167983 */ /* 0x001eaa0000300a00 */
[----:B---3--:R-:W-:Y:S11]  /*e300*/  HMMA.16816.F32 R16, R12, R26, R16 ;  /* 0x0000001a0c10723c */ /* 0x008ff60000001810 */
[----:B------:R-:W-:Y:S04]  /*e310*/  @!UPT UIADD3 URZ, URZ, URZ, URZ ;  /* 0x0000003f3f3ff290 */ /* 0x000fe8000fffe03f */
[----:B------:R-:W-:Y:S04]  /*e320*/  STL.64 [R1+0x290], R4 ;  /* 0x0002900401007387 */ /* 0x000fe80000100a00 */
[----:B------:R-:W-:Y:S04]  /*e330*/  STL.64 [R1+0x298], R6 ;  /* 0x0002980601007387 */ /* 0x000fe80000100a00 */
[----:B------:R0:W-:Y:S01]  /*e340*/  STL.64 [R1+0x670], R20 ;  /* 0x0006701401007387 */ /* 0x0001e20000100a00 */
[----:B------:R-:W-:-:S03]  /*e350*/  IMAD.MOV.U32 R29, RZ, RZ, c[0x0][0x18c] ;  /* 0x00006300ff1d7624 */ /* 0x000fc600078e00ff */
[----:B------:R-:W1:Y:S04]  /*e360*/  LDSM.16.MT88.4 R4, [R28+0x6180] ;  /* 0x006180001c04783b */ /* 0x000e680000004200 */
[----:B0-----:R-:W3:Y:S04]  /*e370*/  LDL.LU.64 R20, [R1+0x3b0] ;  /* 0x0003b00001147983 */ /* 0x001ee80000300a00 */
[----:B------:R-:W2:Y:S04]  /*e380*/  LDL.LU.64 R14, [R1+0x3a0] ;  /* 0x0003a000010e7983 */ /* 0x000ea80000300a00 */
[----:B------:R-:W-:Y:S04]  /*e390*/  STL.64 [R1+0x280], R16 ;  /* 0x0002801001007387 */ /* 0x000fe80000100a00 */
[----:B------:R0:W-:Y:S04]  /*e3a0*/  STL.64 [R1+0x288], R18 ;  /* 0x0002881201007387 */ /* 0x0001e80000100a00 */
[----:B0-----:R-:W3:Y:S04]  /*e3b0*/  LDL.LU.64 R18, [R1+0x3a8] ;  /* 0x0003a80001127983 */ /* 0x001ee80000300a00 */
[----:B------:R0:W-:Y:S04]  /*e3c0*/  STL.64 [R1+0x5f0], R26 ;  /* 0x0005f01a01007387 */ /* 0x0001e80000100a00 */
[----:B0-----:R-:W3:Y:S01]  /*e3d0*/  LDL.LU.64 R26, [R1+0x3d0] ;  /* 0x0003d000011a7983 */ /* 0x001ee20000300a00 */
[----:B------:R-:W-:-:S03]  /*e3e0*/  IMAD.SHL.U32 R29, R29, 0x40, RZ ;  /* 0x000000401d1d7824 */ /* 0x000fc600078e00ff */
[----:B------:R-:W-:Y:S01]  /*e3f0*/  STL.64 [R1+0x5e8], R24 ;  /* 0x0005e81801007387 */ /* 0x000fe20000100a00 */
[----:B------:R-:W-:-:S04]  /*e400*/  IMAD.WIDE R8, R29, 0x2, R8 ;  /* 0x000000021d087825 */ /* 0x000fc800078e0208 */
[----:B----4-:R-:W-:-:S04]  /*e410*/  IMAD.WIDE R10, R29, 0x2, R10 ;  /* 0x000000021d0a7825 */ /* 0x010fc800078e020a */
[C---:B--2---:R-:W-:Y:S01]  /*e420*/  IMAD.WIDE R12, R29.reuse, 0x2, R14 ;  /* 0x000000021d0c7825 */ /* 0x044fe200078e020e */
[----:B---3--:R0:W-:Y:S04]  /*e430*/  STL.64 [R1+0x690], R26 ;  /* 0x0006901a01007387 */ /* 0x0081e80000100a00 */
[----:B0-----:R-:W1:Y:S04]  /*e440*/  LDL.LU R26, [R1+0x58] ;  /* 0x00005800011a7983 */ /* 0x001e680000300800 */
[----:B------:R-:W1:Y:S04]  /*e450*/  LDL.LU R27, [R1+0x5c] ;  /* 0x00005c00011b7983 */ /* 0x000e680000300800 */
[----:B------:R-:W2:Y:S04]  /*e460*/  LDL.LU.64 R24, [R1+0x3c8] ;  /* 0x0003c80001187983 */ /* 0x000ea80000300a00 */
[----:B------:R-:W3:Y:S04]  /*e470*/  LDL.LU.64 R16, [R1+0x3d8] ;  /* 0x0003d80001107983 */ /* 0x000ee80000300a00 */
[----:B------:R-:W-:Y:S04]  /*e480*/  STL [R1+0x498], R8 ;  /* 0x0004980801007387 */ /* 0x000fe80000100800 */
[----:B------:R0:W-:Y:S04]  /*e490*/  STL [R1+0x494], R9 ;  /* 0x0004940901007387 */ /* 0x0001e80000100800 */
[----:B------:R-:W-:Y:S04]  /*e4a0*/  STL [R1+0x394], R10 ;  /* 0x0003940a01007387 */ /* 0x000fe80000100800 */
[----:B------:R4:W-:Y:S01]  /*e4b0*/  STL [R1+0x390], R11 ;  /* 0x0003900b01007387 */ /* 0x0009e20000100800 */
[----:B0-----:R-:W-:-:S03]  /*e4c0*/  IMAD.WIDE R8, R29, 0x2, R18 ;  /* 0x000000021d087825 */ /* 0x001fc600078e0212 */
[----:B------:R-:W-:Y:S04]  /*e4d0*/  STL [R1+0x37c], R12 ;  /* 0x00037c0c01007387 */ /* 0x000fe80000100800 */
[----:B------:R0:W-:Y:S01]  /*e4e0*/  STL [R1+0x378], R13 ;  /* 0x0003780d01007387 */ /* 0x0001e20000100800 */
[----:B----4-:R-:W-:-:S03]  /*e4f0*/  IMAD.WIDE R10, R29, 0x2, R20 ;  /* 0x000000021d0a7825 */ /* 0x010fc600078e0214 */
[----:B------:R-:W-:Y:S01]  /*e500*/  STL [R1+0x374], R8 ;  /* 0x0003740801007387 */ /* 0x000fe20000100800 */
[----:B0-----:R-:W-:-:S03]  /*e510*/  IMAD.WIDE R12, R29, 0x2, R22 ;  /* 0x000000021d0c7825 */ /* 0x001fc600078e0216 */
[----:B------:R-:W4:Y:S04]  /*e520*/  LDL.LU R22, [R1+0x48] ;  /* 0x0000480001167983 */ /* 0x000f280000300800 */
[----:B------:R-:W4:Y:S04]  /*e530*/  LDL.LU R23, [R1+0x4c] ;  /* 0x00004c0001177983 */ /* 0x000f280000300800 */
[----:B------:R0:W-:Y:S04]  /*e540*/  STL [R1+0x370], R9 ;  /* 0x0003700901007387 */ /* 0x0001e80000100800 */
[----:B0-----:R-:W2:Y:S04]  /*e550*/  LDL.LU.64 R8, [R1+0x3c0] ;  /* 0x0003c00001087983 */ /* 0x001ea80000300a00 */
[----:B------:R-:W-:Y:S04]  /*e560*/  STL [R1+0x36c], R10 ;  /* 0x00036c0a01007387 */ /* 0x000fe80000100800 */
[----:B------:R-:W-:Y:S04]  /*e570*/  STL [R1+0x368], R11 ;  /* 0x0003680b01007387 */ /* 0x000fe80000100800 */
[----:B------:R-:W-:Y:S04]  /*e580*/  STL [R1+0x364], R12 ;  /* 0x0003640c01007387 */ /* 0x000fe80000100800 */
[----:B------:R-:W2:Y:S04]  /*e590*/  LDL.LU.64 R20, [R1+0x3e0] ;  /* 0x0003e00001147983 */ /* 0x000ea80000300a00 */
[----:B----4-:R-:W-:Y:S04]  /*e5a0*/  STL.64 [R1+0x6a0], R22 ;  /* 0x0006a01601007387 */ /* 0x010fe80000100a00 */
[----:B--2---:R0:W-:Y:S04]  /*e5b0*/  STL.64 [R1+0x698], R20 ;  /* 0x0006981401007387 */ /* 0x0041e80000100a00 */
[----:B0-----:R-:W1:Y:S04]  /*e5c0*/  LDL.LU R20, [R1+0x200] ;  /* 0x0002000001147983 */ /* 0x001e680000300800 */
[----:B------:R-:W1:Y:S04]  /*e5d0*/  LDL.LU R21, [R1+0x204] ;  /* 0x0002040001157983 */ /* 0x000e680000300800 */
[----:B------:R-:W1:Y:S04]  /*e5e0*/  LDL.LU R22, [R1+0x208] ;  /* 0x0002080001167983 */ /* 0x000e680000300800 */
[----:B------:R-:W1:Y:S01]  /*e5f0*/  LDL.LU R23, [R1+0x20c] ;  /* 0x00020c0001177983 */ /* 0x000e620000300800 */
[----:B------:R-:W-:-:S03]  /*e600*/  IMAD.WIDE R10, R29, 0x2, R24 ;  /* 0x000000021d0a7825 */ /* 0x000fc600078e0218 */
[----:B------:R-:W-:Y:S04]  /*e610*/  STL [R1+0x360], R13 ;  /* 0x0003600d01007387 */ /* 0x000fe80000100800 */
[----:B------:R-:W2:Y:S04]  /*e620*/  LDL.LU.64 R14, [R1+0x3f0] ;  /* 0x0003f000010e7983 */ /* 0x000ea80000300a00 */
[----:B------:R-:W4:Y:S01]  /*e630*/  LDL.LU.64 R18, [R1+0x400] ;  /* 0x0004000001127983 */ /* 0x000f220000300a00 */
[----:B-1----:R-:W-:Y:S03]  /*e640*/  HMMA.16816.F32 R24, R4, R26, R20 ;  /* 0x0000001a0418723c */ /* 0x002fe60000001814 */
[----:B------:R-:W2:Y:S04]  /*e650*/  LDL.LU.64 R22, [R1+0x6a0] ;  /* 0x0006a00001167983 */ /* 0x000ea80000300a00 */
[----:B------:R-:W2:Y:S11]  /*e660*/  LDL.LU.64 R20, [R1+0x698] ;  /* 0x0006980001147983 */ /* 0x000eb60000300a00 */
[----:B------:R-:W-:Y:S05]  /*e670*/  @!UPT UIADD3 URZ, URZ, URZ, URZ ;  /* 0x0000003f3f3ff290 */ /* 0x000fea000fffe03f */
[----:B------:R-:W-:Y:S04]  /*e680*/  STL.64 [R1+0x70], R24 ;  /* 0x0000701801007387 */ /* 0x000fe80000100a00 */
[----:B------:R0:W-:Y:S04]  /*e690*/  STL.64 [R1+0x78], R26 ;  /* 0x0000781a01007387 */ /* 0x0001e80000100a00 */
[----:B0-----:R-:W2:Y:S01]  /*e6a0*/  LDL.LU.64 R26, [R1+0x690] ;  /* 0x00069000011a7983 */ /* 0x001ea20000300a00 */
[----:B------:R-:W-:-:S05]  /*e6b0*/  IMAD.WIDE R8, R29, 0x2, R8 ;  /* 0x000000021d087825 */ /* 0x000fca00078e0208 */
[----:B------:R-:W-:Y:S04]  /*e6c0*/  STL [R1+0x35c], R8 ;  /* 0x00035c0801007387 */ /* 0x000fe80000100800 */
[----:B------:R3:W-:Y:S04]  /*e6d0*/  STL [R1+0x358], R9 ;  /* 0x0003580901007387 */ /* 0x0007e80000100800 */
[----:B------:R-:W-:Y:S04]  /*e6e0*/  STL [R1+0x354], R10 ;  /* 0x0003540a01007387 */ /* 0x000fe80000100800 */
[----:B------:R-:W-:Y:S01]  /*e6f0*/  STL [R1+0x350], R11 ;  /* 0x0003500b01007387 */ /* 0x000fe20000100800 */
[----:B---3--:R-:W-:-:S04]  /*e700*/  IMAD.WIDE R8, R29, 0x2, R16 ;  /* 0x000000021d087825 */ /* 0x008fc800078e0210 */
[----:B--2---:R-:W-:-:S05]  /*e710*/  IMAD.WIDE R12, R29, 0x2, R26 ;  /* 0x000000021d0c7825 */ /* 0x004fca00078e021a */
[----:B------:R-:W-:Y:S04]  /*e720*/  STL [R1+0x34c], R12 ;  /* 0x00034c0c01007387 */ /* 0x000fe80000100800 */
[----:B------:R-:W2:Y:S04]  /*e730*/  LDL.LU R26, [R1+0x28] ;  /* 0x00002800011a7983 */ /* 0x000ea80000300800 */
[----:B------:R-:W2:Y:S04]  /*e740*/  LDL.LU R27, [R1+0x2c] ;  /* 0x00002c00011b7983 */ /* 0x000ea80000300800 */
[----:B------:R-:W3:Y:S04]  /*e750*/  LDL.LU.64 R16, [R1+0x408] ;  /* 0x0004080001107983 */ /* 0x000ee80000300a00 */
        /* <DEDUP_REMOVED lines=10> */
[----:B------:R-:W3:Y:S04]  /*e800*/  LDL.LU R18, [R1+0x218] ;  /* 0x0002180001127983 */ /* 0x000ee80000300800 */
[----:B------:R-:W3:Y:S01]  /*e810*/  LDL.LU R19, [R1+0x21c] ;  /* 0x00021c0001137983 */ /* 0x000ee20000300800 */
[----:B------:R-:W-:-:S03]  /*e820*/  IMAD.WIDE R10, R29, 0x2, R20 ;  /* 0x000000021d0a7825 */ /* 0x000fc600078e0214 */
[----:B------:R0:W-:Y:S04]  /*e830*/  STL [R1+0x348], R13 ;  /* 0x0003480d01007387 */ /* 0x0001e80000100800 */
[----:B0-----:R-:W4:Y:S04]  /*e840*/  LDL.LU.64 R12, [R1+0x3e8] ;  /* 0x0003e800010c7983 */ /* 0x001f280000300a00 */
[----:B------:R-:W2:Y:S01]  /*e850*/  LDL.LU.64 R24, [R1+0x410] ;  /* 0x0004100001187983 */ /* 0x000ea20000300a00 */
[----:B---3--:R-:W-:Y:S03]  /*e860*/  HMMA.16816.F32 R20, R4, R22, R16 ;  /* 0x000000160414723c */ /* 0x008fe60000001810 */
[----:B------:R-:W3:Y:S04]  /*e870*/  LDL.LU.64 R18, [R1+0x688] ;  /* 0x0006880001127983 */ /* 0x000ee80000300a00 */
[----:B------:R-:W3:Y:S11]  /*e880*/  LDL.LU.64 R16, [R1+0x680] ;  /* 0x0006800001107983 */ /* 0x000ef60000300a00 */
[----:B------:R-:W-:Y:S05]  /*e890*/  @!UPT UIADD3 URZ, URZ, URZ, URZ ;  /* 0x0000003f3f3ff290 */ /* 0x000fea000fffe03f */
[----:B------:R-:W-:Y:S04]  /*e8a0*/  STL.64 [R1+0x60], R20 ;  /* 0x0000601401007387 */ /* 0x000fe80000100a00 */
[----:B------:R0:W-:Y:S04]  /*e8b0*/  STL.64 [R1+0x68], R22 ;  /* 0x0000681601007387 */ /* 0x0001e80000100a00 */
[----:B0-----:R-:W2:Y:S04]  /*e8c0*/  LDL.LU.64 R22, [R1+0x678] ;  /* 0x0006780001167983 */ /* 0x001ea80000300a00 */
[----:B------:R-:W2:Y:S04]  /*e8d0*/  LDL.LU.64 R20, [R1+0x670] ;  /* 0x0006700001147983 */ /* 0x000ea80000300a00 */
[----:B------:R-:W-:Y:S04]  /*e8e0*/  STL [R1+0x344], R8 ;  /* 0x0003440801007387 */ /* 0x000fe80000100800 */
[----:B------:R-:W-:Y:S04]  /*e8f0*/  STL [R1+0x340], R9 ;  /* 0x0003400901007387 */ /* 0x000fe80000100800 */
[----:B------:R-:W-:Y:S04]  /*e900*/  STL [R1+0x26c], R10 ;  /* 0x00026c0a01007387 */ /* 0x000fe80000100800 */
[----:B------:R0:W-:Y:S04]  /*e910*/  STL [R1+0x268], R11 ;  /* 0x0002680b01007387 */ /* 0x0001e80000100800 */
[----:B0-----:R-:W3:Y:S01]  /*e920*/  LDL.LU.64 R10, [R1+0x3f8] ;  /* 0x0003f800010a7983 */ /* 0x001ee20000300a00 */
[----:B------:R-:W-:-:S04]  /*e930*/  IMAD.WIDE R8, R29, 0x2, R14 ;  /* 0x000000021d087825 */ /* 0x000fc800078e020e */
[----:B----4-:R-:W-:-:S05]  /*e940*/  IMAD.WIDE R12, R29, 0x2, R12 ;  /* 0x000000021d0c7825 */ /* 0x010fca00078e020c */
[----:B------:R-:W-:Y:S04]  /*e950*/  STL [R1+0x264], R12 ;  /* 0x0002640c01007387 */ /* 0x000fe80000100800 */
[----:B------:R3:W-:Y:S01]  /*e960*/  STL [R1+0x260], R13 ;  /* 0x0002600d01007387 */ /* 0x0007e20000100800 */
[----:B--2---:R-:W-:Y:S02]  /*e970*/  IMAD.MOV.U32 R14, RZ, RZ, R21 ;  /* 0x000000ffff0e7224 */ /* 0x004fe400078e0015 */
[----:B------:R-:W-:Y:S02]  /*e980*/  IMAD.MOV.U32 R15, RZ, RZ, R20 ;  /* 0x000000ffff0f7224 */ /* 0x000fe400078e0014 */
[----:B------:R-:W2:Y:S05]  /*e990*/  LDL.LU.64 R20, [R1+0x418] ;  /* 0x0004180001147983 */ /* 0x000eaa0000300a00 */
[C---:B---3--:R-:W-:Y:S01]  /*e9a0*/  HMMA.16816.F32 R12, R4.reuse, R14, R16 ;  /* 0x0000000e040c723c */ /* 0x048fe20000001810 */
[----:B------:R-:W3:Y:S04]  /*e9b0*/  LDL.LU.64 R18, [R1+0x668] ;  /* 0x0006680001127983 */ /* 0x000ee80000300a00 */
[----:B------:R-:W4:Y:S01]  /*e9c0*/  LDL.LU.64 R16, [R1+0x660] ;  /* 0x0006600001107983 */ /* 0x000f220000300a00 */
[C---:B------:R-:W-:Y:S11]  /*e9d0*/  IMAD.WIDE R10, R29.reuse, 0x2, R10 ;  /* 0x000000021d0a7825 */ /* 0x040ff600078e020a */
[----:B------:R-:W-:Y:S06]  /*e9e0*/  @!UPT UIADD3 URZ, URZ, URZ, URZ ;  /* 0x0000003f3f3ff290 */ /* 0x000fec000fffe03f */
[----:B------:R-:W-:Y:S04]  /*e9f0*/  STL.64 [R1+0x5d0], R14 ;  /* 0x0005d00e01007387 */ /* 0x000fe80000100a00 */
[----:B------:R-:W-:Y:S04]  /*ea00*/  STL.64 [R1+0x5c8], R12 ;  /* 0x0005c80c01007387 */ /* 0x000fe80000100a00 */
[----:B------:R0:W-:Y:S04]  /*ea10*/  STL [R1+0x234], R8 ;  /* 0x0002340801007387 */ /* 0x0001e80000100800 */
[----:B------:R1:W-:Y:S04]  /*ea20*/  STL [R1+0x230], R9 ;  /* 0x0002300901007387 */ /* 0x0003e80000100800 */
[----:B------:R1:W-:Y:S04]  /*ea30*/  STL [R1+0x1cc], R10 ;  /* 0x0001cc0a01007387 */ /* 0x0003e80000100800 */
[----:B------:R1:W-:Y:S04]  /*ea40*/  STL [R1+0x1c8], R11 ;  /* 0x0001c80b01007387 */ /* 0x0003e80000100800 */
[----:B0-----:R-:W2:Y:S04]  /*ea50*/  LDL.LU R8, [R1+0x240] ;  /* 0x0002400001087983 */ /* 0x001ea80000300800 */
[----:B-1----:R-:W2:Y:S04]  /*ea60*/  LDL.LU R9, [R1+0x244] ;  /* 0x0002440001097983 */ /* 0x002ea80000300800 */
[----:B------:R-:W2:Y:S04]  /*ea70*/  LDL.LU R10, [R1+0x248] ;  /* 0x00024800010a7983 */ /* 0x000ea80000300800 */
[----:B------:R-:W2:Y:S04]  /*ea80*/  LDL.LU R11, [R1+0x24c] ;  /* 0x00024c00010b7983 */ /* 0x000ea80000300800 */
[----:B------:R-:W4:Y:S01]  /*ea90*/  LDL.LU.64 R14, [R1+0x430] ;  /* 0x00043000010e7983 */ /* 0x000f220000300a00 */
[----:B---3--:R-:W-:Y:S01]  /*eaa0*/  IMAD.WIDE R18, R29, 0x2, R18 ;  /* 0x000000021d127825 */ /* 0x008fe200078e0212 */
[----:B--2---:R-:W-:Y:S02]  /*eab0*/  HMMA.16816.F32 R8, R4, R26, R8 ;  /* 0x0000001a0408723c */ /* 0x004fe40000001808 */
[----:B----4-:R0:W-:Y:S04]  /*eac0*/  STL.64 [R1+0x638], R14 ;  /* 0x0006380e01007387 */ /* 0x0101e80000100a00 */
[----:B0-----:R-:W2:Y:S01]  /*ead0*/  LDL.LU R14, [R1+0x18] ;  /* 0x00001800010e7983 */ /* 0x001ea20000300800 */
[----:B------:R-:W-:-:S03]  /*eae0*/  IMAD.MOV.U32 R15, RZ, RZ, R3 ;  /* 0x000000ffff0f7224 */ /* 0x000fc600078e0003 */
[----:B------:R-:W3:Y:S04]  /*eaf0*/  LDL.LU R3, [R1+0x658] ;  /* 0x0006580001037983 */ /* 0x000ee80000300800 */
[----:B------:R-:W-:Y:S04]  /*eb00*/  STL [R1+0x1c4], R18 ;  /* 0x0001c41201007387 */ /* 0x000fe80000100800 */
[----:B------:R-:W-:Y:S04]  /*eb10*/  STL [R1+0x1c0], R19 ;  /* 0x0001c01301007387 */ /* 0x000fe80000100800 */
[----:B------:R-:W4:Y:S04]  /*eb20*/  LDL.LU.64 R12, [R1+0x428] ;  /* 0x00042800010c7983 */ /* 0x000f280000300a00 */
[----:B------:R-:W-:Y:S04]  /*eb30*/  STL.64 [R1+0x608], R10 ;  /* 0x0006080a01007387 */ /* 0x000fe80000100a00 */
[----:B------:R0:W-:Y:S04]  /*eb40*/  STL.64 [R1+0x600], R8 ;  /* 0x0006000801007387 */ /* 0x0001e80000100a00 */
[----:B0-----:R-:W2:Y:S01]  /*eb50*/  LDL.LU.64 R8, [R1+0x438] ;  /* 0x0004380001087983 */ /* 0x001ea20000300a00 */
[----:B------:R-:W-:-:S02]  /*eb60*/  IMAD.MOV.U32 R10, RZ, RZ, R2 ;  /* 0x000000ffff0a7224 */ /* 0x000fc400078e0002 */
[----:B------:R-:W-:Y:S01]  /*eb70*/  IMAD.MOV.U32 R11, RZ, RZ, R0 ;  /* 0x000000ffff0b7224 */ /* 0x000fe200078e0000 */
[----:B------:R-:W3:Y:S01]  /*eb80*/  LDL.LU R2, [R1+0x654] ;  /* 0x0006540001027983 */ /* 0x000ee20000300800 */
[----:B------:R-:W-:-:S03]  /*eb90*/  IMAD.WIDE R16, R29, 0x2, R16 ;  /* 0x000000021d107825 */ /* 0x000fc600078e0210 */
[----:B------:R-:W3:Y:S04]  /*eba0*/  LDL.LU R0, [R1+0x650] ;  /* 0x0006500001007983 */ /* 0x000ee80000300800 */
[----:B------:R-:W-:Y:S01]  /*ebb0*/  STL.64 [R1+0x648], R10 ;  /* 0x0006480a01007387 */ /* 0x000fe20000100a00 */
[----:B------:R-:W-:-:S03]  /*ebc0*/  IMAD.WIDE R18, R29, 0x2, R24 ;  /* 0x000000021d127825 */ /* 0x000fc600078e0218 */
[----:B--2---:R0:W-:Y:S04]  /*ebd0*/  STL.64 [R1+0x640], R8 ;  /* 0x0006400801007387 */ /* 0x0041e80000100a00 */
[----:B0-----:R-:W2:Y:S04]  /*ebe0*/  LDL.LU R8, [R1+0x220] ;  /* 0x0002200001087983 */ /* 0x001ea80000300800 */
[----:B------:R-:W2:Y:S04]  /*ebf0*/  LDL.LU R9, [R1+0x224] ;  /* 0x0002240001097983 */ /* 0x000ea80000300800 */
[----:B------:R-:W2:Y:S04]  /*ec00*/  LDL.LU R10, [R1+0x228] ;  /* 0x00022800010a7983 */ /* 0x000ea80000300800 */
[----:B------:R-:W2:Y:S04]  /*ec10*/  LDL.LU R11, [R1+0x22c] ;  /* 0x00022c00010b7983 */ /* 0x000ea80000300800 */
[----:B------:R-:W-:Y:S04]  /*ec20*/  STL [R1+0x1bc], R16 ;  /* 0x0001bc1001007387 */ /* 0x000fe80000100800 */
[----:B------:R0:W-:Y:S04]  /*ec30*/  STL [R1+0x1b8], R17 ;  /* 0x0001b81101007387 */ /* 0x0001e80000100800 */
[----:B0-----:R-:W2:Y:S04]  /*ec40*/  LDL.LU.64 R16, [R1+0x420] ;  /* 0x0004200001107983 */ /* 0x001ea80000300a00 */
[----:B------:R-:W2:Y:S04]  /*ec50*/  LDL.LU R24, [R1+0x1e0] ;  /* 0x0001e00001187983 */ /* 0x000ea80000300800 */
[----:B------:R-:W2:Y:S04]  /*ec60*/  LDL.LU R25, [R1+0x1e4] ;  /* 0x0001e40001197983 */ /* 0x000ea80000300800 */
[----:B------:R-:W2:Y:S04]  /*ec70*/  LDL.LU R26, [R1+0x1e8] ;  /* 0x0001e800011a7983 */ /* 0x000ea80000300800 */
[----:B------:R-:W2:Y:S01]  /*ec80*/  LDL.LU R27, [R1+0x1ec] ;  /* 0x0001ec00011b7983 */ /* 0x000ea20000300800 */
[----:B------:R-:W-:-:S03]  /*ec90*/  IMAD.WIDE R20, R29, 0x2, R20 ;  /* 0x000000021d147825 */ /* 0x000fc600078e0214 */
[----:B--2---:R-:W-:Y:S04]  /*eca0*/  STL.64 [R1+0x618], R26 ;  /* 0x0006181a01007387 */ /* 0x004fe80000100a00 */
[----:B------:R0:W-:Y:S04]  /*ecb0*/  STL.64 [R1+0x610], R24 ;  /* 0x0006101801007387 */ /* 0x0001e80000100a00 */
[----:B0-----:R-:W2:Y:S04]  /*ecc0*/  LDL.LU R24, [R1+0x1f0] ;  /* 0x0001f00001187983 */ /* 0x001ea80000300800 */
[----:B------:R-:W2:Y:S04]  /*ecd0*/  LDL.LU R25, [R1+0x1f4] ;  /* 0x0001f40001197983 */ /* 0x000ea80000300800 */
[----:B------:R-:W2:Y:S04]  /*ece0*/  LDL.LU R26, [R1+0x1f8] ;  /* 0x0001f800011a7983 */ /* 0x000ea80000300800 */
[----:B------:R-:W2:Y:S04]  /*ecf0*/  LDL.LU R27, [R1+0x1fc] ;  /* 0x0001fc00011b7983 */ /* 0x000ea80000300800 */
[----:B------:R-:W-:Y:S04]  /*ed00*/  STL [R1+0x1b4], R18 ;  /* 0x0001b41201007387 */ /* 0x000fe80000100800 */
[----:B------:R4:W-:Y:S02]  /*ed10*/  STL [R1+0x1b0], R19 ;  /* 0x0001b01301007387 */ /* 0x0009e40000100800 */
[----:B----4-:R-:W-:-:S02]  /*ed20*/  IMAD.WIDE R18, R29, 0x2, R12 ;  /* 0x000000021d127825 */ /* 0x010fc400078e020c */
[----:B------:R-:W-:Y:S01]  /*ed30*/  HMMA.16816.F32 R12, R4, R14, R8 ;  /* 0x0000000e040c723c */ /* 0x000fe20000001808 */
[----:B------:R-:W-:Y:S04]  /*ed40*/  STL [R1+0x19c], R20 ;  /* 0x00019c1401007387 */ /* 0x000fe80000100800 */
[----:B------:R-:W-:Y:S04]  /*ed50*/  STL [R1+0x198], R21 ;  /* 0x0001981501007387 */ /* 0x000fe80000100800 */
[----:B------:R-:W2:Y:S04]  /*ed60*/  LDL.LU.64 R10, [R1+0x648] ;  /* 0x00064800010a7983 */ /* 0x000ea80000300a00 */
[----:B------:R-:W4:Y:S10]  /*ed70*/  LDL.LU.64 R8, [R1+0x640] ;  /* 0x0006400001087983 */ /* 0x000f340000300a00 */
[----:B------:R-:W-:Y:S04]  /*ed80*/  STL.64 [R1+0x210], R12 ;  /* 0x0002100c01007387 */ /* 0x000fe80000100a00 */
[----:B------:R0:W-:Y:S04]  /*ed90*/  STL.64 [R1+0x218], R14 ;  /* 0x0002180e01007387 */ /* 0x0001e80000100a00 */
[----:B0-----:R-:W2:Y:S01]  /*eda0*/  LDL.LU.64 R14, [R1+0x638] ;  /* 0x00063800010e7983 */ /* 0x001ea20000300a00 */
[----:B------:R-:W-:-:S05]  /*edb0*/  IMAD.WIDE R16, R29, 0x2, R16 ;  /* 0x000000021d107825 */ /* 0x000fca00078e0210 */
[----:B------:R-:W-:Y:S01]  /*edc0*/  STL [R1+0x194], R16 ;  /* 0x0001941001007387 */ /* 0x000fe20000100800 */
[----:B---3--:R-:W-:-:S03]  /*edd0*/  IMAD.MOV.U32 R13, RZ, RZ, R0 ;  /* 0x000000ffff0d7224 */ /* 0x008fc600078e0000 */
[----:B------:R-:W-:Y:S04]  /*ede0*/  STL [R1+0x190], R17 ;  /* 0x0001901101007387 */ /* 0x000fe80000100800 */
[----:B------:R-:W3:Y:S04]  /*edf0*/  LDL.LU R12, [R1+0x250] ;  /* 0x00025000010c7983 */ /* 0x000ee80000300800 */
[----:B------:R0:W5:Y:S01]  /*ee00*/  LDL.LU R0, [R1+0x630] ;  /* 0x0006300001007983 */ /* 0x0001620000300800 */
[----:B--2---:R-:W-:-:S04]  /*ee10*/  IMAD.WIDE R20, R29, 0x2, R14 ;  /* 0x000000021d147825 */ /* 0x004fc800078e020e */
[----:B------:R-:W-:Y:S02]  /*ee20*/  IMAD.MOV.U32 R14, RZ, RZ, R2 ;  /* 0x000000ffff0e7224 */ /* 0x000fe400078e0002 */
[----:B------:R-:W2:Y:S01]  /*ee30*/  LDL.LU R2, [R1+0x62c] ;  /* 0x00062c0001027983 */ /* 0x000ea20000300800 */
[----:B------:R-:W-:-:S03]  /*ee40*/  IMAD.MOV.U32 R15, RZ, RZ, R3 ;  /* 0x000000ffff0f7224 */ /* 0x000fc600078e0003 */
[----:B------:R-:W2:Y:S04]  /*ee50*/  LDL.LU R3, [R1+0x628] ;  /* 0x0006280001037983 */ /* 0x000ea80000300800 */
[----:B------:R-:W-:Y:S04]  /*ee60*/  STL [R1+0x18c], R18 ;  /* 0x00018c1201007387 */ /* 0x000fe80000100800 */
[----:B------:R-:W-:Y:S04]  /*ee70*/  STL [R1+0x188], R19 ;  /* 0x0001881301007387 */ /* 0x000fe80000100800 */
[----:B------:R-:W-:Y:S04]  /*ee80*/  STL [R1+0x184], R20 ;  /* 0x0001841401007387 */ /* 0x000fe80000100800 */
[----:B------:R1:W-:Y:S04]  /*ee90*/  STL [R1+0x180], R21 ;  /* 0x0001801501007387 */ /* 0x0003e80000100800 */
[----:B-1----:R-:W3:Y:S01]  /*eea0*/  LDL.LU.64 R20, [R1+0x448] ;  /* 0x0004480001147983 */ /* 0x002ee20000300a00 */
[----:B----4-:R-:W-:-:S02]  /*eeb0*/  IMAD.WIDE R16, R29, 0x2, R8 ;  /* 0x000000021d107825 */ /* 0x010fc400078e0208 */
[----:B------:R-:W-:Y:S02]  /*eec0*/  HMMA.16816.F32 R8, R4, R10, R24 ;  /* 0x0000000a0408723c */ /* 0x000fe40000001818 */
[C---:B--2---:R-:W-:Y:S02]  /*eed0*/  IMAD.WIDE R18, R29.reuse, 0x2, R2 ;  /* 0x000000021d127825 */ /* 0x044fe400078e0202 */
[----:B------:R-:W2:Y:S04]  /*eee0*/  LDL.LU.64 R2, [R1+0x620] ;  /* 0x0006200001027983 */ /* 0x000ea80000300a00 */
[----:B------:R-:W4:Y:S04]  /*eef0*/  LDL.LU.64 R26, [R1+0x618] ;  /* 0x00061800011a7983 */ /* 0x000f280000300a00 */
[----:B------:R-:W4:Y:S11]  /*ef00*/  LDL.LU.64 R24, [R1+0x610] ;  /* 0x0006100001187983 */ /* 0x000f360000300a00 */
[----:B------:R-:W-:Y:S04]  /*ef10*/  STL.64 [R1+0x200], R8 ;  /* 0x0002000801007387 */ /* 0x000fe80000100a00 */
[----:B------:R1:W-:Y:S04]  /*ef20*/  STL.64 [R1+0x208], R10 ;  /* 0x0002080a01007387 */ /* 0x0003e80000100a00 */
[----:B-1----:R0:W5:Y:S04]  /*ef30*/  LDL.LU.64 R10, [R1+0x608] ;  /* 0x00060800010a7983 */ /* 0x0021680000300a00 */
[----:B------:R0:W5:Y:S04]  /*ef40*/  LDL.LU.64 R8, [R1+0x600] ;  /* 0x0006000001087983 */ /* 0x0001680000300a00 */
[----:B------:R-:W-:Y:S04]  /*ef50*/  STL [R1+0x14c], R16 ;  /* 0x00014c1001007387 */ /* 0x000fe80000100800 */
[----:B------:R-:W-:Y:S04]  /*ef60*/  STL [R1+0x148], R17 ;  /* 0x0001481101007387 */ /* 0x000fe80000100800 */
[----:B------:R-:W-:Y:S04]  /*ef70*/  STL [R1+0x144], R18 ;  /* 0x0001441201007387 */ /* 0x000fe80000100800 */
[----:B------:R1:W-:Y:S04]  /*ef80*/  STL [R1+0x140], R19 ;  /* 0x0001401301007387 */ /* 0x0003e80000100800 */
[----:B-1----:R-:W4:Y:S01]  /*ef90*/  LDL.LU.64 R18, [R1+0x458] ;  /* 0x0004580001127983 */ /* 0x002f220000300a00 */
[----:B--2---:R-:W-:-:S03]  /*efa0*/  IMAD.WIDE R16, R29, 0x2, R2 ;  /* 0x000000021d107825 */ /* 0x004fc600078e0202 */
[----:B------:R-:W2:Y:S01]  /*efb0*/  LDL.LU.64 R2, [R1+0x5f8] ;  /* 0x0005f80001027983 */ /* 0x000ea20000300a00 */
[----:B---3--:R-:W-:-:S05]  /*efc0*/  IMAD.WIDE R20, R29, 0x2, R20 ;  /* 0x000000021d147825 */ /* 0x008fca00078e0214 */
[----:B------:R-:W-:Y:S04]  /*efd0*/  STL [R1+0x12c], R20 ;  /* 0x00012c1401007387 */ /* 0x000fe80000100800 */
[----:B------:R4:W-:Y:S02]  /*efe0*/  STL [R1+0x128], R21 ;  /* 0x0001281501007387 */ /* 0x0009e40000100800 */
[----:B----4-:R-:W-:Y:S02]  /*eff0*/  HMMA.16816.F32 R20, R4, R22, R24 ;  /* 0x000000160414723c */ /* 0x010fe40000001818 */
[----:B------:R-:W3:Y:S04]  /*f000*/  LDL.LU.64 R26, [R1+0x5f0] ;  /* 0x0005f000011a7983 */ /* 0x000ee80000300a00 */
[----:B------:R0:W5:Y:S11]  /*f010*/  LDL.LU.64 R24, [R1+0x5e8] ;  /* 0x0005e80001187983 */ /* 0x0001760000300a00 */
[----:B------:R-:W-:Y:S06]  /*f020*/  @!UPT UIADD3 URZ, URZ, URZ, URZ ;  /* 0x0000003f3f3ff290 */ /* 0x000fec000fffe03f */
[----:B------:R2:W-:Y:S04]  /*f030*/  STL.64 [R1+0x1a0], R20 ;  /* 0x0001a01401007387 */ /* 0x0005e80000100a00 */
[----:B------:R1:W-:Y:S01]  /*f040*/  STL.64 [R1+0x1a8], R22 ;  /* 0x0001a81601007387 */ /* 0x0003e20000100a00 */
[----:B--2---:R-:W-:-:S03]  /*f050*/  IMAD.WIDE R20, R29, 0x2, R2 ;  /* 0x000000021d147825 */ /* 0x004fc600078e0202 */
[----:B------:R-:W2:Y:S01]  /*f060*/  LDL.LU.64 R2, [R1+0x5e0] ;  /* 0x0005e00001027983 */ /* 0x000ea20000300a00 */
[----:B------:R-:W-:-:S03]  /*f070*/  IMAD.WIDE R18, R29, 0x2, R18 ;  /* 0x000000021d127825 */ /* 0x000fc600078e0212 */
[----:B------:R-:W-:Y:S01]  /*f080*/  STL [R1+0x124], R16 ;  /* 0x0001241001007387 */ /* 0x000fe20000100800 */
[----:B-1----:R-:W-:-:S03]  /*f090*/  IMAD.MOV.U32 R22, RZ, RZ, R23 ;  /* 0x000000ffff167224 */ /* 0x002fc600078e0017 */
[----:B------:R-:W-:Y:S04]  /*f0a0*/  STL [R1+0x120], R17 ;  /* 0x0001201101007387 */ /* 0x000fe80000100800 */
[----:B------:R-:W4:Y:S04]  /*f0b0*/  LDL.LU R23, [R1+0x4a0] ;  /* 0x0004a00001177983 */ /* 0x000f280000300800 */
[----:B------:R-:W-:Y:S04]  /*f0c0*/  STL [R1+0x11c], R18 ;  /* 0x00011c1201007387 */ /* 0x000fe80000100800 */
[----:B------:R1:W-:Y:S04]  /*f0d0*/  STL [R1+0x118], R19 ;  /* 0x0001181301007387 */ /* 0x0003e80000100800 */
[----:B-1----:R-:W4:Y:S01]  /*f0e0*/  LDL.LU.64 R18, [R1+0x470] ;  /* 0x0004700001127983 */ /* 0x002f220000300a00 */
[----:B---3--:R-:W-:Y:S01]  /*f0f0*/  HMMA.16816.F32 R4, R4, R26, R12 ;  /* 0x0000001a0404723c */ /* 0x008fe2000000180c */
[----:B--2---:R-:W-:-:S02]  /*f100*/  IMAD.WIDE R16, R29, 0x2, R2 ;  /* 0x000000021d107825 */ /* 0x004fc400078e0202 */
[----:B------:R-:W2:Y:S04]  /*f110*/  LDL.LU.64 R2, [R1+0x5d8] ;  /* 0x0005d80001027983 */ /* 0x000ea80000300a00 */
[----:B------:R1:W-:Y:S04]  /*f120*/  STL [R1+0x24], R20 ;  /* 0x0000241401007387 */ /* 0x0003e80000100800 */
[----:B------:R-:W-:Y:S04]  /*f130*/  STL [R1+0x20], R21 ;  /* 0x0000201501007387 */ /* 0x000fe80000100800 */
[----:B------:R0:W5:Y:S04]  /*f140*/  LDL.LU.64 R14, [R1+0x5d0] ;  /* 0x0005d000010e7983 */ /* 0x0001680000300a00 */
[----:B------:R0:W5:Y:S05]  /*f150*/  LDL.LU.64 R12, [R1+0x5c8] ;  /* 0x0005c800010c7983 */ /* 0x00016a0000300a00 */
[----:B-1----:R-:W-:Y:S01]  /*f160*/  IMAD.MOV.U32 R20, RZ, RZ, R7 ;  /* 0x000000ffff147224 */ /* 0x002fe200078e0007 */
[----:B------:R-:W-:Y:S04]  /*f170*/  STL.64 [R1+0xb0], R4 ;  /* 0x0000b00401007387 */ /* 0x000fe80000100a00 */
[----:B------:R1:W-:Y:S04]  /*f180*/  STL.64 [R1+0xb8], R6 ;  /* 0x0000b80601007387 */ /* 0x0003e80000100a00 */
[----:B-1----:R-:W3:Y:S01]  /*f190*/  LDL.LU.64 R6, [R1+0x480] ;  /* 0x0004800001067983 */ /* 0x002ee20000300a00 */
[----:B------:R-:W-:-:S03]  /*f1a0*/  IMAD.MOV.U32 R21, RZ, RZ, c[0x0][0x18c] ;  /* 0x00006300ff157624 */ /* 0x000fc600078e00ff */
[----:B------:R-:W3:Y:S01]  /*f1b0*/  LDL.LU.64 R26, [R1+0x488] ;  /* 0x00048800011a7983 */ /* 0x000ee20000300a00 */
[----:B------:R-:W-:-:S04]  /*f1c0*/  IMAD.SHL.U32 R21, R21, 0x40, RZ ;  /* 0x0000004015157824 */ /* 0x000fc800078e00ff */
[C---:B--2---:R-:W-:Y:S02]  /*f1d0*/  IMAD.WIDE R4, R21.reuse, 0x2, R2 ;  /* 0x0000000215047825 */ /* 0x044fe400078e0202 */
[----:B------:R-:W2:Y:S02]  /*f1e0*/  LDL.LU.64 R2, [R1+0x5c0] ;  /* 0x0005c00001027983 */ /* 0x000ea40000300a00 */
[----:B----4-:R-:W-:Y:S02]  /*f1f0*/  IMAD.WIDE R18, R21, 0x2, R18 ;  /* 0x0000000215127825 */ /* 0x010fe400078e0212 */
[----:B------:R-:W-:Y:S04]  /*f200*/  STL [R1+0x1c], R16 ;  /* 0x00001c1001007387 */ /* 0x000fe80000100800 */
[----:B------:R-:W-:Y:S01]  /*f210*/  STL [R1+0x18], R17 ;  /* 0x0000181101007387 */ /* 0x000fe20000100800 */
[----:B------:R-:W-:-:S03]  /*f220*/  IADD3 R23, R23, -0x1, RZ ;  /* 0xffffffff17177810 */ /* 0x000fc60007ffe0ff */
[----:B------:R-:W-:Y:S04]  /*f230*/  STL [R1+0x14], R18 ;  /* 0x0000141201007387 */ /* 0x000fe80000100800 */
[----:B------:R-:W-:Y:S04]  /*f240*/  STL [R1+0x10], R19 ;  /* 0x0000101301007387 */ /* 0x000fe80000100800 */
[----:B------:R-:W-:Y:S04]  /*f250*/  STL [R1+0xc], R4 ;  /* 0x00000c0401007387 */ /* 0x000fe80000100800 */
[----:B------:R3:W-:Y:S04]  /*f260*/  STL [R1+0x8], R5 ;  /* 0x0000080501007387 */ /* 0x0007e80000100800 */
[----:B------:R-:W-:Y:S01]  /*f270*/  STL [R1+0x4a0], R23 ;  /* 0x0004a01701007387 */ /* 0x000fe20000100800 */
[----:B---3--:R-:W-:-:S05]  /*f280*/  IMAD.WIDE R4, R21, 0x2, R6 ;  /* 0x0000000215047825 */ /* 0x008fca00078e0206 */
[----:B------:R1:W-:Y:S04]  /*f290*/  STL [R1+0x4], R4 ;  /* 0x0000040401007387 */ /* 0x0003e80000100800 */
[----:B------:R0:W-:Y:S01]  /*f2a0*/  STL [R1], R5 ;  /* 0x0000000501007387 */ /* 0x0001e20000100800 */
[----:B------:R-:W-:Y:S01]  /*f2b0*/  ISETP.NE.U32.AND P0, PT, R23, RZ, PT ;  /* 0x000000ff1700720c */ /* 0x000fe20003f05070 */
[----:B------:R-:W-:-:S04]  /*f2c0*/  IMAD.MOV.U32 R29, RZ, RZ, c[0x0][0x188] ;  /* 0x00006200ff1d7624 */ /* 0x000fc800078e00ff */
[----:B------:R-:W-:Y:S01]  /*f2d0*/  IMAD.SHL.U32 R29, R29, 0x40, RZ ;  /* 0x000000401d1d7824 */ /* 0x000fe200078e00ff */
[----:B------:R-:W-:Y:S01]  /*f2e0*/  UIADD3 UR4, UR4, -0x40, URZ ;  /* 0xffffffc004047890 */ /* 0x000fe2000fffe03f */
[----:B------:R-:W-:-:S04]  /*f2f0*/  IMAD.WIDE R6, R21, 0x2, R26 ;  /* 0x0000000215067825 */ /* 0x000fc800078e021a */
[----:B------:R-:W-:Y:S02]  /*f300*/  IMAD.MOV.U32 R27, RZ, RZ, R7 ;  /* 0x000000ffff1b7224 */ /* 0x000fe400078e0007 */
[----:B--2---:R-:W-:-:S04]  /*f310*/  IMAD.WIDE R2, R29, 0x2, R2 ;  /* 0x000000021d027825 */ /* 0x004fc800078e0202 */
[----:B-1----:R-:W-:Y:S02]  /*f320*/  IMAD.MOV.U32 R4, RZ, RZ, R2 ;  /* 0x000000ffff047224 */ /* 0x002fe400078e0002 */
[----:B------:R-:W-:Y:S02]  /*f330*/  IMAD.MOV.U32 R29, RZ, RZ, R6 ;  /* 0x000000ffff1d7224 */ /* 0x000fe400078e0006 */
[----:B------:R-:W-:Y:S01]  /*f340*/  IMAD.MOV.U32 R2, RZ, RZ, R3 ;  /* 0x000000ffff027224 */ /* 0x000fe200078e0003 */
[----:B0-----:R-:W-:Y:S01]  /*f350*/  @!P0 CALL.REL.NOINC `(.L_x_2) ;  /* 0x0000001000008944 */ /* 0x001fe20003c00000 */
[----:B------:R-:W-:Y:S05]  /*f360*/  BRA `(.L_x_3) ;  /* 0xffff552000007947 */ /* 0x000fea000383ffff */
.L_x_2:
[----:B-----5:R0:W-:Y:S04]  /*f370*/  STL [R1+0x6ac], R11 ;  /* 0x0006ac0b01007387 */ /* 0x0201e80000100800 */
[----:B0-----:R-:W2:Y:S04]  /*f380*/  LDL.LU R11, [R1+0x20c] ;  /* 0x00020c00010b7983 */ /* 0x001ea80000300800 */
[----:B--2---:R0:W-:Y:S04]  /*f390*/  STL [R1+0x6b0], R11 ;  /* 0x0006b00b01007387 */ /* 0x0041e80000100800 */
[----:B------:R1:W-:Y:S01]  /*f3a0*/  STL [R1+0x6a8], R15 ;  /* 0x0006a80f01007387 */ /* 0x0003e20000100800 */
[----:B0-----:R-:W-:-:S03]  /*f3b0*/  IMAD.MOV.U32 R11, RZ, RZ, R22 ;  /* 0x000000ffff0b7224 */ /* 0x001fc600078e0016 */
[----:B-1----:R-:W2:Y:S04]  /*f3c0*/  LDL.LU R15, [R1+0x21c] ;  /* 0x00021c00010f7983 */ /* 0x002ea80000300800 */
[----:B--2---:R0:W-:Y:S04]  /*f3d0*/  STL [R1+0x6b4], R15 ;  /* 0x0006b40f01007387 */ /* 0x0041e80000100800 */
[----:B------:R1:W-:Y:S01]  /*f3e0*/  STL [R1+0x694], R10 ;  /* 0x0006940a01007387 */ /* 0x0003e20000100800 */
[----:B0-----:R-:W-:-:S03]  /*f3f0*/  IMAD.MOV.U32 R15, RZ, RZ, R20 ;  /* 0x000000ffff0f7224 */ /* 0x001fc600078e0014 */
[----:B-1----:R-:W2:Y:S04]  /*f400*/  LDL.LU R10, [R1+0x208] ;  /* 0x00020800010a7983 */ /* 0x002ea80000300800 */
[----:B--2---:R0:W-:Y:S04]  /*f410*/  STL [R1+0x698], R10 ;  /* 0x0006980a01007387 */ /* 0x0041e80000100800 */
[----:B0-----:R-:W2:Y:S04]  /*f420*/  LDL.LU R10, [R1+0x1a8] ;  /* 0x0001a800010a7983 */ /* 0x001ea80000300800 */
[----:B--2---:R0:W-:Y:S04]  /*f430*/  STL [R1+0x6a0], R10 ;  /* 0x0006a00a01007387 */ /* 0x0041e80000100800 */
[----:B0-----:R-:W2:Y:S04]  /*f440*/  LDL.LU R10, [R1+0x7c] ;  /* 0x00007c00010a7983 */ /* 0x001ea80000300800 */
[----:B------:R0:W-:Y:S04]  /*f450*/  STL [R1+0x690], R14 ;  /* 0x0006900e01007387 */ /* 0x0001e80000100800 */
[----:B0-----:R-:W3:Y:S04]  /*f460*/  LDL.LU R14, [R1+0x218] ;  /* 0x00021800010e7983 */ /* 0x001ee80000300800 */
[----:B---3--:R0:W-:Y:S04]  /*f470*/  STL [R1+0x69c], R14 ;  /* 0x00069c0e01007387 */ /* 0x0081e80000100800 */
[----:B0-----:R-:W3:Y:S04]  /*f480*/  LDL.LU R14, [R1+0xb8] ;  /* 0x0000b800010e7983 */ /* 0x001ee80000300800 */
[----:B---3--:R0:W-:Y:S04]  /*f490*/  STL [R1+0x6a4], R14 ;  /* 0x0006a40e01007387 */ /* 0x0081e80000100800 */
[----:B0-----:R-:W2:Y:S04]  /*f4a0*/  LDL.LU R14, [R1+0x6c] ;  /* 0x00006c00010e7983 */ /* 0x001ea80000300800 */
[----:B------:R0:W-:Y:S04]  /*f4b0*/  STL [R1+0x67c], R9 ;  /* 0x00067c0901007387 */ /* 0x0001e80000100800 */
[----:B0-----:R-:W3:Y:S04]  /*f4c0*/  LDL.LU R9, [R1+0x204] ;  /* 0x0002040001097983 */ /* 0x001ee80000300800 */
[----:B---3--:R0:W-:Y:S04]  /*f4d0*/  STL [R1+0x680], R9 ;  /* 0x0006800901007387 */ /* 0x0081e80000100800 */
[----:B0-----:R-:W3:Y:S04]  /*f4e0*/  LDL.LU R9, [R1+0x1a4] ;  /* 0x0001a40001097983 */ /* 0x001ee80000300800 */
[----:B---3--:R0:W-:Y:S04]  /*f4f0*/  STL [R1+0x688], R9 ;  /* 0x0006880901007387 */ /* 0x0081e80000100800 */
[----:B0-----:R-:W3:Y:S04]  /*f500*/  LDL.LU R9, [R1+0x78] ;  /* 0x0000780001097983 */ /* 0x001ee80000300800 */
[----:B------:R0:W-:Y:S04]  /*f510*/  STL [R1+0x678], R13 ;  /* 0x0006780d01007387 */ /* 0x0001e80000100800 */
[----:B0-----:R-:W4:Y:S04]  /*f520*/  LDL.LU R13, [R1+0x214] ;  /* 0x00021400010d7983 */ /* 0x001f280000300800 */
[----:B----4-:R0:W-:Y:S04]  /*f530*/  STL [R1+0x684], R13 ;  /* 0x0006840d01007387 */ /* 0x0101e80000100800 */
[----:B0-----:R-:W4:Y:S04]  /*f540*/  LDL.LU R13, [R1+0xb4] ;  /* 0x0000b400010d7983 */ /* 0x001f280000300800 */
[----:B----4-:R0:W-:Y:S04]  /*f550*/  STL [R1+0x68c], R13 ;  /* 0x00068c0d01007387 */ /* 0x0101e80000100800 */
[----:B0-----:R-:W3:Y:S04]  /*f560*/  LDL.LU R13, [R1+0x68] ;  /* 0x00006800010d7983 */ /* 0x001ee80000300800 */
[----:B------:R0:W-:Y:S04]  /*f570*/  STL [R1+0x664], R8 ;  /* 0x0006640801007387 */ /* 0x0001e80000100800 */
[----:B0-----:R-:W4:Y:S04]  /*f580*/  LDL.LU R8, [R1+0x200] ;  /* 0x0002000001087983 */ /* 0x001f280000300800 */
[----:B----4-:R0:W-:Y:S04]  /*f590*/  STL [R1+0x668], R8 ;  /* 0x0006680801007387 */ /* 0x0101e80000100800 */
[----:B0-----:R-:W4:Y:S04]  /*f5a0*/  LDL.LU R8, [R1+0x1a0] ;  /* 0x0001a00001087983 */ /* 0x001f280000300800 */
[----:B----4-:R0:W-:Y:S04]  /*f5b0*/  STL [R1+0x670], R8 ;  /* 0x0006700801007387 */ /* 0x0101e80000100800 */
[----:B0-----:R-:W4:Y:S04]  /*f5c0*/  LDL.LU R8, [R1+0x74] ;  /* 0x0000740001087983 */ /* 0x001f280000300800 */
[----:B------:R0:W-:Y:S04]  /*f5d0*/  STL [R1+0x660], R12 ;  /* 0x0006600c01007387 */ /* 0x0001e80000100800 */
[----:B0-----:R-:W2:Y:S04]  /*f5e0*/  LDL.LU R12, [R1+0x210] ;  /* 0x00021000010c7983 */ /* 0x001ea80000300800 */
[----:B--2---:R0:W-:Y:S04]  /*f5f0*/  STL [R1+0x66c], R12 ;  /* 0x00066c0c01007387 */ /* 0x0041e80000100800 */
[----:B0-----:R-:W2:Y:S04]  /*f600*/  LDL.LU R12, [R1+0xb0] ;  /* 0x0000b000010c7983 */ /* 0x001ea80000300800 */
[----:B--2---:R0:W-:Y:S04]  /*f610*/  STL [R1+0x674], R12 ;  /* 0x0006740c01007387 */ /* 0x0041e80000100800 */
[----:B0-----:R-:W4:Y:S04]  /*f620*/  LDL.LU R12, [R1+0x64] ;  /* 0x00006400010c7983 */ /* 0x001f280000300800 */
[----:B------:R-:W2:Y:S04]  /*f630*/  LDL.LU R0, [R1+0xc8] ;  /* 0x0000c80001007983 */ /* 0x000ea80000300800 */
[----:B--2---:R0:W-:Y:S04]  /*f640*/  STL [R1+0x64c], R0 ;  /* 0x00064c0001007387 */ /* 0x0041e80000100800 */
[----:B0-----:R-:W2:Y:S04]  /*f650*/  LDL.LU R0, [R1+0x16c] ;  /* 0x00016c0001007983 */ /* 0x001ea80000300800 */
[----:B--2---:R0:W-:Y:S04]  /*f660*/  STL [R1+0x650], R0 ;  /* 0x0006500001007387 */ /* 0x0041e80000100800 */
[----:B0-----:R-:W2:Y:S04]  /*f670*/  LDL.LU R0, [R1+0x29c] ;  /* 0x00029c0001007983 */ /* 0x001ea80000300800 */
[----:B--2---:R0:W-:Y:S04]  /*f680*/  STL [R1+0x658], R0 ;  /* 0x0006580001007387 */ /* 0x0041e80000100800 */
[----:B0-----:R-:W2:Y:S04]  /*f690*/  LDL.LU R0, [R1+0x70] ;  /* 0x0000700001007983 */ /* 0x001ea80000300800 */
[----:B------:R-:W2:Y:S04]  /*f6a0*/  LDL.LU R28, [R1+0xa8] ;  /* 0x0000a800011c7983 */ /* 0x000ea80000300800 */
[----:B--2---:R0:W-:Y:S04]  /*f6b0*/  STL [R1+0x654], R28 ;  /* 0x0006541c01007387 */ /* 0x0041e80000100800 */
[----:B0-----:R-:W2:Y:S01]  /*f6c0*/  LDL.LU R28, [R1+0x28c] ;  /* 0x00028c00011c7983 */ /* 0x001ea20000300800 */
[----:B------:R-:W-:-:S03]  /*f6d0*/  F2FP.PACK_AB R11, R15, R11 ;  /* 0x0000000b0f0b723e */ /* 0x000fc600000000ff */
[----:B--2---:R0:W-:Y:S04]  /*f6e0*/  STL [R1+0x65c], R28 ;  /* 0x00065c1c01007387 */ /* 0x0041e80000100800 */
[----:B0-----:R-:W2:Y:S04]  /*f6f0*/  LDL.LU R28, [R1+0x60] ;  /* 0x00006000011c7983 */ /* 0x001ea80000300800 */
[----:B------:R-:W2:Y:S04]  /*f700*/  LDL.LU R4, [R1+0x98] ;  /* 0x0000980001047983 */ /* 0x000ea80000300800 */
        /* <DEDUP_REMOVED lines=16> */
[----:B------:R0:W-:Y:S04]  /*f810*/  STL [R1+0x5c4], R25 ;  /* 0x0005c41901007387 */ /* 0x0001e80000100800 */
[----:B0-----:R-:W2:Y:S04]  /*f820*/  LDL.LU R25, [R1+0xe8] ;  /* 0x0000e80001197983 */ /* 0x001ea80000300800 */
[----:B------:R0:W-:Y:S04]  /*f830*/  STL [R1+0x5c0], R24 ;  /* 0x0005c01801007387 */ /* 0x0001e80000100800 */
[----:B0-----:R-:W2:Y:S04]  /*f840*/  LDL.LU R24, [R1+0x178] ;  /* 0x0001780001187983 */ /* 0x001ea80000300800 */
[----:B------:R-:W2:Y:S04]  /*f850*/  LDL.LU R15, [R1+0x6b4] ;  /* 0x0006b400010f7983 */ /* 0x000ea80000300800 */
[----:B------:R0:W-:Y:S04]  /*f860*/  STL [R1+0x11c], R11 ;  /* 0x00011c0b01007387 */ /* 0x0001e80000100800 */
[----:B0-----:R-:W2:Y:S02]  /*f870*/  LDL.LU R11, [R1+0x6b0] ;  /* 0x0006b000010b7983 */ /* 0x001ea40000300800 */
[----:B--2---:R-:W-:-:S02]  /*f880*/  F2FP.PACK_AB R15, R11, R15 ;  /* 0x0000000f0b0f723e */ /* 0x004fc400000000ff */
[----:B------:R-:W2:Y:S04]  /*f890*/  LDL.LU R11, [R1+0x6ac] ;  /* 0x0006ac00010b7983 */ /* 0x000ea80000300800 */
[----:B------:R0:W-:Y:S04]  /*f8a0*/  STL [R1+0x118], R15 ;  /* 0x0001180f01007387 */ /* 0x0001e80000100800 */
[----:B0-----:R-:W2:Y:S01]  /*f8b0*/  LDL.LU R15, [R1+0x6a8] ;  /* 0x0006a800010f7983 */ /* 0x001ea20000300800 */
[----:B------:R-:W-:Y:S02]  /*f8c0*/  F2FP.PACK_AB R10, R14, R10 ;  /* 0x0000000a0e0a723e */ /* 0x000fe400000000ff */
[----:B--2---:R-:W-:-:S02]  /*f8d0*/  F2FP.PACK_AB R11, R11, R15 ;  /* 0x0000000f0b0b723e */ /* 0x004fc400000000ff */
[----:B------:R-:W2:Y:S04]  /*f8e0*/  LDL.LU R15, [R1+0x298] ;  /* 0x00029800010f7983 */ /* 0x000ea80000300800 */
        /* <DEDUP_REMOVED lines=8> */
[----:B0-----:R-:W2:Y:S02]  /*f970*/  LDL.LU R10, [R1+0x698] ;  /* 0x00069800010a7983 */ /* 0x001ea40000300800 */
[----:B--2---:R-:W-:-:S02]  /*f980*/  F2FP.PACK_AB R14, R10, R14 ;  /* 0x0000000e0a0e723e */ /* 0x004fc400000000ff */
[----:B------:R-:W2:Y:S04]  /*f990*/  LDL.LU R10, [R1+0x694] ;  /* 0x00069400010a7983 */ /* 0x000ea80000300800 */
[----:B------:R0:W-:Y:S04]  /*f9a0*/  STL [R1+0x108], R14 ;  /* 0x0001080e01007387 */ /* 0x0001e80000100800 */
[----:B0-----:R-:W2:Y:S01]  /*f9b0*/  LDL.LU R14, [R1+0x690] ;  /* 0x00069000010e7983 */ /* 0x001ea20000300800 */
[----:B---3--:R-:W-:Y:S02]  /*f9c0*/  F2FP.PACK_AB R9, R13, R9 ;  /* 0x000000090d09723e */ /* 0x008fe400000000ff */
[----:B--2---:R-:W-:-:S02]  /*f9d0*/  F2FP.PACK_AB R10, R10, R14 ;  /* 0x0000000e0a0a723e */ /* 0x004fc400000000ff */
[----:B------:R-:W2:Y:S04]  /*f9e0*/  LDL.LU R14, [R1+0x9c] ;  /* 0x00009c00010e7983 */ /* 0x000ea80000300800 */
[----:B------:R0:W-:Y:S04]  /*f9f0*/  STL [R1+0x104], R10 ;  /* 0x0001040a01007387 */ /* 0x0001e80000100800 */
[----:B0-----:R-:W3:Y:S04]  /*fa00*/  LDL.LU R10, [R1+0x288] ;  /* 0x00028800010a7983 */ /* 0x001ee80000300800 */
        /* <DEDUP_REMOVED lines=11> */
[----:B----4-:R-:W-:Y:S02]  /*fac0*/  F2FP.PACK_AB R8, R12, R8 ;  /* 0x000000080c08723e */ /* 0x010fe400000000ff */
[----:B--2---:R-:W-:-:S02]  /*fad0*/  F2FP.PACK_AB R9, R9, R13 ;  /* 0x0000000d0909723e */ /* 0x004fc400000000ff */
[----:B------:R-:W2:Y:S04]  /*fae0*/  LDL.LU R13, [R1+0xcc] ;  /* 0x0000cc00010d7983 */ /* 0x000ea80000300800 */
[----:B------:R0:W-:Y:S04]  /*faf0*/  STL [R1+0x84], R9 ;  /* 0x0000840901007387 */ /* 0x0001e80000100800 */
[----:B0-----:R-:W4:Y:S04]  /*fb00*/  LDL.LU R9, [R1+0xac] ;  /* 0x0000ac0001097983 */ /* 0x001f280000300800 */
        /* <DEDUP_REMOVED lines=25> */
[----:B------:R-:W2:Y:S01]  /*fca0*/  LDL.LU R0, [R1+0x64c] ;  /* 0x00064c0001007983 */ /* 0x000ea20000300800 */
[----:B------:R-:W-:Y:S02]  /*fcb0*/  F2FP.PACK_AB R4, R28, R4 ;  /* 0x000000041c04723e */ /* 0x000fe400000000ff */
[----:B------:R-:W-:Y:S01]  /*fcc0*/  F2FP.PACK_AB R2, R2, R29 ;  /* 0x0000001d0202723e */ /* 0x000fe200000000ff */
[----:B------:R4:W-:Y:S04]  /*fcd0*/  STL [R1+0x58], R12 ;  /* 0x0000580c01007387 */ /* 0x0009e80000100800 */
[----:B------:R0:W-:Y:S01]  /*fce0*/  STL [R1+0x54], R8 ;  /* 0x0000540801007387 */ /* 0x0001e20000100800 */
[----:B----4-:R-:W-:Y:S02]  /*fcf0*/  F2FP.PACK_AB R12, R9, R14 ;  /* 0x0000000e090c723e */ /* 0x010fe400000000ff */
[----:B---3--:R-:W-:-:S02]  /*fd00*/  F2FP.PACK_AB R9, R10, R15 ;  /* 0x0000000f0a09723e */ /* 0x008fc400000000ff */
[----:B0-----:R-:W-:Y:S01]  /*fd10*/  F2FP.PACK_AB R8, R11, R24 ;  /* 0x000000180b08723e */ /* 0x001fe200000000ff */
[----:B------:R-:W-:Y:S04]  /*fd20*/  STL [R1+0x50], R12 ;  /* 0x0000500c01007387 */ /* 0x000fe80000100800 */
[----:B------:R-:W-:Y:S04]  /*fd30*/  STL [R1+0x4c], R9 ;  /* 0x00004c0901007387 */ /* 0x000fe80000100800 */
[----:B------:R-:W-:Y:S01]  /*fd40*/  STL [R1+0x48], R8 ;  /* 0x0000480801007387 */ /* 0x000fe20000100800 */
[----:B--2---:R-:W-:-:S05]  /*fd50*/  F2FP.PACK_AB R0, R25, R0 ;  /* 0x000000001900723e */ /* 0x004fca00000000ff */
[----:B------:R0:W-:Y:S04]  /*fd60*/  STL [R1+0x44], R0 ;  /* 0x0000440001007387 */ /* 0x0001e80000100800 */
[----:B------:R-:W-:Y:S04]  /*fd70*/  STL [R1+0x40], R4 ;  /* 0x0000400401007387 */ /* 0x000fe80000100800 */
[----:B------:R1:W-:Y:S01]  /*fd80*/  STL [R1+0x3c], R2 ;  /* 0x00003c0201007387 */ /* 0x0003e20000100800 */
[----:B0-----:R-:W-:Y:S02]  /*fd90*/  F2FP.PACK_AB R0, R27, R3 ;  /* 0x000000031b00723e */ /* 0x001fe400000000ff */
[----:B------:R-:W-:-:S03]  /*fda0*/  F2FP.PACK_AB R3, R6, R7 ;  /* 0x000000070603723e */ /* 0x000fc600000000ff */
[----:B------:R0:W-:Y:S01]  /*fdb0*/  STL [R1+0x38], R0 ;  /* 0x0000380001007387 */ /* 0x0001e20000100800 */
[----:B-1----:R-:W-:-:S03]  /*fdc0*/  F2FP.PACK_AB R2, R5, R18 ;  /* 0x000000120502723e */ /* 0x002fc600000000ff */
[----:B------:R1:W-:Y:S04]  /*fdd0*/  STL [R1+0x34], R3 ;  /* 0x0000340301007387 */ /* 0x0003e80000100800 */
[----:B------:R2:W-:Y:S01]  /*fde0*/  STL [R1+0x30], R2 ;  /* 0x0000300201007387 */ /* 0x0005e20000100800 */
[----:B0-----:R-:W-:Y:S02]  /*fdf0*/  F2FP.PACK_AB R0, R19, R16 ;  /* 0x000000101300723e */ /* 0x001fe400000000ff */
[----:B-1----:R-:W-:-:S03]  /*fe00*/  F2FP.PACK_AB R3, R17, R26 ;  /* 0x0000001a1103723e */ /* 0x002fc600000000ff */
[----:B------:R0:W-:Y:S01]  /*fe10*/  STL [R1+0x2c], R0 ;  /* 0x00002c0001007387 */ /* 0x0001e20000100800 */
[----:B--2---:R-:W-:-:S03]  /*fe20*/  F2FP.PACK_AB R2, R20, R21 ;  /* 0x000000151402723e */ /* 0x004fc600000000ff */
[----:B------:R-:W-:Y:S01]  /*fe30*/  STL [R1+0x28], R3 ;  /* 0x0000280301007387 */ /* 0x000fe20000100800 */
[----:B0-----:R-:W-:-:S03]  /*fe40*/  F2FP.PACK_AB R0, R22, R23 ;  /* 0x000000171600723e */ /* 0x001fc600000000ff */
[----:B------:R-:W2:Y:S04]  /*fe50*/  LDL.LU R23, [R1+0x2c4] ;  /* 0x0002c40001177983 */ /* 0x000ea80000300800 */
[----:B------:R-:W-:Y:S04]  /*fe60*/  STL [R1+0x24], R2 ;  /* 0x0000240201007387 */ /* 0x000fe80000100800 */
[----:B--2---:R0:W-:Y:S04]  /*fe70*/  STL [R1+0x60c], R23 ;  /* 0x00060c1701007387 */ /* 0x0041e80000100800 */
[----:B------:R-:W-:Y:S04]  /*fe80*/  STL [R1+0x20], R0 ;  /* 0x0000200001007387 */ /* 0x000fe80000100800 */
[----:B0-----:R-:W2:Y:S04]  /*fe90*/  LDL.LU R23, [R1+0xd8] ;  /* 0x0000d80001177983 */ /* 0x001ea80000300800 */
[----:B--2---:R0:W-:Y:S04]  /*fea0*/  STL [R1+0x614], R23 ;  /* 0x0006141701007387 */ /* 0x0041e80000100800 */
        /* <DEDUP_REMOVED lines=13> */
[----:B------:R-:W3:Y:S04]  /*ff80*/  LDL.LU R22, [R1+0x2e4] ;  /* 0x0002e40001167983 */ /* 0x000ee80000300800 */
[----:B---3--:R0:W-:Y:S04]  /*ff90*/  STL [R1+0x608], R22 ;  /* 0x0006081601007387 */ /* 0x0081e80000100800 */
[----:B0-----:R-:W3:Y:S04]  /*ffa0*/  LDL.LU R22, [R1+0x2b4] ;  /* 0x0002b40001167983 */ /* 0x001ee80000300800 */
        /* <DEDUP_REMOVED lines=15> */
[----:B0-----:R-:W2:Y:S04]  /*100a0*/  LDL.LU R22, [R1+0x2bc] ;  /* 0x0002bc0001167983 */ /* 0x001ea80000300800 */
[----:B------:R-:W3:Y:S04]  /*100b0*/  LDL.LU R21, [R1+0x134] ;  /* 0x0001340001157983 */ /* 0x000ee80000300800 */
[----:B---3--:R0:W-:Y:S04]  /*100c0*/  STL [R1+0x604], R21 ;  /* 0x0006041501007387 */ /* 0x0081e80000100800 */
[----:B0-----:R-:W3:Y:S04]  /*100d0*/  LDL.LU R21, [R1+0x2d4] ;  /* 0x0002d40001157983 */ /* 0x001ee80000300800 */
[----:B------:R-:W4:Y:S04]  /*100e0*/  LDL.LU R20, [R1+0xd4] ;  /* 0x0000d40001147983 */ /* 0x000f280000300800 */
[----:B----4-:R0:W-:Y:S04]  /*100f0*/  STL [R1+0x600], R20 ;  /* 0x0006001401007387 */ /* 0x0101e80000100800 */
[----:B0-----:R-:W4:Y:S04]  /*10100*/  LDL.LU R20, [R1+0x154] ;  /* 0x0001540001147983 */ /* 0x001f280000300800 */
[----:B------:R-:W2:Y:S04]  /*10110*/  LDL.LU R7, [R1+0x2c0] ;  /* 0x0002c00001077983 */ /* 0x000ea80000300800 */
[----:B--2---:R0:W-:Y:S04]  /*10120*/  STL [R1+0x5fc], R7 ;  /* 0x0005fc0701007387 */ /* 0x0041e80000100800 */
[----:B0-----:R-:W2:Y:S04]  /*10130*/  LDL.LU R7, [R1+0xf4] ;  /* 0x0000f40001077983 */ /* 0x001ea80000300800 */
        /* <DEDUP_REMOVED lines=36> */
[----:B------:R-:W2:Y:S01]  /*10380*/  LDL.LU R25, [R1+0x324] ;  /* 0x0003240001197983 */ /* 0x000ea20000300800 */
        /* <DEDUP_REMOVED lines=43> */
[----:B------:R0:W-:Y:S04]  /*10640*/  STL [R1], R23 ;  /* 0x0000001701007387 */ /* 0x0001e80000100800 */
[----:B0-----:R-:W2:Y:S02]  /*10650*/  LDL.LU R23, [R1+0x60c] ;  /* 0x00060c0001177983 */ /* 0x001ea40000300800 */
[----:B--2---:R-:W-:-:S02]  /*10660*/  F2FP.PACK_AB R23, R22, R23 ;  /* 0x000000171617723e */ /* 0x004fc400000000ff */
[----:B------:R-:W3:Y:S02]  /*10670*/  LDL.LU R22, [R1+0x608] ;  /* 0x0006080001167983 */ /* 0x000ee40000300800 */
[----:B---3--:R-:W-:Y:S02]  /*10680*/  F2FP.PACK_AB R22, R21, R22 ;  /* 0x000000161516723e */ /* 0x008fe400000000ff */
[----:B------:R-:W4:Y:S02]  /*10690*/  LDL.LU R21, [R1+0x604] ;  /* 0x0006040001157983 */ /* 0x000f240000300800 */
[----:B----4-:R-:W-:Y:S02]  /*106a0*/  F2FP.PACK_AB R21, R20, R21 ;  /* 0x000000151415723e */ /* 0x010fe400000000ff */
[----:B------:R-:W2:Y:S02]  /*106b0*/  LDL.LU R20, [R1+0x600] ;  /* 0x0006000001147983 */ /* 0x000ea40000300800 */
[----:B--2---:R-:W-:-:S02]  /*106c0*/  F2FP.PACK_AB R20, R7, R20 ;  /* 0x000000140714723e */ /* 0x004fc400000000ff */
[----:B------:R-:W2:Y:S02]  /*106d0*/  LDL.LU R7, [R1+0x5fc] ;  /* 0x0005fc0001077983 */ /* 0x000ea40000300800 */
[----:B--2---:R-:W-:Y:S02]  /*106e0*/  F2FP.PACK_AB R7, R6, R7 ;  /* 0x000000070607723e */ /* 0x004fe400000000ff */
[----:B------:R-:W2:Y:S02]  /*106f0*/  LDL.LU R6, [R1+0x5f8] ;  /* 0x0005f80001067983 */ /* 0x000ea40000300800 */
[----:B--2---:R-:W-:Y:S02]  /*10700*/  F2FP.PACK_AB R6, R5, R6 ;  /* 0x000000060506723e */ /* 0x004fe400000000ff */
        /* <DEDUP_REMOVED lines=22> */
[----:B------:R-:W2:Y:S01]  /*10870*/  LDL.LU R25, [R1+0x5c8] ;  /* 0x0005c80001197983 */ /* 0x000ea20000300800 */
[----:B------:R-:W-:Y:S02]  /*10880*/  F2FP.PACK_AB R17, R24, R17 ;  /* 0x000000111811723e */ /* 0x000fe400000000ff */
[----:B--2---:R-:W-:Y:S02]  /*10890*/  F2FP.PACK_AB R18, R25, R18 ;  /* 0x000000121912723e */ /* 0x004fe400000000ff */
[----:B------:R-:W2:Y:S04]  /*108a0*/  LDL.LU R25, [R1+0x5c4] ;  /* 0x0005c40001197983 */ /* 0x000ea80000300800 */
[----:B------:R-:W3:Y:S01]  /*108b0*/  LDL.LU R24, [R1+0x5c0] ;  /* 0x0005c00001187983 */ /* 0x000ee20000300800 */
[----:B------:R-:W-:-:S02]  /*108c0*/  F2FP.PACK_AB R16, R0, R16 ;  /* 0x000000100010723e */ /* 0x000fc400000000ff */
[----:B------:R-:W-:Y:S02]  /*108d0*/  F2FP.PACK_AB R27, R28, R27 ;  /* 0x0000001b1c1b723e */ /* 0x000fe400000000ff */
[----:B------:R-:W-:Y:S02]  /*108e0*/  F2FP.PACK_AB R26, R2, R26 ;  /* 0x0000001a021a723e */ /* 0x000fe400000000ff */
[----:B--2---:R-:W-:Y:S02]  /*108f0*/  F2FP.PACK_AB R25, R29, R25 ;  /* 0x000000191d19723e */ /* 0x004fe400000000ff */
[----:B---3--:R-:W-:Y:S02]  /*10900*/  F2FP.PACK_AB R24, R3, R24 ;  /* 0x000000180318723e */ /* 0x008fe400000000ff */
.L_x_1:
[----:B0-----:R-:W2:Y:S04]  /*10910*/  LDL.LU R0, [R1+0x53c] ;  /* 0x00053c0001007983 */ /* 0x001ea80000300800 */
[----:B------:R-:W0:Y:S04]  /*10920*/  S2R R29, SR_TID.X ;  /* 0x00000000001d7919 */ /* 0x000e280000002100 */
[----:B------:R-:W3:Y:S01]  /*10930*/  LDL.LU R2, [R1+0x4bc] ;  /* 0x0004bc0001027983 */ /* 0x000ee20000300800 */
[----:B0-----:R-:W-:-:S02]  /*10940*/  IMAD.SHL.U32 R3, R29, 0x4, RZ ;  /* 0x000000041d037824 */ /* 0x001fc400078e00ff */
[----:B------:R-:W-:Y:S01]  /*10950*/  IMAD.SHL.U32 R28, R29, 0x1000, RZ ;  /* 0x000010001d1c7824 */ /* 0x000fe200078e00ff */
[----:B------:R-:W-:Y:S01]  /*10960*/  BAR.SYNC.DEFER_BLOCKING 0x0 ;  /* 0x0000000000007b1d */ /* 0x000fe20000010000 */
[----:B--2---:R-:W-:-:S04]  /*10970*/  LOP3.LUT R0, R0, 0x60, RZ, 0xc0, !PT ;  /* 0x0000006000007812 */ /* 0x004fc800078ec0ff */
[----:B------:R-:W-:Y:S02]  /*10980*/  LOP3.LUT R3, R0, 0x70, R3, 0x78, !PT ;  /* 0x0000007000037812 */ /* 0x000fe400078e7803 */
[----:B------:R-:W2:Y:S01]  /*10990*/  LDL.LU R0, [R1+0x4b8] ;  /* 0x0004b80001007983 */ /* 0x000ea20000300800 */
[----:B------:R-:W-:Y:S02]  /*109a0*/  LOP3.LUT R28, R28, 0x18000, RZ, 0xc0, !PT ;  /* 0x000180001c1c7812 */ /* 0x000fe400078ec0ff */
[----:B---3--:R-:W-:-:S04]  /*109b0*/  LOP3.LUT R2, R2, 0x6000, RZ, 0xc0, !PT ;  /* 0x0000600002027812 */ /* 0x008fc800078ec0ff */
[----:B------:R-:W-:Y:S02]  /*109c0*/  IADD3 R2, R3, R28, R2 ;  /* 0x0000001c03027210 */ /* 0x000fe40007ffe002 */
[----:B--2---:R-:W-:-:S05]  /*109d0*/  LOP3.LUT R0, R0, 0x300, RZ, 0xc0, !PT ;  /* 0x0000030000007812 */ /* 0x004fca00078ec0ff */
[----:B------:R-:W-:-:S05]  /*109e0*/  IMAD.IADD R0, R0, 0x1, R2 ;  /* 0x0000000100007824 */ /* 0x000fca00078e0202 */
[----:B------:R0:W-:Y:S04]  /*109f0*/  STS.128 [R0], R24 ;  /* 0x0000001800007388 */ /* 0x0001e80000000c00 */
[----:B0-----:R-:W2:Y:S04]  /*10a00*/  LDL R25, [R1+0x38c] ;  /* 0x00038c0001197983 */ /* 0x001ea80000100800 */
[----:B--2---:R0:W-:Y:S04]  /*10a10*/  STL [R1+0x608], R25 ;  /* 0x0006081901007387 */ /* 0x0041e80000100800 */
[----:B------:R-:W2:Y:S04]  /*10a20*/  LDL.LU R24, [R1+0x50] ;  /* 0x0000500001187983 */ /* 0x000ea80000300800 */
[----:B0-----:R-:W2:Y:S04]  /*10a30*/  LDL.LU R25, [R1+0x54] ;  /* 0x0000540001197983 */ /* 0x001ea80000300800 */
        /* <DEDUP_REMOVED lines=20> */
[----:B------:R-:W-:Y:S04]  /*10b80*/  STS.128 [R0+0x1000], R16 ;  /* 0x0010001000007388 */ /* 0x000fe80000000c00 */
[----:B------:R-:W-:Y:S04]  /*10b90*/  STS.128 [R0+0x80], R12 ;  /* 0x0000800c00007388 */ /* 0x000fe80000000c00 */
[----:B---3--:R-:W-:Y:S04]  /*10ba0*/  STL.64 [R1+0x648], R26 ;  /* 0x0006481a01007387 */ /* 0x008fe80000100a00 */
[----:B--2---:R0:W-:Y:S04]  /*10bb0*/  STL.64 [R1+0x640], R24 ;  /* 0x0006401801007387 */ /* 0x0041e80000100a00 */
[----:B0-----:R-:W2:Y:S04]  /*10bc0*/  LDL.LU R24, [R1] ;  /* 0x0000000001187983 */ /* 0x001ea80000300800 */
[----:B------:R-:W2:Y:S04]  /*10bd0*/  LDL.LU R25, [R1+0x4] ;  /* 0x0000040001197983 */ /* 0x000ea80000300800 */
[----:B------:R-:W2:Y:S04]  /*10be0*/  LDL.LU R26, [R1+0x8] ;  /* 0x00000800011a7983 */ /* 0x000ea80000300800 */
[----:B------:R-:W2:Y:S04]  /*10bf0*/  LDL.LU R27, [R1+0xc] ;  /* 0x00000c00011b7983 */ /* 0x000ea80000300800 */
[----:B------:R-:W3:Y:S04]  /*10c00*/  LDL.LU R16, [R1+0x110] ;  /* 0x0001100001107983 */ /* 0x000ee80000300800 */
[----:B------:R-:W3:Y:S04]  /*10c10*/  LDL.LU R17, [R1+0x114] ;  /* 0x0001140001117983 */ /* 0x000ee80000300800 */
[----:B------:R-:W3:Y:S04]  /*10c20*/  LDL.LU R18, [R1+0x118] ;  /* 0x0001180001127983 */ /* 0x000ee80000300800 */
[----:B------:R-:W3:Y:S04]  /*10c30*/  LDL.LU R19, [R1+0x11c] ;  /* 0x00011c0001137983 */ /* 0x000ee80000300800 */
[----:B------:R-:W4:Y:S04]  /*10c40*/  LDL.LU R12, [R1+0x100] ;  /* 0x00010000010c7983 */ /* 0x000f280000300800 */
[----:B------:R-:W4:Y:S04]  /*10c50*/  LDL.LU R13, [R1+0x104] ;  /* 0x00010400010d7983 */ /* 0x000f280000300800 */
[----:B------:R-:W4:Y:S04]  /*10c60*/  LDL.LU R14, [R1+0x108] ;  /* 0x00010800010e7983 */ /* 0x000f280000300800 */
[----:B------:R-:W4:Y:S04]  /*10c70*/  LDL.LU R15, [R1+0x10c] ;  /* 0x00010c00010f7983 */ /* 0x000f280000300800 */
[----:B------:R0:W-:Y:S04]  /*10c80*/  STS.128 [R0+0x1080], R8 ;  /* 0x0010800800007388 */ /* 0x0001e80000000c00 */
[----:B------:R1:W-:Y:S04]  /*10c90*/  STS.128 [R0+0x400], R4 ;  /* 0x0004000400007388 */ /* 0x0003e80000000c00 */
[----:B------:R5:W-:Y:S04]  /*10ca0*/  STS.128 [R0+0x1400], R20 ;  /* 0x0014001400007388 */ /* 0x000be80000000c00 */
[----:B0-----:R-:W3:Y:S04]  /*10cb0*/  LDL.LU R8, [R1+0x80] ;  /* 0x0000800001087983 */ /* 0x001ee80000300800 */
[----:B------:R-:W3:Y:S04]  /*10cc0*/  LDL.LU R9, [R1+0x84] ;  /* 0x0000840001097983 */ /* 0x000ee80000300800 */
[----:B------:R-:W3:Y:S04]  /*10cd0*/  LDL.LU R10, [R1+0x88] ;  /* 0x00008800010a7983 */ /* 0x000ee80000300800 */
[----:B------:R-:W3:Y:S04]  /*10ce0*/  LDL.LU R11, [R1+0x8c] ;  /* 0x00008c00010b7983 */ /* 0x000ee80000300800 */
[----:B-1----:R-:W3:Y:S04]  /*10cf0*/  LDL.LU R4, [R1+0x20] ;  /* 0x0000200001047983 */ /* 0x002ee80000300800 */
[----:B------:R-:W3:Y:S04]  /*10d00*/  LDL.LU R5, [R1+0x24] ;  /* 0x0000240001057983 */ /* 0x000ee80000300800 */
[----:B------:R-:W3:Y:S04]  /*10d10*/  LDL.LU R6, [R1+0x28] ;  /* 0x0000280001067983 */ /* 0x000ee80000300800 */
[----:B------:R-:W3:Y:S04]  /*10d20*/  LDL.LU R7, [R1+0x2c] ;  /* 0x00002c0001077983 */ /* 0x000ee80000300800 */
[----:B-----5:R-:W5:Y:S04]  /*10d30*/  LDL.LU R20, [R1+0x60] ;  /* 0x0000600001147983 */ /* 0x020f680000300800 */
[----:B------:R-:W5:Y:S04]  /*10d40*/  LDL.LU R21, [R1+0x64] ;  /* 0x0000640001157983 */ /* 0x000f680000300800 */
[----:B------:R-:W5:Y:S04]  /*10d50*/  LDL.LU R22, [R1+0x68] ;  /* 0x0000680001167983 */ /* 0x000f680000300800 */
[----:B------:R-:W5:Y:S04]  /*10d60*/  LDL.LU R23, [R1+0x6c] ;  /* 0x00006c0001177983 */ /* 0x000f680000300800 */
[----:B--2---:R0:W-:Y:S04]  /*10d70*/  STS.128 [R0+0x480], R24 ;  /* 0x0004801800007388 */ /* 0x0041e80000000c00 */
[----:B0-----:R-:W2:Y:S04]  /*10d80*/  LDL.LU.64 R26, [R1+0x648] ;  /* 0x00064800011a7983 */ /* 0x001ea80000300a00 */
[----:B------:R-:W2:Y:S04]  /*10d90*/  LDL.LU.64 R24, [R1+0x640] ;  /* 0x0006400001187983 */ /* 0x000ea80000300a00 */
[----:B--2---:R0:W-:Y:S04]  /*10da0*/  STS.128 [R0+0x1480], R24 ;  /* 0x0014801800007388 */ /* 0x0041e80000000c00 */
[----:B0-----:R-:W2:Y:S04]  /*10db0*/  LDL.LU.64 R26, [R1+0x638] ;  /* 0x00063800011a7983 */ /* 0x001ea80000300a00 */
[----:B------:R-:W2:Y:S04]  /*10dc0*/  LDL.LU.64 R24, [R1+0x630] ;  /* 0x0006300001187983 */ /* 0x000ea80000300a00 */
[----:B---3--:R0:W-:Y:S04]  /*10dd0*/  STS.128 [R0+0x800], R4 ;  /* 0x0008000400007388 */ /* 0x0081e80000000c00 */
[----:B0-----:R-:W3:Y:S04]  /*10de0*/  LDL.LU R4, [R1+0x4b4] ;  /* 0x0004b40001047983 */ /* 0x001ee80000300800 */
[----:B--2---:R0:W-:Y:S04]  /*10df0*/  STS.128 [R0+0x1800], R24 ;  /* 0x0018001800007388 */ /* 0x0041e80000000c00 */
[----:B0-----:R-:W2:Y:S04]  /*10e00*/  LDL.LU.64 R26, [R1+0x628] ;  /* 0x00062800011a7983 */ /* 0x001ea80000300a00 */
[----:B------:R-:W2:Y:S04]  /*10e10*/  LDL.LU.64 R24, [R1+0x620] ;  /* 0x0006200001187983 */ /* 0x000ea80000300a00 */
[----:B------:R-:W0:Y:S04]  /*10e20*/  S2R R28, SR_TID.X ;  /* 0x00000000001c7919 */ /* 0x000e280000002100 */
[----:B--2---:R1:W-:Y:S04]  /*10e30*/  STS.128 [R0+0x880], R24 ;  /* 0x0008801800007388 */ /* 0x0043e80000000c00 */
[----:B-1----:R-:W2:Y:S04]  /*10e40*/  LDL.LU.64 R26, [R1+0x618] ;  /* 0x00061800011a7983 */ /* 0x002ea80000300a00 */
[----:B------:R-:W2:Y:S04]  /*10e50*/  LDL.LU.64 R24, [R1+0x610] ;  /* 0x0006100001187983 */ /* 0x000ea80000300a00 */
[----:B-----5:R-:W-:Y:S04]  /*10e60*/  STS.128 [R0+0xc00], R20 ;  /* 0x000c001400007388 */ /* 0x020fe80000000c00 */
[----:B------:R-:W-:Y:S04]  /*10e70*/  STS.128 [R0+0x1c00], R8 ;  /* 0x001c000800007388 */ /* 0x000fe80000000c00 */
[----:B----4-:R-:W-:Y:S04]  /*10e80*/  STS.128 [R0+0xc80], R12 ;  /* 0x000c800c00007388 */ /* 0x010fe80000000c00 */
[----:B------:R1:W-:Y:S01]  /*10e90*/  STS.128 [R0+0x1c80], R16 ;  /* 0x001c801000007388 */ /* 0x0003e20000000c00 */
[----:B------:R-:W-:Y:S01]  /*10ea0*/  IMAD.SHL.U32 R29, R29, 0x4000, RZ ;  /* 0x000040001d1d7824 */ /* 0x000fe200078e00ff */
[----:B0-----:R-:W-:-:S04]  /*10eb0*/  LOP3.LUT R28, R28, 0x1ff, RZ, 0xc0, !PT ;  /* 0x000001ff1c1c7812 */ /* 0x001fc800078ec0ff */
[----:B------:R-:W-:-:S05]  /*10ec0*/  LOP3.LUT R3, R29, 0x18000, RZ, 0xc0, !PT ;  /* 0x000180001d037812 */ /* 0x000fca00078ec0ff */
[----:B------:R-:W-:-:S05]  /*10ed0*/  IMAD R2, R28, 0x10, R3 ;  /* 0x000000101c027824 */ /* 0x000fca00078e0203 */
[C---:B------:R-:W-:Y:S02]  /*10ee0*/  LOP3.LUT R3, R2.reuse, 0x20, RZ, 0x3c, !PT ;  /* 0x0000002002037812 */ /* 0x040fe400078e3cff */
[----:B-1----:R-:W-:Y:S01]  /*10ef0*/  LOP3.LUT R16, R2, 0x60, RZ, 0x3c, !PT ;  /* 0x0000006002107812 */ /* 0x002fe200078e3cff */
[----:B------:R-:W0:Y:S02]  /*10f00*/  S2R R28, SR_TID.X ;  /* 0x00000000001c7919 */ /* 0x000e240000002100 */
[----:B0-----:R-:W-:Y:S02]  /*10f10*/  SHF.R.U32.HI R19, RZ, 0x8, R28 ;  /* 0x00000008ff137819 */ /* 0x001fe4000001161c */
[----:B--2---:R0:W-:Y:S04]  /*10f20*/  STS.128 [R0+0x1880], R24 ;  /* 0x0018801800007388 */ /* 0x0041e80000000c00 */
[----:B------:R-:W-:Y:S06]  /*10f30*/  BAR.SYNC.DEFER_BLOCKING 0x0 ;  /* 0x0000000000007b1d */ /* 0x000fec0000010000 */
[----:B0-----:R-:W2:Y:S04]  /*10f40*/  LDL.LU R25, [R1+0x608] ;  /* 0x0006080001197983 */ /* 0x001ea80000300800 */
[----:B------:R-:W0:Y:S04]  /*10f50*/  LDS.128 R8, [R2] ;  /* 0x0000000002087984 */ /* 0x000e280000000c00 */
[----:B------:R-:W1:Y:S04]  /*10f60*/  LDS.128 R12, [R3] ;  /* 0x00000000030c7984 */ /* 0x000e680000000c00 */
[----:B0-----:R0:W-:Y:S04]  /*10f70*/  STL.64 [R1+0x70], R8 ;  /* 0x0000700801007387 */ /* 0x0011e80000100a00 */
[----:B------:R-:W-:Y:S04]  /*10f80*/  STL.64 [R1+0x78], R10 ;  /* 0x0000780a01007387 */ /* 0x000fe80000100a00 */
[----:B-1----:R1:W-:Y:S01]  /*10f90*/  STL.64 [R1+0x60], R12 ;  /* 0x0000600c01007387 */ /* 0x0023e20000100a00 */
[----:B0-----:R-:W-:-:S02]  /*10fa0*/  IMAD.MOV.U32 R9, RZ, RZ, R8 ;  /* 0x000000ffff097224 */ /* 0x001fc400078e0008 */
[----:B------:R-:W-:Y:S01]  /*10fb0*/  IMAD.MOV.U32 R8, RZ, RZ, R12 ;  /* 0x000000ffff087224 */ /* 0x000fe200078e000c */
[----:B-1----:R-:W-:-:S05]  /*10fc0*/  LOP3.LUT R12, R2, 0x40, RZ, 0x3c, !PT ;  /* 0x00000040020c7812 */ /* 0x002fca00078e3cff */
[----:B------:R-:W0:Y:S04]  /*10fd0*/  LDS.128 R20, [R12] ;  /* 0x000000000c147984 */ /* 0x000e280000000c00 */
[----:B------:R-:W-:Y:S04]  /*10fe0*/  STL.64 [R1+0x68], R14 ;  /* 0x0000680e01007387 */ /* 0x000fe80000100a00 */
[----:B0-----:R-:W-:Y:S01]  /*10ff0*/  STL.64 [R1+0x80], R20 ;  /* 0x0000801401007387 */ /* 0x001fe20000100a00 */
[----:B------:R-:W-:-:S03]  /*11000*/  IMAD.MOV.U32 R17, RZ, RZ, R20 ;  /* 0x000000ffff117224 */ /* 0x000fc600078e0014 */
[----:B------:R-:W-:Y:S04]  /*11010*/  STL.64 [R1+0x88], R22 ;  /* 0x0000881601007387 */ /* 0x000fe80000100a00 */
[----:B------:R-:W0:Y:S04]  /*11020*/  LDS.128 R20, [R16] ;  /* 0x0000000010147984 */ /* 0x000e280000000c00 */
[----:B0-----:R-:W-:Y:S01]  /*11030*/  STL.64 [R1+0x90], R20 ;  /* 0x0000901401007387 */ /* 0x001fe20000100a00 */
[----:B------:R-:W-:-:S03]  /*11040*/  IMAD.MOV.U32 R15, RZ, RZ, R20 ;  /* 0x000000ffff0f7224 */ /* 0x000fc600078e0014 */
[----:B------:R-:W-:Y:S04]  /*11050*/  STL.64 [R1+0x98], R22 ;  /* 0x0000981601007387 */ /* 0x000fe80000100a00 */
[----:B------:R-:W0:Y:S04]  /*11060*/  LDS.128 R20, [R2+0x2000] ;  /* 0x0020000002147984 */ /* 0x000e280000000c00 */
[----:B0-----:R-:W-:Y:S01]  /*11070*/  STL [R1+0xb0], R20 ;  /* 0x0000b01401007387 */ /* 0x001fe20000100800 */
[----:B------:R-:W-:Y:S02]  /*11080*/  IMAD.MOV.U32 R14, RZ, RZ, R20 ;  /* 0x000000ffff0e7224 */ /* 0x000fe400078e0014 */
[----:B------:R-:W-:Y:S01]  /*11090*/  IMAD.MOV.U32 R29, RZ, RZ, R21 ;  /* 0x000000ffff1d7224 */ /* 0x000fe200078e0015 */
[----:B------:R-:W-:Y:S04]  /*110a0*/  STL.64 [R1+0xb8], R22 ;  /* 0x0000b81601007387 */ /* 0x000fe80000100a00 */
[----:B------:R-:W0:Y:S04]  /*110b0*/  LDS.128 R20, [R3+0x2000] ;  /* 0x0020000003147984 */ /* 0x000e280000000c00 */
[----:B------:R-:W-:Y:S04]  /*110c0*/  STL [R1+0x5f8], R29 ;  /* 0x0005f81d01007387 */ /* 0x000fe80000100800 */
[----:B0-----:R-:W-:Y:S01]  /*110d0*/  STL [R1+0xa0], R20 ;  /* 0x0000a01401007387 */ /* 0x001fe20000100800 */
[----:B------:R-:W-:-:S02]  /*110e0*/  IMAD.MOV.U32 R13, RZ, RZ, R20 ;  /* 0x000000ffff0d7224 */ /* 0x000fc400078e0014 */
[----:B------:R-:W-:Y:S01]  /*110f0*/  IMAD.MOV.U32 R28, RZ, RZ, R21 ;  /* 0x000000ffff1c7224 */ /* 0x000fe200078e0015 */
[----:B------:R-:W-:Y:S04]  /*11100*/  STL.64 [R1+0xa8], R22 ;  /* 0x0000a81601007387 */ /* 0x000fe80000100a00 */
[----:B------:R-:W0:Y:S04]  /*11110*/  LDS.128 R20, [R12+0x2000] ;  /* 0x002000000c147984 */ /* 0x000e280000000c00 */
[----:B------:R-:W-:Y:S04]  /*11120*/  STL [R1+0x5fc], R28 ;  /* 0x0005fc1c01007387 */ /* 0x000fe80000100800 */
[----:B0-----:R-:W-:Y:S01]  /*11130*/  STL [R1+0x40], R20 ;  /* 0x0000401401007387 */ /* 0x001fe20000100800 */
[----:B------:R-:W-:-:S03]  /*11140*/  IMAD.MOV.U32 R27, RZ, RZ, R21 ;  /* 0x000000ffff1b7224 */ /* 0x000fc600078e0015 */
[----:B------:R-:W-:Y:S04]  /*11150*/  STL.64 [R1+0x48], R22 ;  /* 0x0000481601007387 */ /* 0x000fe80000100a00 */
[----:B------:R-:W0:Y:S04]  /*11160*/  LDS.128 R20, [R16+0x2000] ;  /* 0x0020000010147984 */ /* 0x000e280000000c00 */
[----:B------:R-:W-:Y:S01]  /*11170*/  STL [R1+0x600], R27 ;  /* 0x0006001b01007387 */ /* 0x000fe20000100800 */
[----:B0-----:R-:W-:-:S03]  /*11180*/  IMAD.MOV.U32 R26, RZ, RZ, R21 ;  /* 0x000000ffff1a7224 */ /* 0x001fc600078e0015 */
[----:B------:R-:W-:Y:S04]  /*11190*/  STL [R1+0x10], R20 ;  /* 0x0000101401007387 */ /* 0x000fe80000100800 */
[----:B------:R-:W-:Y:S04]  /*111a0*/  STL.64 [R1+0x18], R22 ;  /* 0x0000181601007387 */ /* 0x000fe80000100a00 */
[----:B------:R0:W-:Y:S04]  /*111b0*/  STL [R1+0x604], R26 ;  /* 0x0006041a01007387 */ /* 0x0001e80000100800 */
[----:B------:R-:W1:Y:S04]  /*111c0*/  LDS.128 R20, [R2+0x4000] ;  /* 0x0040000002147984 */ /* 0x000e680000000c00 */
[----:B0-----:R-:W4:Y:S01]  /*111d0*/  LDL.LU R26, [R1+0x40] ;  /* 0x00004000011a7983 */ /* 0x001f220000300800 */
[----:B------:R-:W-:-:S02]  /*111e0*/  SGXT.U32 R19, R19, 0x1 ;  /* 0x000000011313781a */ /* 0x000fc40000000000 */
[C---:B---3--:R-:W-:Y:S01]  /*111f0*/  ISETP.GE.AND P0, PT, R4.reuse, c[0x0][0x178], PT ;  /* 0x00005e0004007a0c */ /* 0x048fe20003f06270 */
[----:B------:R-:W-:Y:S01]  /*11200*/  IMAD R4, R4, c[0x0][0x194], RZ ;  /* 0x0000650004047a24 */ /* 0x000fe200078e02ff */
[C---:B--2---:R-:W-:Y:S01]  /*11210*/  LOP3.LUT R5, R25.reuse, R19, RZ, 0xfc, !PT ;  /* 0x0000001319057212 */ /* 0x044fe200078efcff */
[----:B-1----:R-:W-:Y:S04]  /*11220*/  STL.64 [R1+0x50], R20 ;  /* 0x0000501401007387 */ /* 0x002fe80000100a00 */
[----:B------:R-:W-:Y:S04]  /*11230*/  STL.64 [R1+0x58], R22 ;  /* 0x0000581601007387 */ /* 0x000fe80000100a00 */
[----:B------:R-:W0:Y:S01]  /*11240*/  LDS.128 R20, [R3+0x4000] ;  /* 0x0040000003147984 */ /* 0x000e220000000c00 */
[----:B------:R-:W-:-:S02]  /*11250*/  LOP3.LUT R7, R25, 0x2, R19, 0xfe, !PT ;  /* 0x0000000219077812 */ /* 0x000fc400078efe13 */
[C---:B------:R-:W-:Y:S01]  /*11260*/  ISETP.LT.AND P1, PT, R5.reuse, c[0x0][0x17c], !P0 ;  /* 0x00005f0005007a0c */ /* 0x040fe20004721270 */
[----:B------:R-:W-:Y:S01]  /*11270*/  IMAD R5, R5, c[0x0][0x198], RZ ;  /* 0x0000660005057a24 */ /* 0x000fe200078e02ff */
[C---:B------:R-:W-:Y:S02]  /*11280*/  LEA R24, P2, R4.reuse, c[0x0][0x170], 0x1 ;  /* 0x00005c0004187a11 */ /* 0x040fe400078408ff */
[C---:B------:R-:W-:Y:S01]  /*11290*/  ISETP.LT.AND P4, PT, R7.reuse, c[0x0][0x17c], !P0 ;  /* 0x00005f0007007a0c */ /* 0x040fe20004781270 */
[----:B------:R-:W-:Y:S01]  /*112a0*/  IMAD R7, R7, c[0x0][0x198], RZ ;  /* 0x0000660007077a24 */ /* 0x000fe200078e02ff */
[----:B------:R-:W-:Y:S02]  /*112b0*/  LEA.HI.X.SX32 R0, R4, c[0x0][0x174], 0x1, P2 ;  /* 0x00005d0004007a11 */ /* 0x000fe400010f0eff */
[-C--:B------:R-:W-:Y:S02]  /*112c0*/  LEA R4, P2, R5, R24.reuse, 0x1 ;  /* 0x0000001805047211 */ /* 0x080fe400078408ff */
[----:B------:R-:W-:-:S02]  /*112d0*/  LEA R6, P3, R7, R24, 0x1 ;  /* 0x0000001807067211 */ /* 0x000fc400078608ff */
[-C--:B------:R-:W-:Y:S02]  /*112e0*/  LEA.HI.X.SX32 R5, R5, R0.reuse, 0x1, P2 ;  /* 0x0000000005057211 */ /* 0x080fe400010f0eff */
[----:B------:R-:W-:-:S03]  /*112f0*/  LEA.HI.X.SX32 R7, R7, R0, 0x1, P3 ;  /* 0x0000000007077211 */ /* 0x000fc600018f0eff */
[----:B------:R1:W-:Y:S04]  /*11300*/  @P1 STG.E.U16 [R4.64], R9 ;  /* 0x0000000904001986 */ /* 0x0003e8000c101506 */
[----:B------:R2:W-:Y:S01]  /*11310*/  @P4 STG.E.U16 [R6.64], R8 ;  /* 0x0000000806004986 */ /* 0x0005e2000c101506 */
[----:B-1----:R-:W-:-:S03]  /*11320*/  LOP3.LUT R5, R25, 0x4, R19, 0xfe, !PT ;  /* 0x0000000419057812 */ /* 0x002fc600078efe13 */
[----:B0-----:R-:W-:Y:S01]  /*11330*/  STL [R1+0x34], R21 ;  /* 0x0000341501007387 */ /* 0x001fe20000100800 */
[----:B------:R-:W-:-:S03]  /*11340*/  IMAD.MOV.U32 R27, RZ, RZ, R20 ;  /* 0x000000ffff1b7224 */ /* 0x000fc600078e0014 */
[----:B------:R-:W-:Y:S04]  /*11350*/  STL.64 [R1+0x38], R22 ;  /* 0x0000381601007387 */ /* 0x000fe80000100a00 */
[----:B------:R-:W0:Y:S01]  /*11360*/  LDS.128 R20, [R12+0x4000] ;  /* 0x004000000c147984 */ /* 0x000e220000000c00 */
[C-C-:B--2---:R-:W-:Y:S02]  /*11370*/  LOP3.LUT R7, R25.reuse, 0x6, R19.reuse, 0xfe, !PT ;  /* 0x0000000619077812 */ /* 0x144fe400078efe13 */
[--C-:B------:R-:W-:Y:S02]  /*11380*/  LOP3.LUT R4, R25, 0x8, R19.reuse, 0xfe, !PT ;  /* 0x0000000819047812 */ /* 0x100fe400078efe13 */
[C---:B------:R-:W-:Y:S01]  /*11390*/  ISETP.LT.AND P4, PT, R5.reuse, c[0x0][0x17c], !P0 ;  /* 0x00005f0005007a0c */ /* 0x040fe20004781270 */
[----:B------:R-:W-:Y:S01]  /*113a0*/  IMAD R5, R5, c[0x0][0x198], RZ ;  /* 0x0000660005057a24 */ /* 0x000fe200078e02ff */
[----:B------:R-:W-:Y:S01]  /*113b0*/  LOP3.LUT R6, R25, 0xa, R19, 0xfe, !PT ;  /* 0x0000000a19067812 */ /* 0x000fe200078efe13 */
[C---:B------:R-:W-:Y:S01]  /*113c0*/  IMAD R9, R4.reuse, c[0x0][0x198], RZ ;  /* 0x0000660004097a24 */ /* 0x040fe200078e02ff */
[C---:B------:R-:W-:Y:S01]  /*113d0*/  ISETP.LT.AND P3, PT, R7.reuse, c[0x0][0x17c], !P0 ;  /* 0x00005f0007007a0c */ /* 0x040fe20004761270 */
[----:B------:R-:W-:Y:S01]  /*113e0*/  IMAD R7, R7, c[0x0][0x198], RZ ;  /* 0x0000660007077a24 */ /* 0x000fe200078e02ff */
[----:B------:R-:W-:-:S02]  /*113f0*/  ISETP.LT.AND P2, PT, R4, c[0x0][0x17c], !P0 ;  /* 0x00005f0004007a0c */ /* 0x000fc40004741270 */
[-C--:B------:R-:W-:Y:S01]  /*11400*/  LEA R4, P6, R5, R24.reuse, 0x1 ;  /* 0x0000001805047211 */ /* 0x080fe200078c08ff */
[C---:B------:R-:W-:Y:S01]  /*11410*/  IMAD R11, R6.reuse, c[0x0][0x198], RZ ;  /* 0x00006600060b7a24 */ /* 0x040fe200078e02ff */
[----:B------:R-:W-:Y:S02]  /*11420*/  ISETP.LT.AND P1, PT, R6, c[0x0][0x17c], !P0 ;  /* 0x00005f0006007a0c */ /* 0x000fe40004721270 */
[----:B------:R-:W-:Y:S02]  /*11430*/  LEA R6, P5, R7, R24, 0x1 ;  /* 0x0000001807067211 */ /* 0x000fe400078a08ff */
[-C--:B------:R-:W-:Y:S02]  /*11440*/  LEA.HI.X.SX32 R5, R5, R0.reuse, 0x1, P6 ;  /* 0x0000000005057211 */ /* 0x080fe400030f0eff */
[----:B------:R-:W-:Y:S02]  /*11450*/  LEA.HI.X.SX32 R7, R7, R0, 0x1, P5 ;  /* 0x0000000007077211 */ /* 0x000fe400028f0eff */
[-C--:B------:R-:W-:Y:S01]  /*11460*/  LEA R8, P6, R9, R24.reuse, 0x1 ;  /* 0x0000001809087211 */ /* 0x080fe200078c08ff */
[----:B------:R1:W-:Y:S01]  /*11470*/  @P4 STG.E.U16 [R4.64], R17 ;  /* 0x0000001104004986 */ /* 0x0003e2000c101506 */
[----:B------:R-:W-:-:S02]  /*11480*/  LEA R10, P5, R11, R24, 0x1 ;  /* 0x000000180b0a7211 */ /* 0x000fc400078a08ff */
[-C--:B------:R-:W-:Y:S01]  /*11490*/  LEA.HI.X.SX32 R9, R9, R0.reuse, 0x1, P6 ;  /* 0x0000000009097211 */ /* 0x080fe200030f0eff */
[----:B------:R2:W-:Y:S01]  /*114a0*/  @P3 STG.E.U16 [R6.64], R15 ;  /* 0x0000000f06003986 */ /* 0x0005e2000c101506 */
[----:B------:R-:W-:Y:S02]  /*114b0*/  LEA.HI.X.SX32 R11, R11, R0, 0x1, P5 ;  /* 0x000000000b0b7211 */ /* 0x000fe400028f0eff */
[----:B-1----:R-:W-:-:S04]  /*114c0*/  LOP3.LUT R5, R25, 0xc, R19, 0xfe, !PT ;  /* 0x0000000c19057812 */ /* 0x002fc800078efe13 */
[C---:B------:R-:W-:Y:S01]  /*114d0*/  ISETP.LT.AND P3, PT, R5.reuse, c[0x0][0x17c], !P0 ;  /* 0x00005f0005007a0c */ /* 0x040fe20004761270 */
[----:B------:R-:W-:Y:S01]  /*114e0*/  IMAD R5, R5, c[0x0][0x198], RZ ;  /* 0x0000660005057a24 */ /* 0x000fe200078e02ff */
[C-C-:B--2---:R-:W-:Y:S02]  /*114f0*/  LOP3.LUT R7, R25.reuse, 0xe, R19.reuse, 0xfe, !PT ;  /* 0x0000000e19077812 */ /* 0x144fe400078efe13 */
[----:B------:R-:W-:Y:S01]  /*11500*/  LOP3.LUT R6, R25, 0x10, R19, 0xfe, !PT ;  /* 0x0000001019067812 */ /* 0x000fe200078efe13 */
[----:B------:R1:W-:Y:S01]  /*11510*/  @P2 STG.E.U16 [R8.64], R14 ;  /* 0x0000000e08002986 */ /* 0x0003e2000c101506 */
[C---:B------:R-:W-:Y:S01]  /*11520*/  ISETP.LT.AND P2, PT, R7.reuse, c[0x0][0x17c], !P0 ;  /* 0x00005f0007007a0c */ /* 0x040fe20004741270 */
[----:B------:R-:W-:Y:S01]  /*11530*/  IMAD R7, R7, c[0x0][0x198], RZ ;  /* 0x0000660007077a24 */ /* 0x000fe200078e02ff */
[C---:B------:R-:W-:Y:S01]  /*11540*/  LEA R4, P5, R5.reuse, R24, 0x1 ;  /* 0x0000001805047211 */ /* 0x040fe200078a08ff */
[----:B------:R2:W-:Y:S01]  /*11550*/  @P1 STG.E.U16 [R10.64], R13 ;  /* 0x0000000d0a001986 */ /* 0x0005e2000c101506 */
[C---:B------:R-:W-:Y:S01]  /*11560*/  ISETP.LT.AND P1, PT, R6.reuse, c[0x0][0x17c], !P0 ;  /* 0x00005f0006007a0c */ /* 0x040fe20004721270 */
[----:B------:R-:W-:Y:S01]  /*11570*/  IMAD R6, R6, c[0x0][0x198], RZ ;  /* 0x0000660006067a24 */ /* 0x000fe200078e02ff */
[----:B------:R-:W-:-:S02]  /*11580*/  LEA.HI.X.SX32 R5, R5, R0, 0x1, P5 ;  /* 0x0000000005057211 */ /* 0x000fc400028f0eff */
[----:B-1----:R-:W-:Y:S01]  /*11590*/  LOP3.LUT R8, R25, 0x42, R19, 0xfe, !PT ;  /* 0x0000004219087812 */ /* 0x002fe200078efe13 */
[----:B0-----:R-:W-:Y:S03]  /*115a0*/  STL [R1+0x24], R21 ;  /* 0x0000241501007387 */ /* 0x001fe60000100800 */
[----:B------:R-:W-:Y:S02]  /*115b0*/  ISETP.LT.AND P5, PT, R8, c[0x0][0x17c], !P0 ;  /* 0x00005f0008007a0c */ /* 0x000fe400047a1270 */
[CC--:B--2---:R-:W-:Y:S02]  /*115c0*/  LEA R10, P4, R7.reuse, R24.reuse, 0x1 ;  /* 0x00000018070a7211 */ /* 0x0c4fe400078808ff */
[----:B------:R-:W-:Y:S01]  /*115d0*/  LEA R8, P6, R6, R24, 0x1 ;  /* 0x0000001806087211 */ /* 0x000fe200078c08ff */
[----:B------:R-:W-:Y:S01]  /*115e0*/  STL.64 [R1+0x28], R22 ;  /* 0x0000281601007387 */ /* 0x000fe20000100a00 */
[----:B------:R-:W-:Y:S01]  /*115f0*/  IMAD.MOV.U32 R28, RZ, RZ, R20 ;  /* 0x000000ffff1c7224 */ /* 0x000fe200078e0014 */
[----:B------:R-:W-:-:S02]  /*11600*/  LEA.HI.X.SX32 R11, R7, R0, 0x1, P4 ;  /* 0x00000000070b7211 */ /* 0x000fc400020f0eff */
[----:B------:R-:W0:Y:S01]  /*11610*/  LDS.128 R20, [R16+0x4000] ;  /* 0x0040000010147984 */ /* 0x000e220000000c00 */
[----:B------:R-:W-:-:S03]  /*11620*/  LEA.HI.X.SX32 R9, R6, R0, 0x1, P6 ;  /* 0x0000000006097211 */ /* 0x000fc600030f0eff */
[----:B0-----:R-:W-:Y:S04]  /*11630*/  STL [R1+0x4], R21 ;  /* 0x0000041501007387 */ /* 0x001fe80000100800 */
[----:B------:R-:W-:Y:S04]  /*11640*/  STL.64 [R1+0x8], R22 ;  /* 0x0000081601007387 */ /* 0x000fe80000100a00 */
[----:B----4-:R-:W-:Y:S04]  /*11650*/  @P3 STG.E.U16 [R4.64], R26 ;  /* 0x0000001a04003986 */ /* 0x010fe8000c101506 */
[----:B------:R-:W0:Y:S04]  /*11660*/  LDS.128 R4, [R2+0x6000] ;  /* 0x0060000002047984 */ /* 0x000e280000000c00 */
[----:B0-----:R0:W-:Y:S04]  /*11670*/  STL [R1+0x5e4], R6 ;  /* 0x0005e40601007387 */ /* 0x0011e80000100800 */
[----:B0-----:R-:W2:Y:S04]  /*11680*/  LDL.LU R6, [R1+0x50] ;  /* 0x0000500001067983 */ /* 0x001ea80000300800 */
[----:B------:R0:W-:Y:S04]  /*11690*/  STL [R1+0x5cc], R7 ;  /* 0x0005cc0701007387 */ /* 0x0001e80000100800 */
[----:B0-----:R-:W3:Y:S01]  /*116a0*/  LDL.LU R7, [R1+0x10] ;  /* 0x0000100001077983 */ /* 0x001ee20000300800 */
[----:B------:R-:W-:-:S02]  /*116b0*/  LOP3.LUT R13, R25, 0x12, R19, 0xfe, !PT ;  /* 0x00000012190d7812 */ /* 0x000fc400078efe13 */
[C-C-:B------:R-:W-:Y:S02]  /*116c0*/  LOP3.LUT R14, R25.reuse, 0x14, R19.reuse, 0xfe, !PT ;  /* 0x00000014190e7812 */ /* 0x140fe400078efe13 */
[----:B------:R-:W-:Y:S01]  /*116d0*/  LOP3.LUT R2, R25, 0x16, R19, 0xfe, !PT ;  /* 0x0000001619027812 */ /* 0x000fe200078efe13 */
[----:B------:R-:W0:Y:S04]  /*116e0*/  S2R R17, SR_TID.X ;  /* 0x0000000000117919 */ /* 0x000e280000002100 */
[----:B---3--:R-:W-:Y:S01]  /*116f0*/  @P2 STG.E.U16 [R10.64], R7 ;  /* 0x000000070a002986 */ /* 0x008fe2000c101506 */
[C---:B------:R-:W-:Y:S01]  /*11700*/  ISETP.LT.AND P2, PT, R13.reuse, c[0x0][0x17c], !P0 ;  /* 0x00005f000d007a0c */ /* 0x040fe20004741270 */
[----:B------:R-:W-:Y:S02]  /*11710*/  IMAD R13, R13, c[0x0][0x198], RZ ;  /* 0x000066000d0d7a24 */ /* 0x000fe400078e02ff */
[----:B--2---:R-:W-:Y:S03]  /*11720*/  @P1 STG.E.U16 [R8.64], R6 ;  /* 0x0000000608001986 */ /* 0x004fe6000c101506 */
[----:B------:R-:W-:Y:S01]  /*11730*/  LEA R18, P3, R13, R24, 0x1 ;  /* 0x000000180d127211 */ /* 0x000fe200078608ff */
[----:B------:R1:W2:Y:S01]  /*11740*/  LDS.128 R8, [R3+0x6000] ;  /* 0x0060000003087984 */ /* 0x0002a20000000c00 */
[----:B------:R-:W-:-:S02]  /*11750*/  ISETP.LT.AND P1, PT, R14, c[0x0][0x17c], !P0 ;  /* 0x00005f000e007a0c */ /* 0x000fc40004721270 */
[----:B------:R-:W-:Y:S01]  /*11760*/  LEA.HI.X.SX32 R19, R13, R0, 0x1, P3 ;  /* 0x000000000d137211 */ /* 0x000fe200018f0eff */
[----:B-1----:R-:W-:Y:S02]  /*11770*/  IMAD R3, R14, c[0x0][0x198], RZ ;  /* 0x000066000e037a24 */ /* 0x002fe400078e02ff */
[----:B------:R-:W1:Y:S04]  /*11780*/  LDS.128 R12, [R12+0x6000] ;  /* 0x006000000c0c7984 */ /* 0x000e680000000c00 */
[----:B------:R-:W-:Y:S04]  /*11790*/  @P2 STG.E.U16 [R18.64], R27 ;  /* 0x0000001b12002986 */ /* 0x000fe8000c101506 */
[----:B--2---:R-:W-:Y:S04]  /*117a0*/  STL [R1+0x5e0], R10 ;  /* 0x0005e00a01007387 */ /* 0x004fe80000100800 */
[----:B------:R-:W-:Y:S04]  /*117b0*/  STL [R1+0x5c8], R11 ;  /* 0x0005c80b01007387 */ /* 0x000fe80000100800 */
[----:B-1----:R0:W-:Y:S02]  /*117c0*/  STL [R1+0x5e8], R14 ;  /* 0x0005e80e01007387 */ /* 0x0021e40000100800 */
[----:B0-----:R-:W-:-:S02]  /*117d0*/  SHF.R.U32.HI R14, RZ, 0x8, R17 ;  /* 0x00000008ff0e7819 */ /* 0x001fc40000011611 */
[----:B------:R-:W0:Y:S04]  /*117e0*/  LDS.128 R16, [R16+0x6000] ;  /* 0x0060000010107984 */ /* 0x000e280000000c00 */
[----:B------:R1:W-:Y:S04]  /*117f0*/  STL [R1+0x5c4], R15 ;  /* 0x0005c40f01007387 */ /* 0x0003e80000100800 */
[----:B------:R-:W2:Y:S04]  /*11800*/  LDL.LU R10, [R1+0x70] ;  /* 0x00007000010a7983 */ /* 0x000ea80000300800 */
[----:B-1----:R-:W3:Y:S04]  /*11810*/  LDL.LU R15, [R1+0x90] ;  /* 0x00009000010f7983 */ /* 0x002ee80000300800 */
[----:B------:R-:W4:Y:S04]  /*11820*/  LDL.LU R11, [R1+0xb0] ;  /* 0x0000b000010b7983 */ /* 0x000f280000300800 */
[----:B0-----:R0:W-:Y:S04]  /*11830*/  STL [R1+0x5dc], R18 ;  /* 0x0005dc1201007387 */ /* 0x0011e80000100800 */
[----:B0-----:R-:W5:Y:S01]  /*11840*/  LDL R18, [R1+0x38c] ;  /* 0x00038c0001127983 */ /* 0x001f620000100800 */
[----:B------:R-:W-:Y:S01]  /*11850*/  SGXT.U32 R14, R14, 0x1 ;  /* 0x000000010e0e781a */ /* 0x000fe20000000000 */
[C---:B------:R-:W-:Y:S01]  /*11860*/  IMAD R21, R2.reuse, c[0x0][0x198], RZ ;  /* 0x0000660002157a24 */ /* 0x040fe200078e02ff */
[----:B------:R-:W-:-:S02]  /*11870*/  ISETP.LT.AND P3, PT, R2, c[0x0][0x17c], !P0 ;  /* 0x00005f0002007a0c */ /* 0x000fc40004761270 */
[----:B------:R-:W-:Y:S02]  /*11880*/  LEA R2, P4, R3, R24, 0x1 ;  /* 0x0000001803027211 */ /* 0x000fe400078808ff */
[----:B------:R-:W-:Y:S02]  /*11890*/  LOP3.LUT R22, R25, 0x18, R14, 0xfe, !PT ;  /* 0x0000001819167812 */ /* 0x000fe400078efe0e */
[----:B------:R-:W-:Y:S02]  /*118a0*/  LEA.HI.X.SX32 R3, R3, R0, 0x1, P4 ;  /* 0x0000000003037211 */ /* 0x000fe400020f0eff */
[C---:B------:R-:W-:Y:S01]  /*118b0*/  ISETP.LT.AND P4, PT, R22.reuse, c[0x0][0x17c], !P0 ;  /* 0x00005f0016007a0c */ /* 0x040fe20004781270 */
[----:B------:R-:W-:Y:S02]  /*118c0*/  IMAD R22, R22, c[0x0][0x198], RZ ;  /* 0x0000660016167a24 */ /* 0x000fe400078e02ff */
[----:B------:R-:W-:Y:S01]  /*118d0*/  IMAD.MOV.U32 R29, RZ, RZ, R20 ;  /* 0x000000ffff1d7224 */ /* 0x000fe200078e0014 */
[C---:B------:R-:W-:Y:S01]  /*118e0*/  LEA R20, P2, R21.reuse, R24, 0x1 ;  /* 0x0000001815147211 */ /* 0x040fe200078408ff */
[----:B------:R0:W-:Y:S03]  /*118f0*/  @P1 STG.E.U16 [R2.64], R28 ;  /* 0x0000001c02001986 */ /* 0x0001e6000c101506 */
[----:B------:R-:W-:-:S02]  /*11900*/  LEA.HI.X.SX32 R21, R21, R0, 0x1, P2 ;  /* 0x0000000015157211 */ /* 0x000fc400010f0eff */
[----:B0-----:R-:W-:-:S04]  /*11910*/  LEA R2, P1, R22, R24, 0x1 ;  /* 0x0000001816027211 */ /* 0x001fc800078208ff */
[----:B------:R-:W-:Y:S01]  /*11920*/  LEA.HI.X.SX32 R3, R22, R0, 0x1, P1 ;  /* 0x0000000016037211 */ /* 0x000fe200008f0eff */
[----:B------:R-:W-:Y:S04]  /*11930*/  @P3 STG.E.U16 [R20.64], R29 ;  /* 0x0000001d14003986 */ /* 0x000fe8000c101506 */
[----:B------:R0:W-:Y:S04]  /*11940*/  STL [R1+0x5c0], R19 ;  /* 0x0005c01301007387 */ /* 0x0001e80000100800 */
[----:B------:R2:W-:Y:S04]  /*11950*/  @P4 STG.E.U16 [R2.64], R4 ;  /* 0x0000000402004986 */ /* 0x0005e8000c101506 */
[----:B0-----:R-:W3:Y:S01]  /*11960*/  LDL.LU R19, [R1+0x80] ;  /* 0x0000800001137983 */ /* 0x001ee20000300800 */
[----:B--2---:R-:W-:-:S02]  /*11970*/  PRMT R4, R10, 0x7632, R4 ;  /* 0x000076320a047816 */ /* 0x004fc40000000004 */
[----:B-----5:R-:W-:-:S04]  /*11980*/  LOP3.LUT R25, R18, 0x44, R14, 0xfe, !PT ;  /* 0x0000004412197812 */ /* 0x020fc800078efe0e */
[----:B------:R-:W-:Y:S02]  /*11990*/  ISETP.LT.AND P4, PT, R25, c[0x0][0x17c], !P0 ;  /* 0x00005f0019007a0c */ /* 0x000fe40004781270 */
[----:B------:R-:W2:Y:S04]  /*119a0*/  LDL.LU R25, [R1+0x60] ;  /* 0x0000600001197983 */ /* 0x000ea80000300800 */
[----:B------:R-:W5:Y:S01]  /*119b0*/  LDL.LU R10, [R1+0xa0] ;  /* 0x0000a000010a7983 */ /* 0x000f620000300800 */
[C-C-:B------:R-:W-:Y:S02]  /*119c0*/  LOP3.LUT R23, R18.reuse, 0x1a, R14.reuse, 0xfe, !PT ;  /* 0x0000001a12177812 */ /* 0x140fe400078efe0e */
[C-C-:B------:R-:W-:Y:S02]  /*119d0*/  LOP3.LUT R21, R18.reuse, 0x1c, R14.reuse, 0xfe, !PT ;  /* 0x0000001c12157812 */ /* 0x140fe400078efe0e */
[C---:B------:R-:W-:Y:S01]  /*119e0*/  ISETP.LT.AND P1, PT, R23.reuse, c[0x0][0x17c], !P0 ;  /* 0x00005f0017007a0c */ /* 0x040fe20004721270 */
[----:B------:R-:W-:Y:S01]  /*119f0*/  IMAD R22, R23, c[0x0][0x198], RZ ;  /* 0x0000660017167a24 */ /* 0x000fe200078e02ff */
[C---:B------:R-:W-:Y:S01]  /*11a00*/  ISETP.LT.AND P2, PT, R21.reuse, c[0x0][0x17c], !P0 ;  /* 0x00005f0015007a0c */ /* 0x040fe20004741270 */
[----:B------:R-:W-:Y:S01]  /*11a10*/  IMAD R21, R21, c[0x0][0x198], RZ ;  /* 0x0000660015157a24 */ /* 0x000fe200078e02ff */
[----:B------:R-:W-:-:S02]  /*11a20*/  LOP3.LUT R23, R18, 0x1e, R14, 0xfe, !PT ;  /* 0x0000001e12177812 */ /* 0x000fc400078efe0e */
[CC--:B------:R-:W-:Y:S02]  /*11a30*/  LEA R2, P3, R22.reuse, R24.reuse, 0x1 ;  /* 0x0000001816027211 */ /* 0x0c0fe400078608ff */
[----:B------:R-:W-:Y:S02]  /*11a40*/  LEA R20, P6, R21, R24, 0x1 ;  /* 0x0000001815147211 */ /* 0x000fe400078c08ff */
[-C--:B------:R-:W-:Y:S01]  /*11a50*/  LEA.HI.X.SX32 R3, R22, R0.reuse, 0x1, P3 ;  /* 0x0000000016037211 */ /* 0x080fe200018f0eff */
[----:B------:R-:W-:Y:S01]  /*11a60*/  IMAD R22, R23, c[0x0][0x198], RZ ;  /* 0x0000660017167a24 */ /* 0x000fe200078e02ff */
[----:B------:R-:W-:Y:S02]  /*11a70*/  LEA.HI.X.SX32 R21, R21, R0, 0x1, P6 ;  /* 0x0000000015157211 */ /* 0x000fe400030f0eff */
[----:B------:R-:W-:Y:S01]  /*11a80*/  ISETP.LT.AND P3, PT, R23, c[0x0][0x17c], !P0 ;  /* 0x00005f0017007a0c */ /* 0x000fe20004761270 */
[----:B------:R0:W-:Y:S01]  /*11a90*/  @P1 STG.E.U16 [R2.64], R8 ;  /* 0x0000000802001986 */ /* 0x0001e2000c101506 */
[----:B------:R-:W-:-:S03]  /*11aa0*/  LOP3.LUT R23, R18, 0x20, R14, 0xfe, !PT ;  /* 0x0000002012177812 */ /* 0x000fc600078efe0e */
[----:B------:R1:W-:Y:S01]  /*11ab0*/  @P2 STG.E.U16 [R20.64], R12 ;  /* 0x0000000c14002986 */ /* 0x0003e2000c101506 */
[C---:B------:R-:W-:Y:S02]  /*11ac0*/  ISETP.LT.AND P2, PT, R23.reuse, c[0x0][0x17c], !P0 ;  /* 0x00005f0017007a0c */ /* 0x040fe40004741270 */
[----:B0-----:R-:W-:Y:S02]  /*11ad0*/  LEA R2, P1, R22, R24, 0x1 ;  /* 0x0000001816027211 */ /* 0x001fe400078208ff */
[----:B-1----:R-:W-:Y:S01]  /*11ae0*/  LOP3.LUT R20, R18, 0x22, R14, 0xfe, !PT ;  /* 0x0000002212147812 */ /* 0x002fe200078efe0e */
[----:B------:R-:W-:Y:S01]  /*11af0*/  IMAD R21, R23, c[0x0][0x198], RZ ;  /* 0x0000660017157a24 */ /* 0x000fe200078e02ff */
[----:B------:R-:W-:Y:S02]  /*11b00*/  LEA.HI.X.SX32 R3, R22, R0, 0x1, P1 ;  /* 0x0000000016037211 */ /* 0x000fe400008f0eff */
[C---:B------:R-:W-:Y:S01]  /*11b10*/  ISETP.LT.AND P6, PT, R20.reuse, c[0x0][0x17c], !P0 ;  /* 0x00005f0014007a0c */ /* 0x040fe200047c1270 */
[----:B------:R-:W-:-:S02]  /*11b20*/  IMAD R22, R20, c[0x0][0x198], RZ ;  /* 0x0000660014167a24 */ /* 0x000fc400078e02ff */
[----:B------:R0:W-:Y:S01]  /*11b30*/  @P3 STG.E.U16 [R2.64], R16 ;  /* 0x0000001002003986 */ /* 0x0001e2000c101506 */
[----:B------:R-:W-:Y:S02]  /*11b40*/  LOP3.LUT R23, R18, 0x24, R14, 0xfe, !PT ;  /* 0x0000002412177812 */ /* 0x000fe400078efe0e */
[-C--:B------:R-:W-:Y:S02]  /*11b50*/  LEA R20, P3, R22, R24.reuse, 0x1 ;  /* 0x0000001816147211 */ /* 0x080fe400078608ff */
[----:B0-----:R-:W-:-:S04]  /*11b60*/  LEA R2, P1, R21, R24, 0x1 ;  /* 0x0000001815027211 */ /* 0x001fc800078208ff */
[-C--:B------:R-:W-:Y:S02]  /*11b70*/  LEA.HI.X.SX32 R3, R21, R0.reuse, 0x1, P1 ;  /* 0x0000000015037211 */ /* 0x080fe400008f0eff */
[----:B------:R-:W-:Y:S02]  /*11b80*/  LEA.HI.X.SX32 R21, R22, R0, 0x1, P3 ;  /* 0x0000000016157211 */ /* 0x000fe400018f0eff */
[C---:B------:R-:W-:Y:S01]  /*11b90*/  ISETP.LT.AND P1, PT, R23.reuse, c[0x0][0x17c], !P0 ;  /* 0x00005f0017007a0c */ /* 0x040fe20004721270 */
[----:B------:R-:W-:Y:S01]  /*11ba0*/  IMAD R23, R23, c[0x0][0x198], RZ ;  /* 0x0000660017177a24 */ /* 0x000fe200078e02ff */
[----:B------:R0:W-:Y:S02]  /*11bb0*/  @P2 STG.E.U16 [R2.64], R4 ;  /* 0x0000000402002986 */ /* 0x0001e4000c101506 */
[C-C-:B0-----:R-:W-:Y:S02]  /*11bc0*/  LOP3.LUT R3, R18.reuse, 0x26, R14.reuse, 0xfe, !PT ;  /* 0x0000002612037812 */ /* 0x141fe400078efe0e */
[----:B------:R-:W-:-:S02]  /*11bd0*/  LOP3.LUT R2, R18, 0x28, R14, 0xfe, !PT ;  /* 0x0000002812027812 */ /* 0x000fc400078efe0e */
[----:B---3--:R-:W-:Y:S02]  /*11be0*/  PRMT R4, R19, 0x7632, R4 ;  /* 0x0000763213047816 */ /* 0x008fe40000000004 */
[C---:B------:R-:W-:Y:S01]  /*11bf0*/  ISETP.LT.AND P3, PT, R2.reuse, c[0x0][0x17c], !P0 ;  /* 0x00005f0002007a0c */ /* 0x040fe20004761270 */
[----:B------:R-:W-:Y:S01]  /*11c00*/  IMAD R22, R2, c[0x0][0x198], RZ ;  /* 0x0000660002167a24 */ /* 0x000fe200078e02ff */
[----:B--2---:R-:W-:-:S05]  /*11c10*/  PRMT R8, R25, 0x7632, R8 ;  /* 0x0000763219087816 */ /* 0x004fca0000000008 */
[----:B------:R0:W-:Y:S02]  /*11c20*/  @P6 STG.E.U16 [R20.64], R8 ;  /* 0x0000000814006986 */ /* 0x0001e4000c101506 */
[----:B0-----:R-:W-:-:S04]  /*11c30*/  LEA R20, P2, R23, R24, 0x1 ;  /* 0x0000001817147211 */ /* 0x001fc800078408ff */
[----:B------:R-:W-:Y:S02]  /*11c40*/  LEA.HI.X.SX32 R21, R23, R0, 0x1, P2 ;  /* 0x0000000017157211 */ /* 0x000fe400010f0eff */
[C---:B------:R-:W-:Y:S01]  /*11c50*/  ISETP.LT.AND P2, PT, R3.reuse, c[0x0][0x17c], !P0 ;  /* 0x00005f0003007a0c */ /* 0x040fe20004741270 */
[----:B------:R-:W-:Y:S02]  /*11c60*/  IMAD R3, R3, c[0x0][0x198], RZ ;  /* 0x0000660003037a24 */ /* 0x000fe400078e02ff */
[----:B------:R0:W-:Y:S01]  /*11c70*/  @P1 STG.E.U16 [R20.64], R4 ;  /* 0x0000000414001986 */ /* 0x0001e2000c101506 */
[----:B------:R-:W-:Y:S02]  /*11c80*/  LOP3.LUT R23, R18, 0x2a, R14, 0xfe, !PT ;  /* 0x0000002a12177812 */ /* 0x000fe400078efe0e */
[----:B------:R-:W-:Y:S02]  /*11c90*/  LEA R2, P1, R3, R24, 0x1 ;  /* 0x0000001803027211 */ /* 0x000fe400078208ff */
[----:B----4-:R-:W-:-:S02]  /*11ca0*/  PRMT R8, R11, 0x7632, R8 ;  /* 0x000076320b087816 */ /* 0x010fc40000000008 */
[----:B------:R-:W-:Y:S02]  /*11cb0*/  LEA.HI.X.SX32 R3, R3, R0, 0x1, P1 ;  /* 0x0000000003037211 */ /* 0x000fe400008f0eff */
[C---:B0-----:R-:W-:Y:S02]  /*11cc0*/  LEA R20, P6, R22.reuse, R24, 0x1 ;  /* 0x0000001816147211 */ /* 0x041fe400078c08ff */
[----:B------:R-:W-:Y:S02]  /*11cd0*/  PRMT R4, R15, 0x7632, R4 ;  /* 0x000076320f047816 */ /* 0x000fe40000000004 */
[----:B------:R-:W-:Y:S02]  /*11ce0*/  LEA.HI.X.SX32 R21, R22, R0, 0x1, P6 ;  /* 0x0000000016157211 */ /* 0x000fe400030f0eff */
[C---:B------:R-:W-:Y:S01]  /*11cf0*/  ISETP.LT.AND P1, PT, R23.reuse, c[0x0][0x17c], !P0 ;  /* 0x00005f0017007a0c */ /* 0x040fe20004721270 */
[----:B------:R-:W-:Y:S01]  /*11d00*/  IMAD R23, R23, c[0x0][0x198], RZ ;  /* 0x0000660017177a24 */ /* 0x000fe200078e02ff */
[----:B------:R0:W-:Y:S04]  /*11d10*/  @P2 STG.E.U16 [R2.64], R4 ;  /* 0x0000000402002986 */ /* 0x0001e8000c101506 */
[----:B------:R1:W-:Y:S01]  /*11d20*/  @P3 STG.E.U16 [R20.64], R8 ;  /* 0x0000000814003986 */ /* 0x0003e2000c101506 */
[----:B0-----:R-:W-:-:S02]  /*11d30*/  LOP3.LUT R3, R18, 0x2c, R14, 0xfe, !PT ;  /* 0x0000002c12037812 */ /* 0x001fc400078efe0e */
[----:B------:R-:W-:Y:S02]  /*11d40*/  LOP3.LUT R2, R18, 0x2e, R14, 0xfe, !PT ;  /* 0x0000002e12027812 */ /* 0x000fe400078efe0e */
[C---:B-1----:R-:W-:Y:S02]  /*11d50*/  LEA R20, P2, R23.reuse, R24, 0x1 ;  /* 0x0000001817147211 */ /* 0x042fe400078408ff */
[----:B-----5:R-:W-:Y:S02]  /*11d60*/  PRMT R4, R10, 0x7632, R4 ;  /* 0x000076320a047816 */ /* 0x020fe40000000004 */
[----:B------:R-:W-:Y:S02]  /*11d70*/  LEA.HI.X.SX32 R21, R23, R0, 0x1, P2 ;  /* 0x0000000017157211 */ /* 0x000fe400010f0eff */
[C---:B------:R-:W-:Y:S01]  /*11d80*/  ISETP.LT.AND P2, PT, R3.reuse, c[0x0][0x17c], !P0 ;  /* 0x00005f0003007a0c */ /* 0x040fe20004741270 */
[----:B------:R-:W-:Y:S01]  /*11d90*/  IMAD R3, R3, c[0x0][0x198], RZ ;  /* 0x0000660003037a24 */ /* 0x000fe200078e02ff */
[C---:B------:R-:W-:Y:S01]  /*11da0*/  ISETP.LT.AND P3, PT, R2.reuse, c[0x0][0x17c], !P0 ;  /* 0x00005f0002007a0c */ /* 0x040fe20004761270 */
[----:B------:R-:W-:Y:S01]  /*11db0*/  IMAD R22, R2, c[0x0][0x198], RZ ;  /* 0x0000660002167a24 */ /* 0x000fe200078e02ff */
[----:B------:R0:W-:Y:S01]  /*11dc0*/  @P1 STG.E.U16 [R20.64], R4 ;  /* 0x0000000414001986 */ /* 0x0001e2000c101506 */
[----:B------:R-:W-:-:S02]  /*11dd0*/  LOP3.LUT R23, R18, 0x30, R14, 0xfe, !PT ;  /* 0x0000003012177812 */ /* 0x000fc400078efe0e */
[----:B------:R-:W-:Y:S02]  /*11de0*/  LEA R2, P1, R3, R24, 0x1 ;  /* 0x0000001803027211 */ /* 0x000fe400078208ff */
[----:B------:R-:W-:Y:S02]  /*11df0*/  PRMT R8, R7, 0x7632, R8 ;  /* 0x0000763207087816 */ /* 0x000fe40000000008 */
[----:B------:R-:W-:Y:S02]  /*11e00*/  LEA.HI.X.SX32 R3, R3, R0, 0x1, P1 ;  /* 0x0000000003037211 */ /* 0x000fe400008f0eff */
[----:B0-----:R-:W-:Y:S02]  /*11e10*/  LEA R20, P6, R22, R24, 0x1 ;  /* 0x0000001816147211 */ /* 0x001fe400078c08ff */
[----:B------:R-:W-:Y:S02]  /*11e20*/  PRMT R4, R26, 0x7632, R4 ;  /* 0x000076321a047816 */ /* 0x000fe40000000004 */
[----:B------:R-:W-:Y:S01]  /*11e30*/  LEA.HI.X.SX32 R21, R22, R0, 0x1, P6 ;  /* 0x0000000016157211 */ /* 0x000fe200030f0eff */
[----:B------:R-:W2:Y:S01]  /*11e40*/  LDL.LU R26, [R1+0x604] ;  /* 0x00060400011a7983 */ /* 0x000ea20000300800 */
[C---:B------:R-:W-:Y:S01]  /*11e50*/  ISETP.LT.AND P1, PT, R23.reuse, c[0x0][0x17c], !P0 ;  /* 0x00005f0017007a0c */ /* 0x040fe20004721270 */
[----:B------:R-:W-:-:S02]  /*11e60*/  IMAD R23, R23, c[0x0][0x198], RZ ;  /* 0x0000660017177a24 */ /* 0x000fc400078e02ff */
[----:B------:R0:W-:Y:S04]  /*11e70*/  @P2 STG.E.U16 [R2.64], R4 ;  /* 0x0000000402002986 */ /* 0x0001e8000c101506 */
[----:B------:R1:W-:Y:S04]  /*11e80*/  @P3 STG.E.U16 [R20.64], R8 ;  /* 0x0000000814003986 */ /* 0x0003e8000c101506 */
[----:B------:R-:W3:Y:S01]  /*11e90*/  LDL.LU R15, [R1+0x74] ;  /* 0x00007400010f7983 */ /* 0x000ee20000300800 */
[----:B0-----:R-:W-:-:S03]  /*11ea0*/  LOP3.LUT R3, R18, 0x32, R14, 0xfe, !PT ;  /* 0x0000003212037812 */ /* 0x001fc600078efe0e */
[----:B------:R-:W4:Y:S01]  /*11eb0*/  LDL.LU R11, [R1+0x64] ;  /* 0x00006400010b7983 */ /* 0x000f220000300800 */
[----:B-1----:R-:W-:-:S03]  /*11ec0*/  LEA R20, P2, R23, R24, 0x1 ;  /* 0x0000001817147211 */ /* 0x002fc600078408ff */
[----:B------:R-:W5:Y:S01]  /*11ed0*/  LDL.LU R10, [R1+0x84] ;  /* 0x00008400010a7983 */ /* 0x000f620000300800 */
[----:B------:R-:W-:Y:S02]  /*11ee0*/  PRMT R4, R6, 0x7632, R4 ;  /* 0x0000763206047816 */ /* 0x000fe40000000004 */
[----:B------:R-:W-:Y:S01]  /*11ef0*/  LEA.HI.X.SX32 R21, R23, R0, 0x1, P2 ;  /* 0x0000000017157211 */ /* 0x000fe200010f0eff */
[----:B------:R-:W2:Y:S01]  /*11f00*/  LDL.LU R7, [R1+0x94] ;  /* 0x0000940001077983 */ /* 0x000ea20000300800 */
[----:B------:R-:W-:Y:S02]  /*11f10*/  LOP3.LUT R2, R18, 0x34, R14, 0xfe, !PT ;  /* 0x0000003412027812 */ /* 0x000fe400078efe0e */
[C---:B------:R-:W-:Y:S01]  /*11f20*/  ISETP.LT.AND P2, PT, R3.reuse, c[0x0][0x17c], !P0 ;  /* 0x00005f0003007a0c */ /* 0x040fe20004741270 */
[----:B------:R-:W-:Y:S01]  /*11f30*/  IMAD R3, R3, c[0x0][0x198], RZ ;  /* 0x0000660003037a24 */ /* 0x000fe200078e02ff */
[C---:B------:R-:W-:Y:S01]  /*11f40*/  ISETP.LT.AND P3, PT, R2.reuse, c[0x0][0x17c], !P0 ;  /* 0x00005f0002007a0c */ /* 0x040fe20004761270 */
[----:B------:R-:W-:Y:S01]  /*11f50*/  IMAD R22, R2, c[0x0][0x198], RZ ;  /* 0x0000660002167a24 */ /* 0x000fe200078e02ff */
[----:B------:R0:W-:Y:S02]  /*11f60*/  @P1 STG.E.U16 [R20.64], R4 ;  /* 0x0000000414001986 */ /* 0x0001e4000c101506 */
[----:B------:R-:W-:-:S04]  /*11f70*/  LEA R2, P1, R3, R24, 0x1 ;  /* 0x0000001803027211 */ /* 0x000fc800078208ff */
[----:B------:R-:W-:Y:S02]  /*11f80*/  LEA.HI.X.SX32 R3, R3, R0, 0x1, P1 ;  /* 0x0000000003037211 */ /* 0x000fe400008f0eff */
[----:B0-----:R-:W-:Y:S02]  /*11f90*/  PRMT R4, R27, 0x7632, R4 ;  /* 0x000076321b047816 */ /* 0x001fe40000000004 */
[----:B------:R-:W2:Y:S01]  /*11fa0*/  LDL.LU R27, [R1+0x600] ;  /* 0x00060000011b7983 */ /* 0x000ea20000300800 */
[----:B------:R-:W-:-:S03]  /*11fb0*/  PRMT R8, R28, 0x7632, R8 ;  /* 0x000076321c087816 */ /* 0x000fc60000000008 */
[----:B------:R0:W-:Y:S01]  /*11fc0*/  @P2 STG.E.U16 [R2.64], R4 ;  /* 0x0000000402002986 */ /* 0x0001e2000c101506 */
[----:B------:R-:W-:Y:S02]  /*11fd0*/  LEA R20, P6, R22, R24, 0x1 ;  /* 0x0000001816147211 */ /* 0x000fe400078c08ff */
[----:B------:R-:W-:Y:S01]  /*11fe0*/  LOP3.LUT R23, R18, 0x36, R14, 0xfe, !PT ;  /* 0x0000003612177812 */ /* 0x000fe200078efe0e */
[----:B------:R-:W2:Y:S01]  /*11ff0*/  LDL.LU R28, [R1+0x5fc] ;  /* 0x0005fc00011c7983 */ /* 0x000ea20000300800 */
[----:B------:R-:W-:Y:S02]  /*12000*/  LEA.HI.X.SX32 R21, R22, R0, 0x1, P6 ;  /* 0x0000000016157211 */ /* 0x000fe400030f0eff */
[----:B------:R-:W-:Y:S02]  /*12010*/  ISETP.LT.AND P1, PT, R23, c[0x0][0x17c], !P0 ;  /* 0x00005f0017007a0c */ /* 0x000fe40004721270 */
[----:B0-----:R-:W-:Y:S02]  /*12020*/  PRMT R2, R29, 0x7632, R2 ;  /* 0x000076321d027816 */ /* 0x001fe40000000002 */
[----:B------:R-:W2:Y:S01]  /*12030*/  LDL.LU R29, [R1+0x5f8] ;  /* 0x0005f800011d7983 */ /* 0x000ea20000300800 */
[----:B------:R-:W-:Y:S01]  /*12040*/  IMAD R23, R23, c[0x0][0x198], RZ ;  /* 0x0000660017177a24 */ /* 0x000fe200078e02ff */
[----:B------:R-:W-:-:S02]  /*12050*/  LOP3.LUT R22, R18, 0x3a, R14, 0xfe, !PT ;  /* 0x0000003a12167812 */ /* 0x000fc400078efe0e */
[----:B------:R0:W-:Y:S02]  /*12060*/  @P3 STG.E.U16 [R20.64], R8 ;  /* 0x0000000814003986 */ /* 0x0001e4000c101506 */
[C---:B------:R-:W-:Y:S01]  /*12070*/  ISETP.LT.AND P3, PT, R22.reuse, c[0x0][0x17c], !P0 ;  /* 0x00005f0016007a0c */ /* 0x040fe20004761270 */
[----:B------:R-:W-:Y:S01]  /*12080*/  IMAD R22, R22, c[0x0][0x198], RZ ;  /* 0x0000660016167a24 */ /* 0x000fe200078e02ff */
[----:B------:R-:W2:Y:S04]  /*12090*/  LDL R25, [R1+0x24] ;  /* 0x0000240001197983 */ /* 0x000ea80000100800 */
[----:B------:R-:W2:Y:S01]  /*120a0*/  LDL R19, [R1+0x4] ;  /* 0x0000040001137983 */ /* 0x000ea20000100800 */
[----:B0-----:R-:W-:-:S04]  /*120b0*/  LEA R20, P2, R23, R24, 0x1 ;  /* 0x0000001817147211 */ /* 0x001fc800078408ff */
[----:B------:R-:W-:Y:S02]  /*120c0*/  LEA.HI.X.SX32 R21, R23, R0, 0x1, P2 ;  /* 0x0000000017157211 */ /* 0x000fe400010f0eff */
[----:B------:R-:W2:Y:S04]  /*120d0*/  LDL R23, [R1+0x34] ;  /* 0x0000340001177983 */ /* 0x000ea80000100800 */
[----:B------:R0:W-:Y:S02]  /*120e0*/  @P1 STG.E.U16 [R20.64], R2 ;  /* 0x0000000214001986 */ /* 0x0001e4000c101506 */
[----:B0-----:R-:W-:-:S04]  /*120f0*/  LEA R20, P6, R22, R24, 0x1 ;  /* 0x0000001816147211 */ /* 0x001fc800078c08ff */
[----:B------:R-:W-:Y:S02]  /*12100*/  LEA.HI.X.SX32 R21, R22, R0, 0x1, P6 ;  /* 0x0000000016157211 */ /* 0x000fe400030f0eff */
[----:B------:R-:W2:Y:S01]  /*12110*/  LDL R22, [R1+0x54] ;  /* 0x0000540001167983 */ /* 0x000ea20000100800 */
[----:B------:R-:W-:-:S04]  /*12120*/  LOP3.LUT R3, R18, 0x38, R14, 0xfe, !PT ;  /* 0x0000003812037812 */ /* 0x000fc800078efe0e */
[C---:B------:R-:W-:Y:S01]  /*12130*/  ISETP.LT.AND P2, PT, R3.reuse, c[0x0][0x17c], !P0 ;  /* 0x00005f0003007a0c */ /* 0x040fe20004741270 */
[----:B------:R-:W-:Y:S01]  /*12140*/  IMAD R3, R3, c[0x0][0x198], RZ ;  /* 0x0000660003037a24 */ /* 0x000fe200078e02ff */
[----:B------:R-:W-:Y:S02]  /*12150*/  PRMT R8, R4, 0x7632, R8 ;  /* 0x0000763204087816 */ /* 0x000fe40000000008 */
[----:B------:R-:W-:Y:S02]  /*12160*/  LOP3.LUT R4, R18, 0x3c, R14, 0xfe, !PT ;  /* 0x0000003c12047812 */ /* 0x000fe400078efe0e */
[----:B------:R-:W-:-:S04]  /*12170*/  LEA R2, P1, R3, R24, 0x1 ;  /* 0x0000001803027211 */ /* 0x000fc800078208ff */
[----:B------:R-:W-:Y:S02]  /*12180*/  LEA.HI.X.SX32 R3, R3, R0, 0x1, P1 ;  /* 0x0000000003037211 */ /* 0x000fe400008f0eff */
[C---:B------:R-:W-:Y:S01]  /*12190*/  ISETP.LT.AND P1, PT, R4.reuse, c[0x0][0x17c], !P0 ;  /* 0x00005f0004007a0c */ /* 0x040fe20004721270 */
[----:B------:R-:W-:Y:S01]  /*121a0*/  IMAD R4, R4, c[0x0][0x198], RZ ;  /* 0x0000660004047a24 */ /* 0x000fe200078e02ff */
[----:B------:R-:W-:Y:S01]  /*121b0*/  PRMT R12, R8, 0x7632, R12 ;  /* 0x00007632080c7816 */ /* 0x000fe2000000000c */
[----:B------:R0:W-:Y:S03]  /*121c0*/  @P2 STG.E.U16 [R2.64], R8 ;  /* 0x0000000802002986 */ /* 0x0001e6000c101506 */
[----:B------:R-:W-:Y:S01]  /*121d0*/  PRMT R16, R12, 0x7632, R16 ;  /* 0x000076320c107816 */ /* 0x000fe20000000010 */
[----:B------:R-:W-:Y:S01]  /*121e0*/  @P3 STG.E.U16 [R20.64], R12 ;  /* 0x0000000c14003986 */ /* 0x000fe2000c101506 */
[----:B0-----:R-:W-:-:S02]  /*121f0*/  LEA R2, P2, R4, R24, 0x1 ;  /* 0x0000001804027211 */ /* 0x001fc400078408ff */
[--C-:B------:R-:W-:Y:S02]  /*12200*/  LOP3.LUT R8, R18, 0x3e, R14.reuse, 0xfe, !PT ;  /* 0x0000003e12087812 */ /* 0x100fe400078efe0e */
[----:B------:R-:W-:Y:S02]  /*12210*/  LEA.HI.X.SX32 R3, R4, R0, 0x1, P2 ;  /* 0x0000000004037211 */ /* 0x000fe400010f0eff */
[C---:B------:R-:W-:Y:S01]  /*12220*/  ISETP.LT.AND P2, PT, R8.reuse, c[0x0][0x17c], !P0 ;  /* 0x00005f0008007a0c */ /* 0x040fe20004741270 */
[----:B------:R-:W-:Y:S01]  /*12230*/  IMAD R4, R8, c[0x0][0x198], RZ ;  /* 0x0000660008047a24 */ /* 0x000fe200078e02ff */
[----:B------:R-:W-:Y:S01]  /*12240*/  LOP3.LUT R8, R18, 0x40, R14, 0xfe, !PT ;  /* 0x0000004012087812 */ /* 0x000fe200078efe0e */
[----:B------:R0:W-:Y:S01]  /*12250*/  @P1 STG.E.U16 [R2.64], R16 ;  /* 0x0000001002001986 */ /* 0x0001e2000c101506 */
[----:B------:R-:W-:Y:S02]  /*12260*/  IMAD.MOV.U32 R6, RZ, RZ, c[0x0][0x198] ;  /* 0x00006600ff067624 */ /* 0x000fe400078e00ff */
[C---:B------:R-:W-:Y:S01]  /*12270*/  ISETP.LT.AND P1, PT, R8.reuse, c[0x0][0x17c], !P0 ;  /* 0x00005f0008007a0c */ /* 0x040fe20004721270 */
[----:B------:R-:W-:Y:S01]  /*12280*/  IMAD R8, R8, c[0x0][0x198], RZ ;  /* 0x0000660008087a24 */ /* 0x000fe200078e02ff */
[----:B0-----:R-:W-:-:S02]  /*12290*/  LEA R2, P6, R4, R24, 0x1 ;  /* 0x0000001804027211 */ /* 0x001fc400078c08ff */
[----:B------:R-:W-:Y:S02]  /*122a0*/  PRMT R16, R16, 0x7632, R16 ;  /* 0x0000763210107816 */ /* 0x000fe40000000010 */
[----:B------:R-:W-:Y:S01]  /*122b0*/  LEA.HI.X.SX32 R3, R4, R0, 0x1, P6 ;  /* 0x0000000004037211 */ /* 0x000fe200030f0eff */
[----:B------:R-:W-:Y:S01]  /*122c0*/  IMAD R4, R6, 0x2, R8 ;  /* 0x0000000206047824 */ /* 0x000fe200078e0208 */
[----:B------:R-:W-:-:S03]  /*122d0*/  LEA R20, P6, R8, R24, 0x1 ;  /* 0x0000001808147211 */ /* 0x000fc600078c08ff */
[----:B------:R0:W-:Y:S01]  /*122e0*/  @P2 STG.E.U16 [R2.64], R16 ;  /* 0x0000001002002986 */ /* 0x0001e2000c101506 */
[----:B------:R-:W-:Y:S01]  /*122f0*/  LEA.HI.X.SX32 R21, R8, R0, 0x1, P6 ;  /* 0x0000000008157211 */ /* 0x000fe200030f0eff */
[----:B------:R-:W-:Y:S01]  /*12300*/  IMAD R8, R6, 0x2, R4 ;  /* 0x0000000206087824 */ /* 0x000fe200078e0204 */
[----:B------:R-:W-:Y:S02]  /*12310*/  LOP3.LUT R12, R18, 0x46, R14, 0xfe, !PT ;  /* 0x00000046120c7812 */ /* 0x000fe400078efe0e */
[----:B0-----:R-:W-:-:S04]  /*12320*/  LEA R2, P6, R4, R24, 0x1 ;  /* 0x0000001804027211 */ /* 0x001fc800078c08ff */
[----:B------:R-:W-:Y:S02]  /*12330*/  LEA.HI.X.SX32 R3, R4, R0, 0x1, P6 ;  /* 0x0000000004037211 */ /* 0x000fe400030f0eff */
[----:B------:R-:W-:Y:S02]  /*12340*/  ISETP.LT.AND P3, PT, R12, c[0x0][0x17c], !P0 ;  /* 0x00005f000c007a0c */ /* 0x000fe40004761270 */
[C-C-:B------:R-:W-:Y:S02]  /*12350*/  LOP3.LUT R4, R18.reuse, 0x4c, R14.reuse, 0xfe, !PT ;  /* 0x0000004c12047812 */ /* 0x140fe400078efe0e */
[----:B------:R-:W-:-:S04]  /*12360*/  LOP3.LUT R12, R18, 0x48, R14, 0xfe, !PT ;  /* 0x00000048120c7812 */ /* 0x000fc800078efe0e */
[----:B------:R-:W-:Y:S02]  /*12370*/  ISETP.LT.AND P2, PT, R12, c[0x0][0x17c], !P0 ;  /* 0x00005f000c007a0c */ /* 0x000fe40004741270 */
[----:B------:R-:W-:Y:S01]  /*12380*/  LOP3.LUT R12, R18, 0x4a, R14, 0xfe, !PT ;  /* 0x0000004a120c7812 */ /* 0x000fe200078efe0e */
[----:B------:R-:W-:Y:S04]  /*12390*/  STL [R1+0x5ec], R13 ;  /* 0x0005ec0d01007387 */ /* 0x000fe80000100800 */
[----:B---3--:R0:W-:Y:S04]  /*123a0*/  @P1 STG.E.U16 [R20.64], R15 ;  /* 0x0000000f14001986 */ /* 0x0081e8000c101506 */
[----:B----4-:R1:W-:Y:S01]  /*123b0*/  @P5 STG.E.U16 [R2.64], R11 ;  /* 0x0000000b02005986 */ /* 0x0103e2000c101506 */
[----:B------:R-:W-:-:S02]  /*123c0*/  ISETP.LT.AND P5, PT, R4, c[0x0][0x17c], !P0 ;  /* 0x00005f0004007a0c */ /* 0x000fc400047a1270 */
[----:B0-----:R-:W-:Y:S01]  /*123d0*/  LEA R20, P6, R8, R24, 0x1 ;  /* 0x0000001808147211 */ /* 0x001fe200078c08ff */
[----:B-1----:R-:W-:-:S03]  /*123e0*/  IMAD R3, R6, 0x2, R8 ;  /* 0x0000000206037824 */ /* 0x002fc600078e0208 */
[----:B------:R-:W-:Y:S02]  /*123f0*/  LEA.HI.X.SX32 R21, R8, R0, 0x1, P6 ;  /* 0x0000000008157211 */ /* 0x000fe400030f0eff */
[----:B------:R-:W-:Y:S01]  /*12400*/  LOP3.LUT R8, R18, 0x4e, R14, 0xfe, !PT ;  /* 0x0000004e12087812 */ /* 0x000fe200078efe0e */
[----:B------:R-:W-:Y:S01]  /*12410*/  IMAD R4, R6, 0x2, R3 ;  /* 0x0000000206047824 */ /* 0x000fe200078e0203 */
[C---:B------:R-:W-:Y:S01]  /*12420*/  LEA R2, P6, R3.reuse, R24, 0x1 ;  /* 0x0000001803027211 */ /* 0x040fe200078c08ff */
[----:B-----5:R0:W-:Y:S01]  /*12430*/  @P4 STG.E.U16 [R20.64], R10 ;  /* 0x0000000a14004986 */ /* 0x0201e2000c101506 */
[----:B------:R-:W-:Y:S02]  /*12440*/  ISETP.LT.AND P1, PT, R12, c[0x0][0x17c], !P0 ;  /* 0x00005f000c007a0c */ /* 0x000fe40004721270 */
[----:B------:R-:W-:Y:S02]  /*12450*/  LEA.HI.X.SX32 R3, R3, R0, 0x1, P6 ;  /* 0x0000000003037211 */ /* 0x000fe400030f0eff */
[----:B------:R-:W-:Y:S01]  /*12460*/  ISETP.LT.AND P4, PT, R8, c[0x0][0x17c], !P0 ;  /* 0x00005f0008007a0c */ /* 0x000fe20004781270 */
[----:B------:R-:W-:Y:S01]  /*12470*/  IMAD R8, R6, 0x2, R4 ;  /* 0x0000000206087824 */ /* 0x000fe200078e0204 */
[----:B------:R-:W-:Y:S01]  /*12480*/  LOP3.LUT R12, R18, 0x50, R14, 0xfe, !PT ;  /* 0x00000050120c7812 */ /* 0x000fe200078efe0e */
[----:B--2---:R1:W-:Y:S01]  /*12490*/  @P3 STG.E.U16 [R2.64], R7 ;  /* 0x0000000702003986 */ /* 0x0043e2000c101506 */
[----:B0-----:R-:W-:-:S02]  /*124a0*/  LEA R20, P6, R4, R24, 0x1 ;  /* 0x0000001804147211 */ /* 0x001fc400078c08ff */
[----:B------:R-:W-:Y:S02]  /*124b0*/  ISETP.LT.AND P3, PT, R12, c[0x0][0x17c], !P0 ;  /* 0x00005f000c007a0c */ /* 0x000fe40004761270 */
[----:B------:R-:W-:Y:S01]  /*124c0*/  LEA.HI.X.SX32 R21, R4, R0, 0x1, P6 ;  /* 0x0000000004157211 */ /* 0x000fe200030f0eff */
[----:B------:R-:W-:Y:S01]  /*124d0*/  IMAD R12, R6, 0x2, R8 ;  /* 0x00000002060c7824 */ /* 0x000fe200078e0208 */
[----:B------:R-:W-:Y:S02]  /*124e0*/  LOP3.LUT R4, R18, 0x52, R14, 0xfe, !PT ;  /* 0x0000005212047812 */ /* 0x000fe400078efe0e */
[----:B-1----:R-:W-:-:S04]  /*124f0*/  LEA R2, P6, R8, R24, 0x1 ;  /* 0x0000001808027211 */ /* 0x002fc800078c08ff */
[----:B------:R-:W-:Y:S01]  /*12500*/  LEA.HI.X.SX32 R3, R8, R0, 0x1, P6 ;  /* 0x0000000008037211 */ /* 0x000fe200030f0eff */
[----:B------:R0:W-:Y:S01]  /*12510*/  @P2 STG.E.U16 [R20.64], R29 ;  /* 0x0000001d14002986 */ /* 0x0001e2000c101506 */
[----:B------:R-:W-:Y:S01]  /*12520*/  ISETP.LT.AND P2, PT, R4, c[0x0][0x17c], !P0 ;  /* 0x00005f0004007a0c */ /* 0x000fe20004741270 */
[----:B------:R-:W-:Y:S01]  /*12530*/  IMAD R4, R6, 0x2, R12 ;  /* 0x0000000206047824 */ /* 0x000fe200078e020c */
[----:B------:R-:W-:Y:S01]  /*12540*/  LOP3.LUT R8, R18, 0x54, R14, 0xfe, !PT ;  /* 0x0000005412087812 */ /* 0x000fe200078efe0e */
[----:B------:R1:W-:Y:S01]  /*12550*/  @P1 STG.E.U16 [R2.64], R28 ;  /* 0x0000001c02001986 */ /* 0x0003e2000c101506 */
[----:B0-----:R-:W-:-:S04]  /*12560*/  LEA R20, P6, R12, R24, 0x1 ;  /* 0x000000180c147211 */ /* 0x001fc800078c08ff */
[----:B------:R-:W-:Y:S02]  /*12570*/  LEA.HI.X.SX32 R21, R12, R0, 0x1, P6 ;  /* 0x000000000c157211 */ /* 0x000fe400030f0eff */
[----:B-1----:R-:W-:Y:S02]  /*12580*/  LEA R2, P6, R4, R24, 0x1 ;  /* 0x0000001804027211 */ /* 0x002fe400078c08ff */
[----:B------:R-:W-:Y:S01]  /*12590*/  ISETP.LT.AND P1, PT, R8, c[0x0][0x17c], !P0 ;  /* 0x00005f0008007a0c */ /* 0x000fe20004721270 */
[----:B------:R-:W-:Y:S01]  /*125a0*/  IMAD R8, R6, 0x2, R4 ;  /* 0x0000000206087824 */ /* 0x000fe200078e0204 */
[----:B------:R-:W-:Y:S01]  /*125b0*/  LEA.HI.X.SX32 R3, R4, R0, 0x1, P6 ;  /* 0x0000000004037211 */ /* 0x000fe200030f0eff */
[----:B------:R0:W-:Y:S01]  /*125c0*/  @P5 STG.E.U16 [R20.64], R27 ;  /* 0x0000001b14005986 */ /* 0x0001e2000c101506 */
[----:B------:R-:W-:-:S03]  /*125d0*/  LOP3.LUT R4, R18, 0x58, R14, 0xfe, !PT ;  /* 0x0000005812047812 */ /* 0x000fc600078efe0e */
[----:B------:R1:W-:Y:S01]  /*125e0*/  @P4 STG.E.U16 [R2.64], R26 ;  /* 0x0000001a02004986 */ /* 0x0003e2000c101506 */
[----:B------:R-:W-:Y:S02]  /*125f0*/  ISETP.LT.AND P4, PT, R4, c[0x0][0x17c], !P0 ;  /* 0x00005f0004007a0c */ /* 0x000fe40004781270 */
[----:B0-----:R-:W-:Y:S01]  /*12600*/  LEA R20, P6, R8, R24, 0x1 ;  /* 0x0000001808147211 */ /* 0x001fe200078c08ff */
[----:B-1----:R-:W-:-:S03]  /*12610*/  IMAD R3, R6, 0x2, R8 ;  /* 0x0000000206037824 */ /* 0x002fc600078e0208 */
[----:B------:R-:W-:Y:S02]  /*12620*/  LEA.HI.X.SX32 R21, R8, R0, 0x1, P6 ;  /* 0x0000000008157211 */ /* 0x000fe400030f0eff */
[--C-:B------:R-:W-:Y:S01]  /*12630*/  LOP3.LUT R8, R18, 0x5a, R14.reuse, 0xfe, !PT ;  /* 0x0000005a12087812 */ /* 0x100fe200078efe0e */
[----:B------:R-:W-:Y:S01]  /*12640*/  IMAD R4, R6, 0x2, R3 ;  /* 0x0000000206047824 */ /* 0x000fe200078e0203 */
[C---:B------:R-:W-:Y:S02]  /*12650*/  LEA R2, P6, R3.reuse, R24, 0x1 ;  /* 0x0000001803027211 */ /* 0x040fe400078c08ff */
[----:B------:R-:W-:Y:S01]  /*12660*/  LOP3.LUT R12, R18, 0x56, R14, 0xfe, !PT ;  /* 0x00000056120c7812 */ /* 0x000fe200078efe0e */
[----:B------:R0:W-:Y:S01]  /*12670*/  @P3 STG.E.U16 [R20.64], R22 ;  /* 0x0000001614003986 */ /* 0x0001e2000c101506 */
[----:B------:R-:W-:Y:S02]  /*12680*/  LEA.HI.X.SX32 R3, R3, R0, 0x1, P6 ;  /* 0x0000000003037211 */ /* 0x000fe400030f0eff */
[----:B------:R-:W-:Y:S01]  /*12690*/  ISETP.LT.AND P3, PT, R8, c[0x0][0x17c], !P0 ;  /* 0x00005f0008007a0c */ /* 0x000fe20004761270 */
[----:B------:R-:W-:Y:S01]  /*126a0*/  IMAD R8, R6, 0x2, R4 ;  /* 0x0000000206087824 */ /* 0x000fe200078e0204 */
[----:B------:R-:W-:-:S02]  /*126b0*/  ISETP.LT.AND P5, PT, R12, c[0x0][0x17c], !P0 ;  /* 0x00005f000c007a0c */ /* 0x000fc400047a1270 */
[----:B------:R-:W-:Y:S01]  /*126c0*/  LOP3.LUT R12, R18, 0x5c, R14, 0xfe, !PT ;  /* 0x0000005c120c7812 */ /* 0x000fe200078efe0e */
[----:B------:R1:W-:Y:S01]  /*126d0*/  @P2 STG.E.U16 [R2.64], R23 ;  /* 0x0000001702002986 */ /* 0x0003e2000c101506 */
[----:B0-----:R-:W-:Y:S02]  /*126e0*/  LEA R20, P6, R4, R24, 0x1 ;  /* 0x0000001804147211 */ /* 0x001fe400078c08ff */
[----:B------:R-:W-:Y:S02]  /*126f0*/  ISETP.LT.AND P2, PT, R12, c[0x0][0x17c], !P0 ;  /* 0x00005f000c007a0c */ /* 0x000fe40004741270 */
[----:B------:R-:W-:Y:S01]  /*12700*/  LEA.HI.X.SX32 R21, R4, R0, 0x1, P6 ;  /* 0x0000000004157211 */ /* 0x000fe200030f0eff */
[----:B------:R-:W-:Y:S01]  /*12710*/  IMAD R12, R6, 0x2, R8 ;  /* 0x00000002060c7824 */ /* 0x000fe200078e0208 */
[----:B------:R-:W-:Y:S02]  /*12720*/  LOP3.LUT R4, R18, 0x5e, R14, 0xfe, !PT ;  /* 0x0000005e12047812 */ /* 0x000fe400078efe0e */
[----:B-1----:R-:W-:Y:S01]  /*12730*/  LEA R2, P6, R8, R24, 0x1 ;  /* 0x0000001808027211 */ /* 0x002fe200078c08ff */
[----:B------:R0:W-:Y:S01]  /*12740*/  @P1 STG.E.U16 [R20.64], R25 ;  /* 0x0000001914001986 */ /* 0x0001e2000c101506 */
[----:B------:R-:W-:-:S02]  /*12750*/  ISETP.LT.AND P1, PT, R4, c[0x0][0x17c], !P0 ;  /* 0x00005f0004007a0c */ /* 0x000fc40004721270 */
[----:B------:R-:W-:Y:S01]  /*12760*/  LEA.HI.X.SX32 R3, R8, R0, 0x1, P6 ;  /* 0x0000000008037211 */ /* 0x000fe200030f0eff */
[----:B------:R-:W-:Y:S01]  /*12770*/  IMAD R4, R6, 0x2, R12 ;  /* 0x0000000206047824 */ /* 0x000fe200078e020c */
[----:B------:R-:W-:-:S03]  /*12780*/  LOP3.LUT R8, R18, 0x60, R14, 0xfe, !PT ;  /* 0x0000006012087812 */ /* 0x000fc600078efe0e */
[----:B------:R1:W-:Y:S01]  /*12790*/  @P5 STG.E.U16 [R2.64], R19 ;  /* 0x0000001302005986 */ /* 0x0003e2000c101506 */
[----:B0-----:R-:W-:Y:S02]  /*127a0*/  LEA R20, P6, R12, R24, 0x1 ;  /* 0x000000180c147211 */ /* 0x001fe400078c08ff */
[----:B------:R-:W-:Y:S01]  /*127b0*/  ISETP.LT.AND P5, PT, R8, c[0x0][0x17c], !P0 ;  /* 0x00005f0008007a0c */ /* 0x000fe200047a1270 */
[----:B------:R-:W-:Y:S01]  /*127c0*/  IMAD R8, R6, 0x2, R4 ;  /* 0x0000000206087824 */ /* 0x000fe200078e0204 */
[----:B------:R-:W-:Y:S02]  /*127d0*/  LEA.HI.X.SX32 R21, R12, R0, 0x1, P6 ;  /* 0x000000000c157211 */ /* 0x000fe400030f0eff */
[----:B-1----:R-:W-:-:S03]  /*127e0*/  LEA R2, P6, R4, R24, 0x1 ;  /* 0x0000001804027211 */ /* 0x002fc600078c08ff */
[----:B------:R0:W-:Y:S01]  /*127f0*/  @P4 STG.E.U16 [R20.64], R5 ;  /* 0x0000000514004986 */ /* 0x0001e2000c101506 */
[----:B------:R-:W-:Y:S02]  /*12800*/  LEA.HI.X.SX32 R3, R4, R0, 0x1, P6 ;  /* 0x0000000004037211 */ /* 0x000fe400030f0eff */
[----:B0-----:R-:W-:-:S04]  /*12810*/  LEA R20, P6, R8, R24, 0x1 ;  /* 0x0000001808147211 */ /* 0x001fc800078c08ff */
[----:B------:R-:W-:Y:S01]  /*12820*/  LEA.HI.X.SX32 R21, R8, R0, 0x1, P6 ;  /* 0x0000000008157211 */ /* 0x000fe200030f0eff */
[----:B------:R-:W-:Y:S04]  /*12830*/  @P3 STG.E.U16 [R2.64], R9 ;  /* 0x0000000902003986 */ /* 0x000fe8000c101506 */
[----:B------:R0:W-:Y:S04]  /*12840*/  @P2 STG.E.U16 [R20.64], R13 ;  /* 0x0000000d14002986 */ /* 0x0001e8000c101506 */
[----:B0-----:R-:W2:Y:S01]  /*12850*/  LDL.LU R13, [R1+0x38c] ;  /* 0x00038c00010d7983 */ /* 0x001ea20000300800 */
[----:B------:R-:W-:Y:S01]  /*12860*/  LOP3.LUT R12, R18, 0x62, R14, 0xfe, !PT ;  /* 0x00000062120c7812 */ /* 0x000fe200078efe0e */
[----:B------:R-:W-:Y:S01]  /*12870*/  IMAD R3, R6, 0x2, R8 ;  /* 0x0000000206037824 */ /* 0x000fe200078e0208 */
[----:B------:R-:W-:-:S02]  /*12880*/  LOP3.LUT R4, R18, 0x64, R14, 0xfe, !PT ;  /* 0x0000006412047812 */ /* 0x000fc400078efe0e */
[----:B------:R-:W-:Y:S02]  /*12890*/  ISETP.LT.AND P4, PT, R12, c[0x0][0x17c], !P0 ;  /* 0x00005f000c007a0c */ /* 0x000fe40004781270 */
[----:B------:R-:W-:Y:S02]  /*128a0*/  LOP3.LUT R8, R18, 0x66, R14, 0xfe, !PT ;  /* 0x0000006612087812 */ /* 0x000fe400078efe0e */
[----:B------:R-:W-:Y:S01]  /*128b0*/  ISETP.LT.AND P3, PT, R4, c[0x0][0x17c], !P0 ;  /* 0x00005f0004007a0c */ /* 0x000fe20004761270 */
[----:B------:R-:W-:Y:S01]  /*128c0*/  IMAD R4, R6, 0x2, R3 ;  /* 0x0000000206047824 */ /* 0x000fe200078e0203 */
[C---:B------:R-:W-:Y:S02]  /*128d0*/  LEA R2, P6, R3.reuse, R24, 0x1 ;  /* 0x0000001803027211 */ /* 0x040fe400078c08ff */
[----:B------:R-:W-:Y:S02]  /*128e0*/  ISETP.LT.AND P2, PT, R8, c[0x0][0x17c], !P0 ;  /* 0x00005f0008007a0c */ /* 0x000fe40004741270 */
[----:B------:R-:W-:Y:S01]  /*128f0*/  LEA.HI.X.SX32 R3, R3, R0, 0x1, P6 ;  /* 0x0000000003037211 */ /* 0x000fe200030f0eff */
[----:B------:R-:W-:Y:S01]  /*12900*/  IMAD R8, R6, 0x2, R4 ;  /* 0x0000000206087824 */ /* 0x000fe200078e0204 */
[----:B------:R-:W-:-:S02]  /*12910*/  LEA R20, P6, R4, R24, 0x1 ;  /* 0x0000001804147211 */ /* 0x000fc400078c08ff */
[----:B------:R-:W-:Y:S01]  /*12920*/  PRMT R5, R15, 0x7632, R5 ;  /* 0x000076320f057816 */ /* 0x000fe20000000005 */
[----:B------:R0:W-:Y:S01]  /*12930*/  @P1 STG.E.U16 [R2.64], R17 ;  /* 0x0000001102001986 */ /* 0x0001e2000c101506 */
[----:B------:R-:W-:Y:S01]  /*12940*/  LEA.HI.X.SX32 R21, R4, R0, 0x1, P6 ;  /* 0x0000000004157211 */ /* 0x000fe200030f0eff */
[----:B------:R-:W-:Y:S02]  /*12950*/  IMAD R4, R6, 0x2, R8 ;  /* 0x0000000206047824 */ /* 0x000fe400078e0208 */
[----:B------:R-:W-:Y:S04]  /*12960*/  STL [R1+0x5f0], R17 ;  /* 0x0005f01101007387 */ /* 0x000fe80000100800 */
[----:B------:R1:W-:Y:S01]  /*12970*/  @P5 STG.E.U16 [R20.64], R5 ;  /* 0x0000000514005986 */ /* 0x0003e2000c101506 */
[----:B0-----:R-:W-:-:S04]  /*12980*/  LEA R2, P6, R8, R24, 0x1 ;  /* 0x0000001808027211 */ /* 0x001fc800078c08ff */
[----:B------:R-:W-:Y:S02]  /*12990*/  LEA.HI.X.SX32 R3, R8, R0, 0x1, P6 ;  /* 0x0000000008037211 */ /* 0x000fe400030f0eff */
[----:B-1----:R-:W-:Y:S02]  /*129a0*/  PRMT R5, R11, 0x7632, R5 ;  /* 0x000076320b057816 */ /* 0x002fe40000000005 */
[----:B------:R-:W-:-:S03]  /*129b0*/  LEA R20, P6, R4, R24, 0x1 ;  /* 0x0000001804147211 */ /* 0x000fc600078c08ff */
[----:B------:R0:W-:Y:S01]  /*129c0*/  @P4 STG.E.U16 [R2.64], R5 ;  /* 0x0000000502004986 */ /* 0x0001e2000c101506 */
[----:B------:R-:W-:Y:S02]  /*129d0*/  LEA.HI.X.SX32 R21, R4, R0, 0x1, P6 ;  /* 0x0000000004157211 */ /* 0x000fe400030f0eff */
[----:B------:R-:W-:Y:S01]  /*129e0*/  PRMT R9, R7, 0x7632, R9 ;  /* 0x0000763207097816 */ /* 0x000fe20000000009 */
[----:B0-----:R-:W-:Y:S01]  /*129f0*/  IMAD R3, R6, 0x2, R4 ;  /* 0x0000000206037824 */ /* 0x001fe200078e0204 */
[----:B------:R-:W-:-:S04]  /*12a00*/  PRMT R5, R10, 0x7632, R5 ;  /* 0x000076320a057816 */ /* 0x000fc80000000005 */
[----:B------:R-:W-:Y:S01]  /*12a10*/  LEA R2, P6, R3, R24, 0x1 ;  /* 0x0000001803027211 */ /* 0x000fe200078c08ff */
[----:B------:R0:W-:Y:S04]  /*12a20*/  @P3 STG.E.U16 [R20.64], R5 ;  /* 0x0000000514003986 */ /* 0x0001e8000c101506 */
[----:B------:R-:W-:Y:S01]  /*12a30*/  STL [R1+0x5f4], R24 ;  /* 0x0005f41801007387 */ /* 0x000fe20000100800 */
[----:B0-----:R-:W-:Y:S02]  /*12a40*/  PRMT R5, R29, 0x7632, R5 ;  /* 0x000076321d057816 */ /* 0x001fe40000000005 */
[----:B--2---:R-:W-:Y:S02]  /*12a50*/  LOP3.LUT R12, R13, 0x68, R14, 0xfe, !PT ;  /* 0x000000680d0c7812 */ /* 0x004fe400078efe0e */
[----:B------:R-:W0:Y:S02]  /*12a60*/  S2R R14, SR_TID.X ;  /* 0x00000000000e7919 */ /* 0x000e240000002100 */
[----:B0-----:R-:W-:-:S04]  /*12a70*/  SHF.R.U32.HI R17, RZ, 0x8, R14 ;  /* 0x00000008ff117819 */ /* 0x001fc8000001160e */
[----:B------:R-:W-:-:S04]  /*12a80*/  SGXT.U32 R17, R17, 0x1 ;  /* 0x000000011111781a */ /* 0x000fc80000000000 */
[C-C-:B------:R-:W-:Y:S02]  /*12a90*/  LOP3.LUT R8, R13.reuse, 0x6c, R17.reuse, 0xfe, !PT ;  /* 0x0000006c0d087812 */ /* 0x140fe400078efe11 */
[----:B------:R-:W-:Y:S02]  /*12aa0*/  LOP3.LUT R4, R13, 0x6e, R17, 0xfe, !PT ;  /* 0x0000006e0d047812 */ /* 0x000fe400078efe11 */
[----:B------:R-:W-:Y:S01]  /*12ab0*/  ISETP.LT.AND P4, PT, R8, c[0x0][0x17c], !P0 ;  /* 0x00005f0008007a0c */ /* 0x000fe20004781270 */
[----:B------:R-:W-:Y:S01]  /*12ac0*/  IMAD R8, R6, 0x2, R3 ;  /* 0x0000000206087824 */ /* 0x000fe200078e0203 */
[----:B------:R-:W-:Y:S02]  /*12ad0*/  ISETP.LT.AND P3, PT, R4, c[0x0][0x17c], !P0 ;  /* 0x00005f0004007a0c */ /* 0x000fe40004761270 */
        /* <DEDUP_REMOVED lines=8> */
[----:B------:R-:W-:Y:S01]  /*12b60*/  LEA.HI.X.SX32 R3, R4, R0, 0x1, P2 ;  /* 0x0000000004037211 */ /* 0x000fe200010f0eff */
[----:B------:R-:W-:Y:S01]  /*12b70*/  IMAD R4, R6, 0x2, R8 ;  /* 0x0000000206047824 */ /* 0x000fe200078e0208 */
[C-C-:B------:R-:W-:Y:S02]  /*12b80*/  LOP3.LUT R6, R13.reuse, 0x8c, R17.reuse, 0xfe, !PT ;  /* 0x0000008c0d067812 */ /* 0x140fe400078efe11 */
[----:B------:R-:W-:-:S03]  /*12b90*/  LOP3.LUT R10, R13, 0x90, R17, 0xfe, !PT ;  /* 0x000000900d0a7812 */ /* 0x000fc600078efe11 */
[----:B------:R0:W-:Y:S04]  /*12ba0*/  STL [R1], R6 ;  /* 0x0000000601007387 */ /* 0x0001e80000100800 */
[----:B------:R1:W-:Y:S01]  /*12bb0*/  STL [R1+0x10], R7 ;  /* 0x0000100701007387 */ /* 0x0003e20000100800 */
[----:B0-----:R-:W-:-:S03]  /*12bc0*/  LOP3.LUT R6, R13, 0x92, R17, 0xfe, !PT ;  /* 0x000000920d067812 */ /* 0x001fc600078efe11 */
[----:B------:R0:W-:Y:S01]  /*12bd0*/  STL [R1+0x14], R10 ;  /* 0x0000140a01007387 */ /* 0x0001e20000100800 */
[----:B-1----:R-:W-:-:S03]  /*12be0*/  LOP3.LUT R7, R13, 0x94, R17, 0xfe, !PT ;  /* 0x000000940d077812 */ /* 0x002fc600078efe11 */
[----:B------:R1:W-:Y:S04]  /*12bf0*/  STL [R1+0x20], R6 ;  /* 0x0000200601007387 */ /* 0x0003e80000100800 */
[----:B------:R2:W-:Y:S01]  /*12c00*/  STL [R1+0x30], R7 ;  /* 0x0000300701007387 */ /* 0x0005e20000100800 */
[C-C-:B0-----:R-:W-:Y:S02]  /*12c10*/  LOP3.LUT R10, R13.reuse, 0x96, R17.reuse, 0xfe, !PT ;  /* 0x000000960d0a7812 */ /* 0x141fe400078efe11 */
[----:B-1----:R-:W-:-:S03]  /*12c20*/  LOP3.LUT R6, R13, 0x98, R17, 0xfe, !PT ;  /* 0x000000980d067812 */ /* 0x002fc600078efe11 */
[----:B------:R-:W-:Y:S01]  /*12c30*/  STL [R1+0x40], R10 ;  /* 0x0000400a01007387 */ /* 0x000fe20000100800 */
[----:B--2---:R-:W-:-:S03]  /*12c40*/  LOP3.LUT R7, R13, 0x9a, R17, 0xfe, !PT ;  /* 0x0000009a0d077812 */ /* 0x004fc600078efe11 */
[----:B------:R-:W-:Y:S01]  /*12c50*/  STL [R1+0x44], R6 ;  /* 0x0000440601007387 */ /* 0x000fe20000100800 */
[----:B------:R-:W-:-:S03]  /*12c60*/  LOP3.LUT R11, R13, 0xa4, R17, 0xfe, !PT ;  /* 0x000000a40d0b7812 */ /* 0x000fc600078efe11 */
[----:B------:R0:W-:Y:S01]  /*12c70*/  STL [R1+0x50], R7 ;  /* 0x0000500701007387 */ /* 0x0001e20000100800 */
[----:B------:R-:W-:-:S03]  /*12c80*/  LOP3.LUT R15, R13, 0xa8, R17, 0xfe, !PT ;  /* 0x000000a80d0f7812 */ /* 0x000fc600078efe11 */
[----:B------:R1:W-:Y:S01]  /*12c90*/  STL [R1+0x80], R11 ;  /* 0x0000800b01007387 */ /* 0x0003e20000100800 */
[C-C-:B0-----:R-:W-:Y:S02]  /*12ca0*/  LOP3.LUT R7, R13.reuse, 0xa6, R17.reuse, 0xfe, !PT ;  /* 0x000000a60d077812 */ /* 0x141fe400078efe11 */
[----:B-1----:R-:W-:-:S03]  /*12cb0*/  LOP3.LUT R11, R13, 0xaa, R17, 0xfe, !PT ;  /* 0x000000aa0d0b7812 */ /* 0x002fc600078efe11 */
[----:B------:R0:W-:Y:S04]  /*12cc0*/  STL [R1+0x84], R7 ;  /* 0x0000840701007387 */ /* 0x0001e80000100800 */
[----:B------:R1:W-:Y:S01]  /*12cd0*/  STL [R1+0x90], R15 ;  /* 0x0000900f01007387 */ /* 0x0003e20000100800 */
[----:B0-----:R-:W-:-:S03]  /*12ce0*/  LOP3.LUT R7, R13, 0xac, R17, 0xfe, !PT ;  /* 0x000000ac0d077812 */ /* 0x001fc600078efe11 */
[----:B------:R0:W-:Y:S01]  /*12cf0*/  STL [R1+0x94], R11 ;  /* 0x0000940b01007387 */ /* 0x0001e20000100800 */
[----:B-1----:R-:W-:-:S03]  /*12d00*/  LOP3.LUT R15, R13, 0xae, R17, 0xfe, !PT ;  /* 0x000000ae0d0f7812 */ /* 0x002fc600078efe11 */
        /* <DEDUP_REMOVED lines=8> */
[----:B------:R0:W-:Y:S01]  /*12d90*/  STL [R1+0xc0], R15 ;  /* 0x0000c00f01007387 */ /* 0x0001e20000100800 */
[----:B--2---:R-:W-:-:S03]  /*12da0*/  LOP3.LUT R7, R13, 0xb8, R17, 0xfe, !PT ;  /* 0x000000b80d077812 */ /* 0x004fc600078efe11 */
        /* <DEDUP_REMOVED lines=33> */
[C-C-:B-1----:R-:W-:Y:S02]  /*12fc0*/  LOP3.LUT R11, R13.reuse, 0xda, R17.reuse, 0xfe, !PT ;  /* 0x000000da0d0b7812 */ /* 0x142fe400078efe11 */
[----:B--2---:R-:W-:Y:S01]  /*12fd0*/  LOP3.LUT R7, R13, 0xdc, R17, 0xfe, !PT ;  /* 0x000000dc0d077812 */ /* 0x004fe200078efe11 */
[----:B------:R0:W-:Y:S01]  /*12fe0*/  STL [R1+0x10c], R15 ;  /* 0x00010c0f01007387 */ /* 0x0001e20000100800 */
[----:B------:R-:W-:-:S03]  /*12ff0*/  ISETP.LT.AND P1, PT, R12, c[0x0][0x17c], !P0 ;  /* 0x00005f000c007a0c */ /* 0x000fc60004721270 */
[----:B------:R-:W-:Y:S04]  /*13000*/  STL [R1+0x5d0], R7 ;  /* 0x0005d00701007387 */ /* 0x000fe80000100800 */
[----:B------:R1:W-:Y:S01]  /*13010*/  STL [R1+0x110], R11 ;  /* 0x0001100b01007387 */ /* 0x0003e20000100800 */
[C-C-:B0-----:R-:W-:Y:S02]  /*13020*/  LOP3.LUT R15, R13.reuse, 0xe0, R17.reuse, 0xfe, !PT ;  /* 0x000000e00d0f7812 */ /* 0x141fe400078efe11 */
[----:B-1----:R-:W-:-:S05]  /*13030*/  LOP3.LUT R11, R13, 0xde, R17, 0xfe, !PT ;  /* 0x000000de0d0b7812 */ /* 0x002fca00078efe11 */
[----:B------:R0:W-:Y:S04]  /*13040*/  STL [R1+0x5d4], R11 ;  /* 0x0005d40b01007387 */ /* 0x0001e80000100800 */
[----:B------:R1:W-:Y:S01]  /*13050*/  STL [R1+0x5d8], R15 ;  /* 0x0005d80f01007387 */ /* 0x0003e20000100800 */
[C-C-:B------:R-:W-:Y:S02]  /*13060*/  LOP3.LUT R7, R13.reuse, 0xe8, R17.reuse, 0xfe, !PT ;  /* 0x000000e80d077812 */ /* 0x140fe400078efe11 */
[C-C-:B0-----:R-:W-:Y:S02]  /*13070*/  LOP3.LUT R11, R13.reuse, 0xe6, R17.reuse, 0xfe, !PT ;  /* 0x000000e60d0b7812 */ /* 0x141fe400078efe11 */
[----:B-1----:R-:W-:Y:S01]  /*13080*/  LOP3.LUT R15, R13, 0xe4, R17, 0xfe, !PT ;  /* 0x000000e40d0f7812 */ /* 0x002fe200078efe11 */
[----:B------:R0:W-:Y:S04]  /*13090*/  @P1 STG.E.U16 [R20.64], R5 ;  /* 0x0000000514001986 */ /* 0x0001e8000c101506 */
[----:B------:R1:W-:Y:S01]  /*130a0*/  STL [R1+0x124], R15 ;  /* 0x0001240f01007387 */ /* 0x0003e20000100800 */
[----:B0-----:R-:W-:-:S03]  /*130b0*/  LEA R20, P1, R8, R24, 0x1 ;  /* 0x0000001808147211 */ /* 0x001fc600078208ff */
[----:B-1----:R-:W2:Y:S04]  /*130c0*/  LDL.LU R15, [R1+0x34] ;  /* 0x00003400010f7983 */ /* 0x002ea80000300800 */
[----:B------:R0:W-:Y:S01]  /*130d0*/  STL [R1+0x128], R11 ;  /* 0x0001280b01007387 */ /* 0x0001e20000100800 */
[----:B------:R-:W-:Y:S02]  /*130e0*/  LEA.HI.X.SX32 R21, R8, R0, 0x1, P1 ;  /* 0x0000000008157211 */ /* 0x000fe400008f0eff */
[----:B------:R-:W-:Y:S02]  /*130f0*/  LEA R22, P1, R4, R24, 0x1 ;  /* 0x0000001804167211 */ /* 0x000fe400078208ff */
[C-C-:B------:R-:W-:Y:S01]  /*13100*/  LOP3.LUT R24, R13.reuse, 0xec, R17.reuse, 0xfe, !PT ;  /* 0x000000ec0d187812 */ /* 0x140fe200078efe11 */
[----:B0-----:R-:W3:Y:S04]  /*13110*/  LDL.LU R11, [R1+0x24] ;  /* 0x00002400010b7983 */ /* 0x001ee80000300800 */
[----:B------:R0:W-:Y:S02]  /*13120*/  STL [R1+0x12c], R7 ;  /* 0x00012c0701007387 */ /* 0x0001e40000100800 */
[----:B0-----:R-:W-:-:S05]  /*13130*/  LOP3.LUT R7, R13, 0xea, R17, 0xfe, !PT ;  /* 0x000000ea0d077812 */ /* 0x001fca00078efe11 */
[----:B------:R0:W-:Y:S01]  /*13140*/  STL [R1+0x130], R7 ;  /* 0x0001300701007387 */ /* 0x0001e20000100800 */
[----:B------:R-:W-:-:S03]  /*13150*/  LOP3.LUT R12, R13, 0x6a, R17, 0xfe, !PT ;  /* 0x0000006a0d0c7812 */ /* 0x000fc600078efe11 */
[----:B------:R1:W-:Y:S01]  /*13160*/  STL [R1+0x134], R24 ;  /* 0x0001341801007387 */ /* 0x0003e20000100800 */
[C-C-:B0-----:R-:W-:Y:S02]  /*13170*/  LOP3.LUT R7, R13.reuse, 0xee, R17.reuse, 0xfe, !PT ;  /* 0x000000ee0d077812 */ /* 0x141fe400078efe11 */
[----:B-1----:R-:W-:-:S03]  /*13180*/  LOP3.LUT R24, R13, 0xf0, R17, 0xfe, !PT ;  /* 0x000000f00d187812 */ /* 0x002fc600078efe11 */
[----:B------:R0:W-:Y:S01]  /*13190*/  STL [R1+0x138], R7 ;  /* 0x0001380701007387 */ /* 0x0001e20000100800 */
[----:B------:R-:W-:-:S03]  /*131a0*/  ISETP.LT.AND P5, PT, R12, c[0x0][0x17c], !P0 ;  /* 0x00005f000c007a0c */ /* 0x000fc600047a1270 */
[----:B------:R1:W-:Y:S01]  /*131b0*/  STL [R1+0x13c], R24 ;  /* 0x00013c1801007387 */ /* 0x0003e20000100800 */
[C-C-:B0-----:R-:W-:Y:S02]  /*131c0*/  LOP3.LUT R7, R13.reuse, 0xf2, R17.reuse, 0xfe, !PT ;  /* 0x000000f20d077812 */ /* 0x141fe400078efe11 */
[----:B-1----:R-:W-:-:S03]  /*131d0*/  LOP3.LUT R24, R13, 0xf4, R17, 0xfe, !PT ;  /* 0x000000f40d187812 */ /* 0x002fc600078efe11 */
[----:B------:R0:W-:Y:S01]  /*131e0*/  STL [R1+0x140], R7 ;  /* 0x0001400701007387 */ /* 0x0001e20000100800 */
[----:B------:R-:W-:-:S03]  /*131f0*/  PRMT R5, R28, 0x7632, R5 ;  /* 0x000076321c057816 */ /* 0x000fc60000000005 */
[----:B------:R1:W-:Y:S01]  /*13200*/  STL [R1+0x144], R24 ;  /* 0x0001441801007387 */ /* 0x0003e20000100800 */
[C-C-:B0-----:R-:W-:Y:S02]  /*13210*/  LOP3.LUT R7, R13.reuse, 0xf6, R17.reuse, 0xfe, !PT ;  /* 0x000000f60d077812 */ /* 0x141fe400078efe11 */
[----:B-1----:R-:W-:-:S03]  /*13220*/  LOP3.LUT R24, R13, 0xf8, R17, 0xfe, !PT ;  /* 0x000000f80d187812 */ /* 0x002fc600078efe11 */
[----:B------:R0:W-:Y:S01]  /*13230*/  STL [R1+0x14c], R7 ;  /* 0x00014c0701007387 */ /* 0x0001e20000100800 */
[----:B------:R-:W-:Y:S02]  /*13240*/  PRMT R9, R27, 0x7632, R9 ;  /* 0x000076321b097816 */ /* 0x000fe40000000009 */
[----:B------:R-:W-:Y:S01]  /*13250*/  LEA.HI.X.SX32 R23, R4, R0, 0x1, P1 ;  /* 0x0000000004177211 */ /* 0x000fe200008f0eff */
[----:B------:R1:W-:Y:S04]  /*13260*/  @P5 STG.E.U16 [R2.64], R5 ;  /* 0x0000000502005986 */ /* 0x0003e8000c101506 */
[----:B0-----:R-:W4:Y:S04]  /*13270*/  LDL.LU R7, [R1+0x4] ;  /* 0x0000040001077983 */ /* 0x001f280000300800 */
[----:B------:R0:W-:Y:S01]  /*13280*/  STL [R1+0x150], R24 ;  /* 0x0001501801007387 */ /* 0x0001e20000100800 */
[----:B-1----:R-:W-:-:S03]  /*13290*/  PRMT R3, R26, 0x7632, R3 ;  /* 0x000076321a037816 */ /* 0x002fc60000000003 */
[----:B------:R1:W-:Y:S01]  /*132a0*/  @P4 STG.E.U16 [R20.64], R9 ;  /* 0x0000000914004986 */ /* 0x0003e2000c101506 */
[----:B0-----:R-:W-:-:S03]  /*132b0*/  LOP3.LUT R24, R13, 0xfa, R17, 0xfe, !PT ;  /* 0x000000fa0d187812 */ /* 0x001fc600078efe11 */
[----:B------:R-:W-:Y:S01]  /*132c0*/  @P3 STG.E.U16 [R22.64], R3 ;  /* 0x0000000316003986 */ /* 0x000fe2000c101506 */
[----:B------:R-:W-:-:S03]  /*132d0*/  LOP3.LUT R2, R13, 0x70, R17, 0xfe, !PT ;  /* 0x000000700d027812 */ /* 0x000fc600078efe11 */
[----:B------:R0:W-:Y:S01]  /*132e0*/  STL [R1+0x154], R24 ;  /* 0x0001541801007387 */ /* 0x0001e20000100800 */
[C-C-:B-1----:R-:W-:Y:S02]  /*132f0*/  LOP3.LUT R20, R13.reuse, 0x72, R17.reuse, 0xfe, !PT ;  /* 0x000000720d147812 */ /* 0x142fe400078efe11 */
[C-C-:B------:R-:W-:Y:S02]  /*13300*/  LOP3.LUT R21, R13.reuse, 0x74, R17.reuse, 0xfe, !PT ;  /* 0x000000740d157812 */ /* 0x140fe400078efe11 */
[C-C-:B------:R-:W-:Y:S02]  /*13310*/  LOP3.LUT R12, R13.reuse, 0x78, R17.reuse, 0xfe, !PT ;  /* 0x000000780d0c7812 */ /* 0x140fe400078efe11 */
[C-C-:B------:R-:W-:Y:S02]  /*13320*/  LOP3.LUT R16, R13.reuse, 0x7a, R17.reuse, 0xfe, !PT ;  /* 0x0000007a0d107812 */ /* 0x140fe400078efe11 */
[C-C-:B0-----:R-:W-:Y:S02]  /*13330*/  LOP3.LUT R24, R13.reuse, 0xfc, R17.reuse, 0xfe, !PT ;  /* 0x000000fc0d187812 */ /* 0x141fe400078efe11 */
[----:B------:R-:W-:-:S02]  /*13340*/  LOP3.LUT R3, R13, 0x76, R17, 0xfe, !PT ;  /* 0x000000760d037812 */ /* 0x000fc400078efe11 */
[C-C-:B------:R-:W-:Y:S02]  /*13350*/  LOP3.LUT R8, R13.reuse, 0x7c, R17.reuse, 0xfe, !PT ;  /* 0x0000007c0d087812 */ /* 0x140fe400078efe11 */
[C-C-:B------:R-:W-:Y:S02]  /*13360*/  LOP3.LUT R22, R13.reuse, 0x7e, R17.reuse, 0xfe, !PT ;  /* 0x0000007e0d167812 */ /* 0x140fe400078efe11 */
[C-C-:B------:R-:W-:Y:S02]  /*13370*/  LOP3.LUT R23, R13.reuse, 0x80, R17.reuse, 0xfe, !PT ;  /* 0x000000800d177812 */ /* 0x140fe400078efe11 */
[C-C-:B------:R-:W-:Y:S02]  /*13380*/  LOP3.LUT R25, R13.reuse, 0x82, R17.reuse, 0xfe, !PT ;  /* 0x000000820d197812 */ /* 0x140fe400078efe11 */
[C-C-:B------:R-:W-:Y:S02]  /*13390*/  LOP3.LUT R26, R13.reuse, 0x84, R17.reuse, 0xfe, !PT ;  /* 0x000000840d1a7812 */ /* 0x140fe400078efe11 */
        /* <DEDUP_REMOVED lines=8> */
[----:B------:R-:W-:Y:S01]  /*13420*/  LOP3.LUT R13, R13, 0xfe, R17, 0xfe, !PT ;  /* 0x000000fe0d0d7812 */ /* 0x000fe200078efe11 */
[----:B------:R0:W-:Y:S01]  /*13430*/  STL [R1+0x158], R24 ;  /* 0x0001581801007387 */ /* 0x0001e20000100800 */
[----:B------:R-:W-:-:S03]  /*13440*/  ISETP.LT.AND P5, PT, R20, c[0x0][0x17c], !P0 ;  /* 0x00005f0014007a0c */ /* 0x000fc600047a1270 */
[----:B0-----:R-:W5:Y:S04]  /*13450*/  LDL.LU R24, [R1+0x5f4] ;  /* 0x0005f40001187983 */ /* 0x001f680000300800 */
[----:B------:R-:W3:Y:S04]  /*13460*/  LDL.LU R17, [R1+0x5f0] ;  /* 0x0005f00001117983 */ /* 0x000ee80000300800 */
[----:B------:R0:W-:Y:S04]  /*13470*/  STL [R1+0x148], R13 ;  /* 0x0001480d01007387 */ /* 0x0001e80000100800 */
[----:B0-----:R-:W3:Y:S04]  /*13480*/  LDL.LU R13, [R1+0x5ec] ;  /* 0x0005ec00010d7983 */ /* 0x001ee80000300800 */
[----:B------:R-:W3:Y:S01]  /*13490*/  LDL.LU R20, [R1+0x54] ;  /* 0x0000540001147983 */ /* 0x000ee20000300800 */
[----:B------:R-:W-:Y:S01]  /*134a0*/  ISETP.LT.AND P2, PT, R2, c[0x0][0x17c], !P0 ;  /* 0x00005f0002007a0c */ /* 0x000fe20004741270 */
[----:B------:R-:W-:-:S04]  /*134b0*/  IMAD.MOV.U32 R2, RZ, RZ, c[0x0][0x198] ;  /* 0x00006600ff027624 */ /* 0x000fc800078e00ff */
[----:B------:R-:W-:Y:S01]  /*134c0*/  IMAD R4, R2, 0x2, R4 ;  /* 0x0000000202047824 */ /* 0x000fe200078e0204 */
[----:B------:R-:W-:Y:S01]  /*134d0*/  ISETP.LT.AND P4, PT, R21, c[0x0][0x17c], !P0 ;  /* 0x00005f0015007a0c */ /* 0x000fe20004781270 */
[----:B------:R-:W-:Y:S01]  /*134e0*/  IMAD.MOV.U32 R21, RZ, RZ, c[0x0][0x198] ;  /* 0x00006600ff157624 */ /* 0x000fe200078e00ff */
[----:B------:R-:W-:Y:S02]  /*134f0*/  ISETP.LT.AND P3, PT, R3, c[0x0][0x17c], !P0 ;  /* 0x00005f0003007a0c */ /* 0x000fe40004761270 */
[----:B--2---:R-:W-:Y:S02]  /*13500*/  PRMT R9, R15, 0x7632, R9 ;  /* 0x000076320f097816 */ /* 0x004fe40000000009 */
[----:B-----5:R-:W-:-:S04]  /*13510*/  LEA R2, P1, R4, R24, 0x1 ;  /* 0x0000001804027211 */ /* 0x020fc800078208ff */
[----:B------:R-:W-:Y:S02]  /*13520*/  LEA.HI.X.SX32 R3, R4, R0, 0x1, P1 ;  /* 0x0000000004037211 */ /* 0x000fe400008f0eff */
[----:B------:R-:W-:Y:S02]  /*13530*/  ISETP.LT.AND P1, PT, R12, c[0x0][0x17c], !P0 ;  /* 0x00005f000c007a0c */ /* 0x000fe40004721270 */
[----:B---3--:R-:W-:Y:S01]  /*13540*/  PRMT R5, R20, 0x7632, R5 ;  /* 0x0000763214057816 */ /* 0x008fe20000000005 */
[----:B------:R-:W-:-:S04]  /*13550*/  IMAD R20, R21, 0x2, R4 ;  /* 0x0000000215147824 */ /* 0x000fc800078e0204 */
[----:B------:R0:W-:Y:S01]  /*13560*/  @P2 STG.E.U16 [R2.64], R5 ;  /* 0x0000000502002986 */ /* 0x0001e2000c101506 */
[----:B------:R-:W-:Y:S01]  /*13570*/  IMAD R4, R21, 0x2, R20 ;  /* 0x0000000215047824 */ /* 0x000fe200078e0214 */
[----:B------:R-:W-:Y:S01]  /*13580*/  ISETP.LT.AND P2, PT, R16, c[0x0][0x17c], !P0 ;  /* 0x00005f0010007a0c */ /* 0x000fe20004741270 */
[----:B------:R-:W-:-:S04]  /*13590*/  IMAD.MOV.U32 R16, RZ, RZ, c[0x0][0x198] ;  /* 0x00006600ff107624 */ /* 0x000fc800078e00ff */
[----:B------:R-:W-:Y:S01]  /*135a0*/  IMAD R12, R16, 0x2, R4 ;  /* 0x00000002100c7824 */ /* 0x000fe200078e0204 */
[----:B0-----:R-:W-:-:S04]  /*135b0*/  LEA R2, P6, R20, R24, 0x1 ;  /* 0x0000001814027211 */ /* 0x001fc800078c08ff */
[----:B------:R-:W-:Y:S02]  /*135c0*/  LEA.HI.X.SX32 R3, R20, R0, 0x1, P6 ;  /* 0x0000000014037211 */ /* 0x000fe400030f0eff */
[C---:B------:R-:W-:Y:S02]  /*135d0*/  LEA R20, P6, R4.reuse, R24, 0x1 ;  /* 0x0000001804147211 */ /* 0x040fe400078c08ff */
[----:B------:R-:W-:Y:S01]  /*135e0*/  PRMT R5, R11, 0x7632, R5 ;  /* 0x000076320b057816 */ /* 0x000fe20000000005 */
[----:B------:R0:W-:Y:S01]  /*135f0*/  @P5 STG.E.U16 [R2.64], R9 ;  /* 0x0000000902005986 */ /* 0x0001e2000c101506 */
[----:B------:R-:W-:Y:S01]  /*13600*/  LEA.HI.X.SX32 R21, R4, R0, 0x1, P6 ;  /* 0x0000000004157211 */ /* 0x000fe200030f0eff */
[----:B------:R-:W-:-:S04]  /*13610*/  IMAD R4, R16, 0x2, R12 ;  /* 0x0000000210047824 */ /* 0x000fc800078e020c */
[----:B------:R1:W-:Y:S01]  /*13620*/  @P4 STG.E.U16 [R20.64], R5 ;  /* 0x0000000514004986 */ /* 0x0003e2000c101506 */
[----:B0-----:R-:W-:-:S04]  /*13630*/  LEA R2, P6, R12, R24, 0x1 ;  /* 0x000000180c027211 */ /* 0x001fc800078c08ff */
[----:B------:R-:W-:Y:S02]  /*13640*/  LEA.HI.X.SX32 R3, R12, R0, 0x1, P6 ;  /* 0x000000000c037211 */ /* 0x000fe400030f0eff */
[----:B-1----:R-:W-:Y:S01]  /*13650*/  LEA R20, P6, R4, R24, 0x1 ;  /* 0x0000001804147211 */ /* 0x002fe200078c08ff */
[----:B------:R-:W2:Y:S01]  /*13660*/  LDL.LU R12, [R1+0x14] ;  /* 0x00001400010c7983 */ /* 0x000ea20000300800 */
[----:B----4-:R-:W-:Y:S02]  /*13670*/  PRMT R5, R7, 0x7632, R5 ;  /* 0x0000763207057816 */ /* 0x010fe40000000005 */
[----:B------:R-:W-:Y:S01]  /*13680*/  ISETP.LT.AND P5, PT, R8, c[0x0][0x17c], !P0 ;  /* 0x00005f0008007a0c */ /* 0x000fe200047a1270 */
[--C-:B------:R-:W-:Y:S01]  /*13690*/  IMAD R8, R16, 0x2, R4.reuse ;  /* 0x0000000210087824 */ /* 0x100fe200078e0204 */
[----:B------:R-:W-:Y:S01]  /*136a0*/  LEA.HI.X.SX32 R21, R4, R0, 0x1, P6 ;  /* 0x0000000004157211 */ /* 0x000fe200030f0eff */
[----:B------:R-:W3:Y:S01]  /*136b0*/  LDL.LU R15, [R1+0x78] ;  /* 0x00007800010f7983 */ /* 0x000ee20000300800 */
[----:B------:R-:W-:-:S02]  /*136c0*/  PRMT R4, R5, 0x7632, R4 ;  /* 0x0000763205047816 */ /* 0x000fc40000000004 */
[----:B------:R-:W-:Y:S01]  /*136d0*/  ISETP.LT.AND P4, PT, R22, c[0x0][0x17c], !P0 ;  /* 0x00005f0016007a0c */ /* 0x000fe20004781270 */
[----:B------:R-:W4:Y:S04]  /*136e0*/  LDL.LU R11, [R1+0x88] ;  /* 0x00008800010b7983 */ /* 0x000f280000300800 */
[----:B------:R-:W5:Y:S04]  /*136f0*/  LDL.LU R7, [R1+0x98] ;  /* 0x0000980001077983 */ /* 0x000f680000300800 */
[----:B------:R-:W-:Y:S01]  /*13700*/  @P3 STG.E.U16 [R2.64], R5 ;  /* 0x0000000502003986 */ /* 0x000fe2000c101506 */
[----:B------:R-:W-:-:S03]  /*13710*/  ISETP.LT.AND P3, PT, R23, c[0x0][0x17c], !P0 ;  /* 0x00005f0017007a0c */ /* 0x000fc60004761270 */
[----:B------:R-:W2:Y:S04]  /*13720*/  LDL.LU R22, [R1+0x10] ;  /* 0x0000100001167983 */ /* 0x000ea80000300800 */
[----:B------:R-:W2:Y:S04]  /*13730*/  LDL.LU R23, [R1+0xb8] ;  /* 0x0000b80001177983 */ /* 0x000ea80000300800 */
[----:B------:R0:W-:Y:S01]  /*13740*/  @P1 STG.E.U16 [R20.64], R4 ;  /* 0x0000000414001986 */ /* 0x0001e2000c101506 */
[----:B------:R-:W-:-:S03]  /*13750*/  ISETP.LT.AND P1, PT, R25, c[0x0][0x17c], !P0 ;  /* 0x00005f0019007a0c */ /* 0x000fc60004721270 */
[----:B0-----:R-:W2:Y:S04]  /*13760*/  LDL.LU R21, [R1] ;  /* 0x0000000001157983 */ /* 0x001ea80000300800 */
[----:B------:R-:W2:Y:S04]  /*13770*/  LDL.LU R20, [R1+0x20] ;  /* 0x0000200001147983 */ /* 0x000ea80000300800 */
[----:B------:R-:W2:Y:S01]  /*13780*/  LDL.LU R25, [R1+0x68] ;  /* 0x0000680001197983 */ /* 0x000ea20000300800 */
[----:B------:R-:W-:Y:S01]  /*13790*/  LEA R2, P6, R8, R24, 0x1 ;  /* 0x0000001808027211 */ /* 0x000fe200078c08ff */
[----:B------:R-:W-:Y:S01]  /*137a0*/  IMAD R5, R16, 0x2, R8 ;  /* 0x0000000210057824 */ /* 0x000fe200078e0208 */
[----:B------:R-:W-:-:S02]  /*137b0*/  PRMT R9, R9, 0x7632, R9 ;  /* 0x0000763209097816 */ /* 0x000fc40000000009 */
[----:B------:R-:W-:Y:S02]  /*137c0*/  LEA.HI.X.SX32 R3, R8, R0, 0x1, P6 ;  /* 0x0000000008037211 */ /* 0x000fe400030f0eff */
[----:B------:R-:W-:-:S03]  /*137d0*/  LEA R4, P6, R5, R24, 0x1 ;  /* 0x0000001805047211 */ /* 0x000fc600078c08ff */
[----:B------:R0:W-:Y:S01]  /*137e0*/  @P2 STG.E.U16 [R2.64], R9 ;  /* 0x0000000902002986 */ /* 0x0001e2000c101506 */
[----:B------:R-:W-:Y:S02]  /*137f0*/  PRMT R13, R13, 0x7632, R13 ;  /* 0x000076320d0d7816 */ /* 0x000fe4000000000d */
[----:B------:R-:W-:Y:S01]  /*13800*/  PRMT R17, R17, 0x7632, R17 ;  /* 0x0000763211117816 */ /* 0x000fe20000000011 */
[----:B0-----:R-:W-:Y:S01]  /*13810*/  IMAD R3, R16, 0x2, R5 ;  /* 0x0000000210037824 */ /* 0x001fe200078e0205 */
[----:B------:R-:W-:-:S03]  /*13820*/  LEA.HI.X.SX32 R5, R5, R0, 0x1, P6 ;  /* 0x0000000005057211 */ /* 0x000fc600030f0eff */
[C---:B------:R-:W-:Y:S01]  /*13830*/  IMAD R8, R16.reuse, 0x2, R3 ;  /* 0x0000000210087824 */ /* 0x040fe200078e0203 */
[C---:B------:R-:W-:Y:S01]  /*13840*/  LEA R2, P6, R3.reuse, R24, 0x1 ;  /* 0x0000001803027211 */ /* 0x040fe200078c08ff */
[----:B------:R0:W-:Y:S02]  /*13850*/  @P5 STG.E.U16 [R4.64], R13 ;  /* 0x0000000d04005986 */ /* 0x0001e4000c101506 */
[----:B------:R-:W-:Y:S01]  /*13860*/  IMAD R9, R16, 0x2, R8 ;  /* 0x0000000210097824 */ /* 0x000fe200078e0208 */
[----:B------:R-:W-:Y:S02]  /*13870*/  LEA.HI.X.SX32 R3, R3, R0, 0x1, P6 ;  /* 0x0000000003037211 */ /* 0x000fe400030f0eff */
[----:B------:R-:W-:-:S03]  /*13880*/  ISETP.LT.AND P2, PT, R26, c[0x0][0x17c], !P0 ;  /* 0x00005f001a007a0c */ /* 0x000fc60004741270 */
[----:B------:R1:W-:Y:S01]  /*13890*/  @P4 STG.E.U16 [R2.64], R17 ;  /* 0x0000001102004986 */ /* 0x0003e2000c101506 */
[----:B0-----:R-:W-:-:S04]  /*138a0*/  LEA R4, P6, R8, R24, 0x1 ;  /* 0x0000001808047211 */ /* 0x001fc800078c08ff */
[----:B------:R-:W-:Y:S01]  /*138b0*/  LEA.HI.X.SX32 R5, R8, R0, 0x1, P6 ;  /* 0x0000000008057211 */ /* 0x000fe200030f0eff */
[C---:B------:R-:W-:Y:S01]  /*138c0*/  IMAD R8, R16.reuse, 0x2, R9 ;  /* 0x0000000210087824 */ /* 0x040fe200078e0209 */
[----:B-1----:R-:W-:Y:S01]  /*138d0*/  LEA R2, P6, R9, R24, 0x1 ;  /* 0x0000001809027211 */ /* 0x002fe200078c08ff */
[----:B------:R-:W5:Y:S01]  /*138e0*/  LDL.LU R17, [R1+0x48] ;  /* 0x0000480001117983 */ /* 0x000f620000300800 */
[----:B------:R-:W-:Y:S02]  /*138f0*/  ISETP.LT.AND P5, PT, R27, c[0x0][0x17c], !P0 ;  /* 0x00005f001b007a0c */ /* 0x000fe400047a1270 */
[----:B------:R-:W-:Y:S01]  /*13900*/  LEA.HI.X.SX32 R3, R9, R0, 0x1, P6 ;  /* 0x0000000009037211 */ /* 0x000fe200030f0eff */
[----:B------:R-:W-:Y:S01]  /*13910*/  IMAD R9, R16, 0x2, R8 ;  /* 0x0000000210097824 */ /* 0x000fe200078e0208 */
[----:B------:R-:W-:Y:S01]  /*13920*/  ISETP.LT.AND P4, PT, R28, c[0x0][0x17c], !P0 ;  /* 0x00005f001c007a0c */ /* 0x000fe20004781270 */
[----:B---3--:R0:W-:Y:S02]  /*13930*/  @P3 STG.E.U16 [R4.64], R15 ;  /* 0x0000000f04003986 */ /* 0x0081e4000c101506 */
[----:B0-----:R-:W-:-:S04]  /*13940*/  LEA R4, P6, R8, R24, 0x1 ;  /* 0x0000001808047211 */ /* 0x001fc800078c08ff */
[----:B------:R-:W-:Y:S01]  /*13950*/  LEA.HI.X.SX32 R5, R8, R0, 0x1, P6 ;  /* 0x0000000008057211 */ /* 0x000fe200030f0eff */
[----:B------:R-:W-:Y:S01]  /*13960*/  IMAD R8, R16, 0x2, R9 ;  /* 0x0000000210087824 */ /* 0x000fe200078e0209 */
[----:B------:R-:W-:Y:S02]  /*13970*/  ISETP.LT.AND P3, PT, R29, c[0x0][0x17c], !P0 ;  /* 0x00005f001d007a0c */ /* 0x000fe40004761270 */
[----:B------:R-:W3:Y:S04]  /*13980*/  LDL.LU R29, [R1+0xa8] ;  /* 0x0000a800011d7983 */ /* 0x000ee80000300800 */
[----:B------:R-:W3:Y:S04]  /*13990*/  LDL.LU R28, [R1+0x40] ;  /* 0x00004000011c7983 */ /* 0x000ee80000300800 */
[----:B------:R-:W3:Y:S04]  /*139a0*/  LDL.LU R13, [R1+0x44] ;  /* 0x00004400010d7983 */ /* 0x000ee80000300800 */
[----:B--2---:R0:W-:Y:S04]  /*139b0*/  @P1 STG.E.U16 [R2.64], R25 ;  /* 0x0000001902001986 */ /* 0x0041e8000c101506 */
[----:B----4-:R1:W-:Y:S01]  /*139c0*/  @P2 STG.E.U16 [R4.64], R11 ;  /* 0x0000000b04002986 */ /* 0x0103e2000c101506 */
[----:B0-----:R-:W-:-:S04]  /*139d0*/  LEA R2, P6, R9, R24, 0x1 ;  /* 0x0000001809027211 */ /* 0x001fc800078c08ff */
[----:B------:R-:W-:Y:S01]  /*139e0*/  LEA.HI.X.SX32 R3, R9, R0, 0x1, P6 ;  /* 0x0000000009037211 */ /* 0x000fe200030f0eff */
[----:B------:R-:W-:Y:S01]  /*139f0*/  IMAD R9, R16, 0x2, R8 ;  /* 0x0000000210097824 */ /* 0x000fe200078e0208 */
[----:B-1----:R-:W-:-:S03]  /*13a00*/  LEA R4, P6, R8, R24, 0x1 ;  /* 0x0000001808047211 */ /* 0x002fc600078c08ff */
[----:B-----5:R0:W-:Y:S01]  /*13a10*/  @P5 STG.E.U16 [R2.64], R7 ;  /* 0x0000000702005986 */ /* 0x0201e2000c101506 */
[----:B------:R-:W-:Y:S01]  /*13a20*/  LEA.HI.X.SX32 R5, R8, R0, 0x1, P6 ;  /* 0x0000000008057211 */ /* 0x000fe200030f0eff */
[----:B------:R-:W-:Y:S01]  /*13a30*/  IMAD R8, R16, 0x2, R9 ;  /* 0x0000000210087824 */ /* 0x000fe200078e0209 */
[----:B------:R-:W-:Y:S02]  /*13a40*/  ISETP.LT.AND P1, PT, R21, c[0x0][0x17c], !P0 ;  /* 0x00005f0015007a0c */ /* 0x000fe40004721270 */
[----:B------:R-:W2:Y:S01]  /*13a50*/  LDL.LU R21, [R1+0x18] ;  /* 0x0000180001157983 */ /* 0x000ea20000300800 */
[----:B------:R-:W-:Y:S02]  /*13a60*/  ISETP.LT.AND P2, PT, R22, c[0x0][0x17c], !P0 ;  /* 0x00005f0016007a0c */ /* 0x000fe40004741270 */
[C---:B0-----:R-:W-:Y:S01]  /*13a70*/  LEA R2, P6, R9.reuse, R24, 0x1 ;  /* 0x0000001809027211 */ /* 0x041fe200078c08ff */
[----:B------:R0:W-:Y:S03]  /*13a80*/  @P4 STG.E.U16 [R4.64], R23 ;  /* 0x0000001704004986 */ /* 0x0001e6000c101506 */
[----:B------:R-:W-:Y:S01]  /*13a90*/  LEA.HI.X.SX32 R3, R9, R0, 0x1, P6 ;  /* 0x0000000009037211 */ /* 0x000fe200030f0eff */
[----:B------:R-:W4:Y:S01]  /*13aa0*/  LDL.LU R22, [R1+0x50] ;  /* 0x0000500001167983 */ /* 0x000f220000300800 */
[----:B------:R-:W-:-:S03]  /*13ab0*/  ISETP.LT.AND P5, PT, R12, c[0x0][0x17c], !P0 ;  /* 0x00005f000c007a0c */ /* 0x000fc600047a1270 */
[----:B------:R-:W5:Y:S01]  /*13ac0*/  LDL.LU R27, [R1+0x58] ;  /* 0x00005800011b7983 */ /* 0x000f620000300800 */
[----:B------:R-:W-:Y:S02]  /*13ad0*/  ISETP.LT.AND P4, PT, R20, c[0x0][0x17c], !P0 ;  /* 0x00005f0014007a0c */ /* 0x000fe40004781270 */
[----:B0-----:R-:W-:Y:S01]  /*13ae0*/  LEA R4, P6, R8, R24, 0x1 ;  /* 0x0000001808047211 */ /* 0x001fe200078c08ff */
[----:B------:R-:W4:Y:S01]  /*13af0*/  LDL.LU R26, [R1+0x38] ;  /* 0x00003800011a7983 */ /* 0x000f220000300800 */
[----:B------:R-:W-:Y:S02]  /*13b00*/  IMAD R9, R16, 0x2, R8 ;  /* 0x0000000210097824 */ /* 0x000fe400078e0208 */
[----:B------:R-:W-:Y:S01]  /*13b10*/  LEA.HI.X.SX32 R5, R8, R0, 0x1, P6 ;  /* 0x0000000008057211 */ /* 0x000fe200030f0eff */
[----:B------:R-:W4:Y:S04]  /*13b20*/  LDL.LU R12, [R1+0x28] ;  /* 0x00002800010c7983 */ /* 0x000f280000300800 */
[----:B------:R-:W4:Y:S04]  /*13b30*/  LDL.LU R20, [R1+0x8] ;  /* 0x0000080001147983 */ /* 0x000f280000300800 */
[----:B------:R-:W4:Y:S04]  /*13b40*/  LDL.LU R8, [R1+0x30] ;  /* 0x0000300001087983 */ /* 0x000f280000300800 */
[----:B---3--:R0:W-:Y:S04]  /*13b50*/  @P3 STG.E.U16 [R2.64], R29 ;  /* 0x0000001d02003986 */ /* 0x0081e8000c101506 */
[----:B------:R1:W-:Y:S01]  /*13b60*/  @P1 STG.E.U16 [R4.64], R17 ;  /* 0x0000001104001986 */ /* 0x0003e2000c101506 */
[----:B0-----:R-:W-:-:S04]  /*13b70*/  LEA R2, P6, R9, R24, 0x1 ;  /* 0x0000001809027211 */ /* 0x001fc800078c08ff */
[----:B------:R-:W-:Y:S02]  /*13b80*/  LEA.HI.X.SX32 R3, R9, R0, 0x1, P6 ;  /* 0x0000000009037211 */ /* 0x000fe400030f0eff */
[----:B------:R-:W-:-:S03]  /*13b90*/  ISETP.LT.AND P1, PT, R28, c[0x0][0x17c], !P0 ;  /* 0x00005f001c007a0c */ /* 0x000fc60004721270 */
[----:B--2---:R0:W-:Y:S01]  /*13ba0*/  @P2 STG.E.U16 [R2.64], R21 ;  /* 0x0000001502002986 */ /* 0x0041e2000c101506 */
[----:B------:R-:W-:-:S03]  /*13bb0*/  ISETP.LT.AND P2, PT, R13, c[0x0][0x17c], !P0 ;  /* 0x00005f000d007a0c */ /* 0x000fc60004741270 */
[----:B------:R-:W2:Y:S01]  /*13bc0*/  LDL.LU R13, [R1+0x84] ;  /* 0x00008400010d7983 */ /* 0x000ea20000300800 */
[----:B----4-:R-:W-:Y:S01]  /*13bd0*/  ISETP.LT.AND P3, PT, R8, c[0x0][0x17c], !P0 ;  /* 0x00005f0008007a0c */ /* 0x010fe20004761270 */
[----:B------:R-:W-:-:S04]  /*13be0*/  IMAD R8, R16, 0x2, R9 ;  /* 0x0000000210087824 */ /* 0x000fc800078e0209 */
[----:B------:R-:W-:Y:S01]  /*13bf0*/  IMAD R9, R16, 0x2, R8 ;  /* 0x0000000210097824 */ /* 0x000fe200078e0208 */
[----:B-1----:R-:W-:-:S04]  /*13c00*/  LEA R4, P6, R8, R24, 0x1 ;  /* 0x0000001808047211 */ /* 0x002fc800078c08ff */
[----:B------:R-:W-:Y:S01]  /*13c10*/  LEA.HI.X.SX32 R5, R8, R0, 0x1, P6 ;  /* 0x0000000008057211 */ /* 0x000fe200030f0eff */
[----:B------:R-:W-:Y:S01]  /*13c20*/  IMAD R8, R16, 0x2, R9 ;  /* 0x0000000210087824 */ /* 0x000fe200078e0209 */
[----:B0-----:R-:W-:-:S03]  /*13c30*/  LEA R2, P6, R9, R24, 0x1 ;  /* 0x0000001809027211 */ /* 0x001fc600078c08ff */
[----:B-----5:R0:W-:Y:S01]  /*13c40*/  @P5 STG.E.U16 [R4.64], R27 ;  /* 0x0000001b04005986 */ /* 0x0201e2000c101506 */
[----:B------:R-:W-:Y:S01]  /*13c50*/  LEA.HI.X.SX32 R3, R9, R0, 0x1, P6 ;  /* 0x0000000009037211 */ /* 0x000fe200030f0eff */
[----:B------:R-:W-:Y:S01]  /*13c60*/  IMAD R9, R16, 0x2, R8 ;  /* 0x0000000210097824 */ /* 0x000fe200078e0208 */
[----:B0-----:R-:W-:-:S04]  /*13c70*/  LEA R4, P6, R8, R24, 0x1 ;  /* 0x0000001808047211 */ /* 0x001fc800078c08ff */
[----:B------:R-:W-:Y:S01]  /*13c80*/  LEA.HI.X.SX32 R5, R8, R0, 0x1, P6 ;  /* 0x0000000008057211 */ /* 0x000fe200030f0eff */
[----:B------:R0:W-:Y:S01]  /*13c90*/  @P4 STG.E.U16 [R2.64], R26 ;  /* 0x0000001a02004986 */ /* 0x0001e2000c101506 */
[----:B------:R-:W-:-:S03]  /*13ca0*/  ISETP.LT.AND P4, PT, R14, c[0x0][0x17c], !P0 ;  /* 0x00005f000e007a0c */ /* 0x000fc60004781270 */
[----:B------:R1:W-:Y:S01]  /*13cb0*/  @P3 STG.E.U16 [R4.64], R12 ;  /* 0x0000000c04003986 */ /* 0x0003e2000c101506 */
[----:B------:R-:W-:-:S03]  /*13cc0*/  ISETP.LT.AND P3, PT, R6, c[0x0][0x17c], !P0 ;  /* 0x00005f0006007a0c */ /* 0x000fc60004761270 */
[----:B------:R-:W3:Y:S01]  /*13cd0*/  LDL.LU R14, [R1+0x5e8] ;  /* 0x0005e800010e7983 */ /* 0x000ee20000300800 */
[----:B0-----:R-:W-:-:S03]  /*13ce0*/  LEA R2, P6, R9, R24, 0x1 ;  /* 0x0000001809027211 */ /* 0x001fc600078c08ff */
[----:B------:R-:W4:Y:S01]  /*13cf0*/  LDL.LU R6, [R1+0x5e4] ;  /* 0x0005e40001067983 */ /* 0x000f220000300800 */
[----:B------:R-:W-:-:S03]  /*13d00*/  LEA.HI.X.SX32 R3, R9, R0, 0x1, P6 ;  /* 0x0000000009037211 */ /* 0x000fc600030f0eff */
[----:B------:R-:W5:Y:S04]  /*13d10*/  LDL.LU R28, [R1+0x94] ;  /* 0x00009400011c7983 */ /* 0x000f680000300800 */
[----:B------:R0:W-:Y:S01]  /*13d20*/  @P1 STG.E.U16 [R2.64], R20 ;  /* 0x0000001402001986 */ /* 0x0001e2000c101506 */
[----:B------:R-:W-:-:S03]  /*13d30*/  ISETP.LT.AND P1, PT, R10, c[0x0][0x17c], !P0 ;  /* 0x00005f000a007a0c */ /* 0x000fc60004721270 */
[----:B------:R-:W2:Y:S01]  /*13d40*/  LDL.LU R10, [R1+0x5e0] ;  /* 0x0005e000010a7983 */ /* 0x000ea20000300800 */
[----:B------:R-:W-:-:S04]  /*13d50*/  IMAD R8, R16, 0x2, R9 ;  /* 0x0000000210087824 */ /* 0x000fc800078e0209 */
[----:B------:R-:W-:Y:S01]  /*13d60*/  IMAD R9, R16, 0x2, R8 ;  /* 0x0000000210097824 */ /* 0x000fe200078e0208 */
[----:B-1----:R-:W-:-:S04]  /*13d70*/  LEA R4, P6, R8, R24, 0x1 ;  /* 0x0000001808047211 */ /* 0x002fc800078c08ff */
[----:B------:R-:W-:Y:S01]  /*13d80*/  LEA.HI.X.SX32 R5, R8, R0, 0x1, P6 ;  /* 0x0000000008057211 */ /* 0x000fe200030f0eff */
[----:B------:R-:W-:Y:S01]  /*13d90*/  IMAD R8, R16, 0x2, R9 ;  /* 0x0000000210087824 */ /* 0x000fe200078e0209 */
[C---:B0-----:R-:W-:Y:S02]  /*13da0*/  LEA R2, P6, R9.reuse, R24, 0x1 ;  /* 0x0000001809027211 */ /* 0x041fe400078c08ff */
[----:B------:R-:W-:Y:S02]  /*13db0*/  ISETP.LT.AND P5, PT, R22, c[0x0][0x17c], !P0 ;  /* 0x00005f0016007a0c */ /* 0x000fe400047a1270 */
[----:B------:R-:W-:Y:S01]  /*13dc0*/  LEA.HI.X.SX32 R3, R9, R0, 0x1, P6 ;  /* 0x0000000009037211 */ /* 0x000fe200030f0eff */
[----:B------:R-:W5:Y:S01]  /*13dd0*/  LDL.LU R22, [R1+0xa0] ;  /* 0x0000a00001167983 */ /* 0x000f620000300800 */
[----:B------:R-:W-:-:S03]  /*13de0*/  IMAD R9, R16, 0x2, R8 ;  /* 0x0000000210097824 */ /* 0x000fc600078e0208 */
[----:B----4-:R0:W-:Y:S01]  /*13df0*/  @P2 STG.E.U16 [R4.64], R6 ;  /* 0x0000000604002986 */ /* 0x0101e2000c101506 */
[----:B------:R-:W-:-:S03]  /*13e00*/  ISETP.LT.AND P2, PT, R18, c[0x0][0x17c], !P0 ;  /* 0x00005f0012007a0c */ /* 0x000fc60004741270 */
[----:B------:R-:W4:Y:S01]  /*13e10*/  LDL.LU R18, [R1+0x5dc] ;  /* 0x0005dc0001127983 */ /* 0x000f220000300800 */
[----:B0-----:R-:W-:-:S04]  /*13e20*/  LEA R4, P6, R8, R24, 0x1 ;  /* 0x0000001808047211 */ /* 0x001fc800078c08ff */
[----:B------:R-:W-:Y:S02]  /*13e30*/  LEA.HI.X.SX32 R5, R8, R0, 0x1, P6 ;  /* 0x0000000008057211 */ /* 0x000fe400030f0eff */
[----:B------:R-:W5:Y:S04]  /*13e40*/  LDL.LU R8, [R1+0x80] ;  /* 0x0000800001087983 */ /* 0x000f680000300800 */
[----:B--2---:R-:W-:Y:S04]  /*13e50*/  @P5 STG.E.U16 [R2.64], R10 ;  /* 0x0000000a02005986 */ /* 0x004fe8000c101506 */
[----:B---3--:R0:W-:Y:S01]  /*13e60*/  @P4 STG.E.U16 [R4.64], R14 ;  /* 0x0000000e04004986 */ /* 0x0081e2000c101506 */
[----:B------:R-:W-:-:S03]  /*13e70*/  ISETP.LT.AND P4, PT, R13, c[0x0][0x17c], !P0 ;  /* 0x00005f000d007a0c */ /* 0x000fc60004781270 */
[----:B------:R-:W2:Y:S04]  /*13e80*/  LDL.LU R13, [R1+0xb0] ;  /* 0x0000b000010d7983 */ /* 0x000ea80000300800 */
[----:B0-----:R-:W3:Y:S01]  /*13e90*/  LDL.LU R5, [R1+0x90] ;  /* 0x0000900001057983 */ /* 0x001ee20000300800 */
[----:B------:R-:W-:-:S04]  /*13ea0*/  LEA R2, P6, R9, R24, 0x1 ;  /* 0x0000001809027211 */ /* 0x000fc800078c08ff */
[----:B------:R-:W-:Y:S02]  /*13eb0*/  LEA.HI.X.SX32 R3, R9, R0, 0x1, P6 ;  /* 0x0000000009037211 */ /* 0x000fe400030f0eff */
[----:B------:R-:W-:Y:S02]  /*13ec0*/  PRMT R10, R15, 0x7632, R10 ;  /* 0x000076320f0a7816 */ /* 0x000fe4000000000a */
[----:B------:R-:W-:Y:S01]  /*13ed0*/  PRMT R6, R25, 0x7632, R6 ;  /* 0x0000763219067816 */ /* 0x000fe20000000006 */
[----:B------:R-:W2:Y:S04]  /*13ee0*/  LDL.LU R15, [R1+0x5d8] ;  /* 0x0005d800010f7983 */ /* 0x000ea80000300800 */
[----:B------:R-:W2:Y:S04]  /*13ef0*/  LDL.LU R25, [R1+0xb4] ;  /* 0x0000b40001197983 */ /* 0x000ea80000300800 */
[----:B----4-:R0:W-:Y:S01]  /*13f00*/  @P3 STG.E.U16 [R2.64], R18 ;  /* 0x0000001202003986 */ /* 0x0101e2000c101506 */
[----:B-----5:R-:W-:Y:S01]  /*13f10*/  ISETP.LT.AND P5, PT, R8, c[0x0][0x17c], !P0 ;  /* 0x00005f0008007a0c */ /* 0x020fe200047a1270 */
[----:B------:R-:W-:-:S04]  /*13f20*/  IMAD R8, R16, 0x2, R9 ;  /* 0x0000000210087824 */ /* 0x000fc800078e0209 */
[----:B------:R-:W-:Y:S01]  /*13f30*/  IMAD R9, R16, 0x2, R8 ;  /* 0x0000000210097824 */ /* 0x000fe200078e0208 */
[C---:B------:R-:W-:Y:S02]  /*13f40*/  LEA R4, P6, R8.reuse, R24, 0x1 ;  /* 0x0000001808047211 */ /* 0x040fe400078c08ff */
[----:B---3--:R-:W-:Y:S02]  /*13f50*/  ISETP.LT.AND P3, PT, R5, c[0x0][0x17c], !P0 ;  /* 0x00005f0005007a0c */ /* 0x008fe40004761270 */
[----:B------:R-:W-:Y:S02]  /*13f60*/  LEA.HI.X.SX32 R5, R8, R0, 0x1, P6 ;  /* 0x0000000008057211 */ /* 0x000fe400030f0eff */
[----:B0-----:R-:W-:-:S04]  /*13f70*/  LEA R2, P6, R9, R24, 0x1 ;  /* 0x0000001809027211 */ /* 0x001fc800078c08ff */
[----:B------:R-:W-:Y:S01]  /*13f80*/  LEA.HI.X.SX32 R3, R9, R0, 0x1, P6 ;  /* 0x0000000009037211 */ /* 0x000fe200030f0eff */
[----:B------:R-:W-:Y:S01]  /*13f90*/  @P1 STG.E.U16 [R4.64], R10 ;  /* 0x0000000a04001986 */ /* 0x000fe2000c101506 */
[----:B------:R-:W-:-:S03]  /*13fa0*/  ISETP.LT.AND P1, PT, R28, c[0x0][0x17c], !P0 ;  /* 0x00005f001c007a0c */ /* 0x000fc60004721270 */
[----:B------:R0:W-:Y:S01]  /*13fb0*/  @P2 STG.E.U16 [R2.64], R6 ;  /* 0x0000000602002986 */ /* 0x0001e2000c101506 */
[----:B------:R-:W-:Y:S01]  /*13fc0*/  ISETP.LT.AND P2, PT, R22, c[0x0][0x17c], !P0 ;  /* 0x00005f0016007a0c */ /* 0x000fe20004741270 */
[----:B------:R-:W-:Y:S02]  /*13fd0*/  IMAD R8, R16, 0x2, R9 ;  /* 0x0000000210087824 */ /* 0x000fe400078e0209 */
[----:B------:R-:W3:Y:S01]  /*13fe0*/  LDL.LU R28, [R1+0xc0] ;  /* 0x0000c000011c7983 */ /* 0x000ee20000300800 */
[----:B0-----:R-:W-:-:S03]  /*13ff0*/  PRMT R6, R11, 0x7632, R6 ;  /* 0x000076320b067816 */ /* 0x001fc60000000006 */
[----:B------:R-:W4:Y:S04]  /*14000*/  LDL.LU R11, [R1+0x5d4] ;  /* 0x0005d400010b7983 */ /* 0x000f280000300800 */
[----:B------:R-:W5:Y:S04]  /*14010*/  LDL.LU R22, [R1+0xc4] ;  /* 0x0000c40001167983 */ /* 0x000f680000300800 */
[----:B------:R-:W2:Y:S01]  /*14020*/  LDL.LU R9, [R1+0xa4] ;  /* 0x0000a40001097983 */ /* 0x000ea20000300800 */
[----:B------:R-:W-:Y:S01]  /*14030*/  LEA R4, P6, R8, R24, 0x1 ;  /* 0x0000001808047211 */ /* 0x000fe200078c08ff */
[----:B------:R-:W-:-:S03]  /*14040*/  IMAD R3, R16, 0x2, R8 ;  /* 0x0000000210037824 */ /* 0x000fc600078e0208 */
[----:B------:R-:W-:Y:S01]  /*14050*/  LEA.HI.X.SX32 R5, R8, R0, 0x1, P6 ;  /* 0x0000000008057211 */ /* 0x000fe200030f0eff */
[----:B------:R-:W-:Y:S01]  /*14060*/  IMAD R2, R16, 0x2, R3 ;  /* 0x0000000210027824 */ /* 0x000fe200078e0203 */
[----:B------:R-:W-:-:S03]  /*14070*/  LEA R8, P6, R3, R24, 0x1 ;  /* 0x0000001803087211 */ /* 0x000fc600078c08ff */
[----:B------:R0:W-:Y:S01]  /*14080*/  @P5 STG.E.U16 [R4.64], R6 ;  /* 0x0000000604005986 */ /* 0x0001e2000c101506 */
[----:B------:R-:W-:-:S03]  /*14090*/  PRMT R10, R7, 0x7632, R10 ;  /* 0x00007632070a7816 */ /* 0x000fc6000000000a */
[----:B------:R-:W3:Y:S01]  /*140a0*/  LDL.LU R7, [R1+0x5d0] ;  /* 0x0005d00001077983 */ /* 0x000ee20000300800 */
[----:B0-----:R-:W-:-:S03]  /*140b0*/  PRMT R6, R23, 0x7632, R6 ;  /* 0x0000763217067816 */ /* 0x001fc60000000006 */
[----:B------:R-:W3:Y:S01]  /*140c0*/  LDL.LU R23, [R1+0xc8] ;  /* 0x0000c80001177983 */ /* 0x000ee20000300800 */
[----:B--2---:R-:W-:Y:S02]  /*140d0*/  ISETP.LT.AND P5, PT, R9, c[0x0][0x17c], !P0 ;  /* 0x00005f0009007a0c */ /* 0x004fe400047a1270 */
[----:B------:R-:W-:Y:S02]  /*140e0*/  LEA.HI.X.SX32 R9, R3, R0, 0x1, P6 ;  /* 0x0000000003097211 */ /* 0x000fe400030f0eff */
[----:B------:R-:W-:Y:S01]  /*140f0*/  LEA R4, P6, R2, R24, 0x1 ;  /* 0x0000001802047211 */ /* 0x000fe200078c08ff */
[----:B------:R-:W-:-:S03]  /*14100*/  IMAD R3, R16, 0x2, R2 ;  /* 0x0000000210037824 */ /* 0x000fc600078e0202 */
[----:B------:R-:W-:Y:S01]  /*14110*/  LEA.HI.X.SX32 R5, R2, R0, 0x1, P6 ;  /* 0x0000000002057211 */ /* 0x000fe200030f0eff */
[----:B------:R-:W-:Y:S01]  /*14120*/  @P4 STG.E.U16 [R8.64], R10 ;  /* 0x0000000a08004986 */ /* 0x000fe2000c101506 */
[----:B------:R-:W-:-:S03]  /*14130*/  LEA R2, P6, R3, R24, 0x1 ;  /* 0x0000001803027211 */ /* 0x000fc600078c08ff */
[----:B------:R0:W-:Y:S02]  /*14140*/  @P3 STG.E.U16 [R4.64], R6 ;  /* 0x0000000604003986 */ /* 0x0001e4000c101506 */
[----:B0-----:R-:W-:Y:S01]  /*14150*/  IMAD R5, R16, 0x2, R3 ;  /* 0x0000000210057824 */ /* 0x001fe200078e0203 */
[----:B------:R-:W-:-:S04]  /*14160*/  LEA.HI.X.SX32 R3, R3, R0, 0x1, P6 ;  /* 0x0000000003037211 */ /* 0x000fc800030f0eff */
[----:B------:R-:W-:Y:S01]  /*14170*/  LEA R4, P6, R5, R24, 0x1 ;  /* 0x0000001805047211 */ /* 0x000fe200078c08ff */
[----:B------:R-:W-:Y:S01]  /*14180*/  IMAD R8, R16, 0x2, R5 ;  /* 0x0000000210087824 */ /* 0x000fe200078e0205 */
[----:B------:R-:W-:Y:S02]  /*14190*/  PRMT R6, R29, 0x7632, R6 ;  /* 0x000076321d067816 */ /* 0x000fe40000000006 */
[----:B------:R-:W-:Y:S02]  /*141a0*/  LEA.HI.X.SX32 R5, R5, R0, 0x1, P6 ;  /* 0x0000000005057211 */ /* 0x000fe400030f0eff */
[----:B------:R-:W-:Y:S01]  /*141b0*/  PRMT R10, R17, 0x7632, R10 ;  /* 0x00007632110a7816 */ /* 0x000fe2000000000a */
[----:B------:R0:W-:Y:S01]  /*141c0*/  @P1 STG.E.U16 [R2.64], R6 ;  /* 0x0000000602001986 */ /* 0x0001e2000c101506 */
[----:B------:R-:W-:Y:S02]  /*141d0*/  ISETP.LT.AND P4, PT, R13, c[0x0][0x17c], !P0 ;  /* 0x00005f000d007a0c */ /* 0x000fe40004781270 */
[----:B------:R-:W-:Y:S01]  /*141e0*/  ISETP.LT.AND P3, PT, R25, c[0x0][0x17c], !P0 ;  /* 0x00005f0019007a0c */ /* 0x000fe20004761270 */
[----:B------:R-:W2:Y:S04]  /*141f0*/  LDL.LU R13, [R1+0xcc] ;  /* 0x0000cc00010d7983 */ /* 0x000ea80000300800 */
[----:B------:R-:W2:Y:S01]  /*14200*/  LDL.LU R25, [R1+0xd0] ;  /* 0x0000d00001197983 */ /* 0x000ea20000300800 */
[----:B0-----:R-:W-:-:S03]  /*14210*/  PRMT R6, R21, 0x7632, R6 ;  /* 0x0000763215067816 */ /* 0x001fc60000000006 */
[----:B------:R0:W-:Y:S01]  /*14220*/  @P2 STG.E.U16 [R4.64], R10 ;  /* 0x0000000a04002986 */ /* 0x0001e2000c101506 */
[----:B-----5:R-:W-:-:S03]  /*14230*/  ISETP.LT.AND P2, PT, R22, c[0x0][0x17c], !P0 ;  /* 0x00005f0016007a0c */ /* 0x020fc60004741270 */
[----:B------:R-:W5:Y:S04]  /*14240*/  LDL.LU R21, [R1+0xd4] ;  /* 0x0000d40001157983 */ /* 0x000f680000300800 */
[----:B------:R-:W2:Y:S01]  /*14250*/  LDL.LU R22, [R1+0xd8] ;  /* 0x0000d80001167983 */ /* 0x000ea20000300800 */
[----:B------:R-:W-:Y:S01]  /*14260*/  LEA R2, P6, R8, R24, 0x1 ;  /* 0x0000001808027211 */ /* 0x000fe200078c08ff */
[----:B------:R-:W-:-:S03]  /*14270*/  IMAD R9, R16, 0x2, R8 ;  /* 0x0000000210097824 */ /* 0x000fc600078e0208 */
[----:B------:R-:W-:Y:S02]  /*14280*/  LEA.HI.X.SX32 R3, R8, R0, 0x1, P6 ;  /* 0x0000000008037211 */ /* 0x000fe400030f0eff */
[----:B0-----:R-:W-:-:S03]  /*14290*/  LEA R4, P6, R9, R24, 0x1 ;  /* 0x0000001809047211 */ /* 0x001fc600078c08ff */
[----:B------:R0:W-:Y:S01]  /*142a0*/  @P5 STG.E.U16 [R2.64], R6 ;  /* 0x0000000602005986 */ /* 0x0001e2000c101506 */
[----:B------:R-:W-:Y:S02]  /*142b0*/  LEA.HI.X.SX32 R5, R9, R0, 0x1, P6 ;  /* 0x0000000009057211 */ /* 0x000fe400030f0eff */
[----:B---3--:R-:W-:Y:S01]  /*142c0*/  ISETP.LT.AND P1, PT, R28, c[0x0][0x17c], !P0 ;  /* 0x00005f001c007a0c */ /* 0x008fe20004721270 */
[----:B0-----:R-:W-:Y:S01]  /*142d0*/  IMAD R3, R16, 0x2, R9 ;  /* 0x0000000210037824 */ /* 0x001fe200078e0209 */
[----:B------:R-:W-:-:S03]  /*142e0*/  PRMT R6, R27, 0x7632, R6 ;  /* 0x000076321b067816 */ /* 0x000fc60000000006 */
[----:B------:R-:W-:Y:S01]  /*142f0*/  IMAD R8, R16, 0x2, R3 ;  /* 0x0000000210087824 */ /* 0x000fe200078e0203 */
[C---:B------:R-:W-:Y:S01]  /*14300*/  LEA R2, P6, R3.reuse, R24, 0x1 ;  /* 0x0000001803027211 */ /* 0x040fe200078c08ff */
[----:B------:R0:W-:Y:S03]  /*14310*/  @P4 STG.E.U16 [R4.64], R6 ;  /* 0x0000000604004986 */ /* 0x0001e6000c101506 */
[----:B------:R-:W-:Y:S02]  /*14320*/  LEA.HI.X.SX32 R3, R3, R0, 0x1, P6 ;  /* 0x0000000003037211 */ /* 0x000fe400030f0eff */
[----:B------:R-:W-:Y:S02]  /*14330*/  PRMT R10, R26, 0x7632, R10 ;  /* 0x000076321a0a7816 */ /* 0x000fe4000000000a */
[----:B0-----:R-:W-:Y:S02]  /*14340*/  LEA R4, P6, R8, R24, 0x1 ;  /* 0x0000001808047211 */ /* 0x001fe400078c08ff */
[----:B------:R-:W-:-:S02]  /*14350*/  PRMT R6, R12, 0x7632, R6 ;  /* 0x000076320c067816 */ /* 0x000fc40000000006 */
[----:B------:R-:W-:Y:S02]  /*14360*/  LEA.HI.X.SX32 R5, R8, R0, 0x1, P6 ;  /* 0x0000000008057211 */ /* 0x000fe400030f0eff */
[----:B------:R-:W-:Y:S01]  /*14370*/  ISETP.LT.AND P5, PT, R23, c[0x0][0x17c], !P0 ;  /* 0x00005f0017007a0c */ /* 0x000fe200047a1270 */
[----:B------:R0:W-:Y:S04]  /*14380*/  @P3 STG.E.U16 [R2.64], R10 ;  /* 0x0000000a02003986 */ /* 0x0001e8000c101506 */
[----:B------:R-:W3:Y:S01]  /*14390*/  LDL.LU R23, [R1+0xdc] ;  /* 0x0000dc0001177983 */ /* 0x000ee20000300800 */
[----:B------:R-:W-:-:S03]  /*143a0*/  IMAD R9, R16, 0x2, R8 ;  /* 0x0000000210097824 */ /* 0x000fc600078e0208 */
[----:B------:R-:W4:Y:S04]  /*143b0*/  LDL.LU R12, [R1+0xe0] ;  /* 0x0000e000010c7983 */ /* 0x000f280000300800 */
[----:B------:R1:W-:Y:S01]  /*143c0*/  @P1 STG.E.U16 [R4.64], R6 ;  /* 0x0000000604001986 */ /* 0x0003e2000c101506 */
[C---:B0-----:R-:W-:Y:S02]  /*143d0*/  LEA R2, P6, R9.reuse, R24, 0x1 ;  /* 0x0000001809027211 */ /* 0x041fe400078c08ff */
[----:B-1----:R-:W-:Y:S02]  /*143e0*/  PRMT R6, R20, 0x7632, R6 ;  /* 0x0000763214067816 */ /* 0x002fe40000000006 */
[----:B------:R-:W4:Y:S01]  /*143f0*/  LDL.LU R20, [R1+0xe4] ;  /* 0x0000e40001147983 */ /* 0x000f220000300800 */
[----:B------:R-:W-:-:S05]  /*14400*/  LEA.HI.X.SX32 R3, R9, R0, 0x1, P6 ;  /* 0x0000000009037211 */ /* 0x000fca00030f0eff */
[----:B------:R0:W-:Y:S01]  /*14410*/  @P2 STG.E.U16 [R2.64], R6 ;  /* 0x0000000602002986 */ /* 0x0001e2000c101506 */
[----:B--2---:R-:W-:-:S03]  /*14420*/  ISETP.LT.AND P2, PT, R22, c[0x0][0x17c], !P0 ;  /* 0x00005f0016007a0c */ /* 0x004fc60004741270 */
[----:B------:R-:W2:Y:S01]  /*14430*/  LDL.LU R22, [R1+0xe8] ;  /* 0x0000e80001167983 */ /* 0x000ea20000300800 */
[----:B------:R-:W-:Y:S01]  /*14440*/  IMAD R5, R16, 0x2, R9 ;  /* 0x0000000210057824 */ /* 0x000fe200078e0209 */
[----:B------:R-:W-:Y:S02]  /*14450*/  ISETP.LT.AND P4, PT, R13, c[0x0][0x17c], !P0 ;  /* 0x00005f000d007a0c */ /* 0x000fe40004781270 */
[----:B------:R-:W-:Y:S01]  /*14460*/  PRMT R10, R10, 0x7632, R10 ;  /* 0x000076320a0a7816 */ /* 0x000fe2000000000a */
[----:B------:R-:W-:Y:S01]  /*14470*/  IMAD R8, R16, 0x2, R5 ;  /* 0x0000000210087824 */ /* 0x000fe200078e0205 */
[C---:B------:R-:W-:Y:S01]  /*14480*/  LEA R4, P6, R5.reuse, R24, 0x1 ;  /* 0x0000001805047211 */ /* 0x040fe200078c08ff */
[----:B------:R-:W2:Y:S03]  /*14490*/  LDL.LU R27, [R1+0x7c] ;  /* 0x00007c00011b7983 */ /* 0x000ea60000300800 */
[----:B------:R-:W-:-:S02]  /*144a0*/  LEA.HI.X.SX32 R5, R5, R0, 0x1, P6 ;  /* 0x0000000005057211 */ /* 0x000fc400030f0eff */
[----:B0-----:R-:W-:Y:S02]  /*144b0*/  LEA R2, P6, R8, R24, 0x1 ;  /* 0x0000001808027211 */ /* 0x001fe400078c08ff */
[----:B------:R-:W-:Y:S01]  /*144c0*/  PRMT R9, R6, 0x7632, R9 ;  /* 0x0000763206097816 */ /* 0x000fe20000000009 */
[----:B------:R-:W-:Y:S01]  /*144d0*/  IMAD R6, R16, 0x2, R8 ;  /* 0x0000000210067824 */ /* 0x000fe200078e0208 */
[----:B------:R-:W-:Y:S02]  /*144e0*/  LEA.HI.X.SX32 R3, R8, R0, 0x1, P6 ;  /* 0x0000000008037211 */ /* 0x000fe400030f0eff */
[----:B------:R-:W-:Y:S01]  /*144f0*/  ISETP.LT.AND P3, PT, R25, c[0x0][0x17c], !P0 ;  /* 0x00005f0019007a0c */ /* 0x000fe20004761270 */
[----:B------:R0:W-:Y:S01]  /*14500*/  @P5 STG.E.U16 [R4.64], R9 ;  /* 0x0000000904005986 */ /* 0x0001e2000c101506 */
[----:B-----5:R-:W-:-:S03]  /*14510*/  ISETP.LT.AND P1, PT, R21, c[0x0][0x17c], !P0 ;  /* 0x00005f0015007a0c */ /* 0x020fc60004721270 */
[----:B------:R1:W-:Y:S01]  /*14520*/  @P4 STG.E.U16 [R2.64], R10 ;  /* 0x0000000a02004986 */ /* 0x0003e2000c101506 */
[----:B------:R-:W-:Y:S02]  /*14530*/  PRMT R14, R14, 0x7632, R14 ;  /* 0x000076320e0e7816 */ /* 0x000fe4000000000e */
[----:B------:R-:W-:Y:S01]  /*14540*/  PRMT R18, R18, 0x7632, R18 ;  /* 0x0000763212127816 */ /* 0x000fe20000000012 */
[----:B------:R-:W5:Y:S01]  /*14550*/  LDL.LU R21, [R1+0xec] ;  /* 0x0000ec0001157983 */ /* 0x000f620000300800 */
[----:B0-----:R-:W-:Y:S01]  /*14560*/  LEA R4, P6, R6, R24, 0x1 ;  /* 0x0000001806047211 */ /* 0x001fe200078c08ff */
[----:B-1----:R-:W-:-:S03]  /*14570*/  IMAD R3, R16, 0x2, R6 ;  /* 0x0000000210037824 */ /* 0x002fc600078e0206 */
[----:B------:R-:W-:Y:S02]  /*14580*/  LEA.HI.X.SX32 R5, R6, R0, 0x1, P6 ;  /* 0x0000000006057211 */ /* 0x000fe400030f0eff */
[C---:B------:R-:W-:Y:S01]  /*14590*/  LEA R2, P6, R3.reuse, R24, 0x1 ;  /* 0x0000001803027211 */ /* 0x040fe200078c08ff */
[----:B------:R-:W-:Y:S02]  /*145a0*/  IMAD R6, R16, 0x2, R3 ;  /* 0x0000000210067824 */ /* 0x000fe400078e0203 */
[----:B------:R-:W-:Y:S01]  /*145b0*/  @P3 STG.E.U16 [R4.64], R14 ;  /* 0x0000000e04003986 */ /* 0x000fe2000c101506 */
[----:B------:R-:W-:Y:S02]  /*145c0*/  LEA.HI.X.SX32 R3, R3, R0, 0x1, P6 ;  /* 0x0000000003037211 */ /* 0x000fe400030f0eff */
[----:B---3--:R-:W-:Y:S02]  /*145d0*/  ISETP.LT.AND P5, PT, R23, c[0x0][0x17c], !P0 ;  /* 0x00005f0017007a0c */ /* 0x008fe400047a1270 */
[----:B------:R-:W3:Y:S01]  /*145e0*/  LDL.LU R23, [R1+0xf0] ;  /* 0x0000f00001177983 */ /* 0x000ee20000300800 */
[----:B----4-:R-:W-:-:S03]  /*145f0*/  ISETP.LT.AND P4, PT, R12, c[0x0][0x17c], !P0 ;  /* 0x00005f000c007a0c */ /* 0x010fc60004781270 */
[----:B------:R-:W4:Y:S04]  /*14600*/  LDL.LU R13, [R1+0x6c] ;  /* 0x00006c00010d7983 */ /* 0x000f280000300800 */
[----:B------:R-:W3:Y:S04]  /*14610*/  LDL.LU R12, [R1+0xf4] ;  /* 0x0000f400010c7983 */ /* 0x000ee80000300800 */
[----:B------:R-:W3:Y:S04]  /*14620*/  LDL.LU R29, [R1+0x9c] ;  /* 0x00009c00011d7983 */ /* 0x000ee80000300800 */
[----:B------:R0:W-:Y:S01]  /*14630*/  @P1 STG.E.U16 [R2.64], R18 ;  /* 0x0000001202001986 */ /* 0x0001e2000c101506 */
[----:B------:R-:W-:-:S03]  /*14640*/  ISETP.LT.AND P3, PT, R20, c[0x0][0x17c], !P0 ;  /* 0x00005f0014007a0c */ /* 0x000fc60004761270 */
[----:B------:R-:W3:Y:S04]  /*14650*/  LDL.LU R20, [R1+0xfc] ;  /* 0x0000fc0001147983 */ /* 0x000ee80000300800 */
[----:B------:R-:W3:Y:S04]  /*14660*/  LDL.LU R28, [R1+0xbc] ;  /* 0x0000bc00011c7983 */ /* 0x000ee80000300800 */
[----:B0-----:R-:W3:Y:S01]  /*14670*/  LDL.LU R18, [R1+0x8c] ;  /* 0x00008c0001127983 */ /* 0x001ee20000300800 */
[----:B--2---:R-:W-:-:S03]  /*14680*/  ISETP.LT.AND P1, PT, R22, c[0x0][0x17c], !P0 ;  /* 0x00005f0016007a0c */ /* 0x004fc60004721270 */
[----:B------:R-:W2:Y:S01]  /*14690*/  LDL.LU R22, [R1+0x100] ;  /* 0x0001000001167983 */ /* 0x000ea20000300800 */
[----:B------:R-:W-:Y:S01]  /*146a0*/  LEA R4, P6, R6, R24, 0x1 ;  /* 0x0000001806047211 */ /* 0x000fe200078c08ff */
[----:B------:R-:W-:Y:S02]  /*146b0*/  IMAD R8, R16, 0x2, R6 ;  /* 0x0000000210087824 */ /* 0x000fe400078e0206 */
[----:B------:R-:W2:Y:S01]  /*146c0*/  LDL.LU R17, [R1+0xac] ;  /* 0x0000ac0001117983 */ /* 0x000ea20000300800 */
[----:B------:R-:W-:Y:S01]  /*146d0*/  LEA.HI.X.SX32 R5, R6, R0, 0x1, P6 ;  /* 0x0000000006057211 */ /* 0x000fe200030f0eff */
[----:B------:R-:W-:Y:S01]  /*146e0*/  IMAD R6, R16, 0x2, R8 ;  /* 0x0000000210067824 */ /* 0x000fe200078e0208 */
[C---:B------:R-:W-:Y:S01]  /*146f0*/  LEA R2, P6, R8.reuse, R24, 0x1 ;  /* 0x0000001808027211 */ /* 0x040fe200078c08ff */
[----:B------:R-:W2:Y:S03]  /*14700*/  LDL.LU R26, [R1+0x4c] ;  /* 0x00004c00011a7983 */ /* 0x000ea60000300800 */
[----:B------:R-:W-:Y:S01]  /*14710*/  LEA.HI.X.SX32 R3, R8, R0, 0x1, P6 ;  /* 0x0000000008037211 */ /* 0x000fe200030f0eff */
[----:B------:R0:W-:Y:S01]  /*14720*/  @P2 STG.E.U16 [R4.64], R27 ;  /* 0x0000001b04002986 */ /* 0x0001e2000c101506 */
[----:B------:R-:W-:-:S03]  /*14730*/  IMAD R8, R16, 0x2, R6 ;  /* 0x0000000210087824 */ /* 0x000fc600078e0206 */
[----:B------:R-:W2:Y:S04]  /*14740*/  LDL.LU R14, [R1+0x108] ;  /* 0x00010800010e7983 */ /* 0x000ea80000300800 */
[----:B------:R-:W2:Y:S01]  /*14750*/  LDL.LU R25, [R1+0x10c] ;  /* 0x00010c0001197983 */ /* 0x000ea20000300800 */
[----:B0-----:R-:W-:-:S04]  /*14760*/  LEA R4, P6, R6, R24, 0x1 ;  /* 0x0000001806047211 */ /* 0x001fc800078c08ff */
[----:B------:R-:W-:Y:S01]  /*14770*/  LEA.HI.X.SX32 R5, R6, R0, 0x1, P6 ;  /* 0x0000000006057211 */ /* 0x000fe200030f0eff */
[----:B------:R-:W-:Y:S01]  /*14780*/  IMAD R6, R16, 0x2, R8 ;  /* 0x0000000210067824 */ /* 0x000fe200078e0208 */
[----:B-----5:R-:W-:Y:S02]  /*14790*/  ISETP.LT.AND P2, PT, R21, c[0x0][0x17c], !P0 ;  /* 0x00005f0015007a0c */ /* 0x020fe40004741270 */
[----:B------:R-:W5:Y:S04]  /*147a0*/  LDL.LU R21, [R1+0x1c] ;  /* 0x00001c0001157983 */ /* 0x000f680000300800 */
[----:B----4-:R0:W-:Y:S02]  /*147b0*/  @P5 STG.E.U16 [R2.64], R13 ;  /* 0x0000000d02005986 */ /* 0x0101e4000c101506 */
[----:B0-----:R-:W-:-:S04]  /*147c0*/  LEA R2, P6, R8, R24, 0x1 ;  /* 0x0000001808027211 */ /* 0x001fc800078c08ff */
[----:B------:R-:W-:Y:S01]  /*147d0*/  LEA.HI.X.SX32 R3, R8, R0, 0x1, P6 ;  /* 0x0000000008037211 */ /* 0x000fe200030f0eff */
[----:B------:R-:W-:Y:S01]  /*147e0*/  IMAD R8, R16, 0x2, R6 ;  /* 0x0000000210087824 */ /* 0x000fe200078e0206 */
[----:B---3--:R0:W-:Y:S04]  /*147f0*/  @P4 STG.E.U16 [R4.64], R18 ;  /* 0x0000001204004986 */ /* 0x0081e8000c101506 */
[----:B------:R1:W-:Y:S01]  /*14800*/  @P3 STG.E.U16 [R2.64], R29 ;  /* 0x0000001d02003986 */ /* 0x0003e2000c101506 */
[----:B0-----:R-:W-:-:S04]  /*14810*/  LEA R4, P6, R6, R24, 0x1 ;  /* 0x0000001806047211 */ /* 0x001fc800078c08ff */
[----:B------:R-:W-:Y:S01]  /*14820*/  LEA.HI.X.SX32 R5, R6, R0, 0x1, P6 ;  /* 0x0000000006057211 */ /* 0x000fe200030f0eff */
[----:B------:R-:W-:Y:S01]  /*14830*/  IMAD R6, R16, 0x2, R8 ;  /* 0x0000000210067824 */ /* 0x000fe200078e0208 */
[C---:B-1----:R-:W-:Y:S02]  /*14840*/  LEA R2, P6, R8.reuse, R24, 0x1 ;  /* 0x0000001808027211 */ /* 0x042fe400078c08ff */
[----:B------:R-:W-:Y:S01]  /*14850*/  ISETP.LT.AND P5, PT, R23, c[0x0][0x17c], !P0 ;  /* 0x00005f0017007a0c */ /* 0x000fe200047a1270 */
[----:B------:R0:W-:Y:S01]  /*14860*/  @P1 STG.E.U16 [R4.64], R28 ;  /* 0x0000001c04001986 */ /* 0x0001e2000c101506 */
[----:B------:R-:W-:Y:S02]  /*14870*/  LEA.HI.X.SX32 R3, R8, R0, 0x1, P6 ;  /* 0x0000000008037211 */ /* 0x000fe400030f0eff */
[----:B------:R-:W-:Y:S01]  /*14880*/  ISETP.LT.AND P4, PT, R12, c[0x0][0x17c], !P0 ;  /* 0x00005f000c007a0c */ /* 0x000fe20004781270 */
[----:B------:R-:W3:Y:S01]  /*14890*/  LDL.LU R23, [R1+0x5c] ;  /* 0x00005c0001177983 */ /* 0x000ee20000300800 */
[----:B------:R-:W-:Y:S01]  /*148a0*/  ISETP.LT.AND P3, PT, R20, c[0x0][0x17c], !P0 ;  /* 0x00005f0014007a0c */ /* 0x000fe20004761270 */
[----:B------:R-:W-:-:S02]  /*148b0*/  IMAD R8, R16, 0x2, R6 ;  /* 0x0000000210087824 */ /* 0x000fc400078e0206 */
[----:B------:R-:W4:Y:S01]  /*148c0*/  LDL.LU R12, [R1+0x3c] ;  /* 0x00003c00010c7983 */ /* 0x000f220000300800 */
[----:B0-----:R-:W-:-:S03]  /*148d0*/  LEA R4, P6, R6, R24, 0x1 ;  /* 0x0000001806047211 */ /* 0x001fc600078c08ff */
[----:B------:R-:W3:Y:S01]  /*148e0*/  LDL.LU R20, [R1+0x2c] ;  /* 0x00002c0001147983 */ /* 0x000ee20000300800 */
[----:B------:R-:W-:Y:S02]  /*148f0*/  LEA.HI.X.SX32 R5, R6, R0, 0x1, P6 ;  /* 0x0000000006057211 */ /* 0x000fe400030f0eff */
[----:B--2---:R-:W-:Y:S02]  /*14900*/  ISETP.LT.AND P1, PT, R22, c[0x0][0x17c], !P0 ;  /* 0x00005f0016007a0c */ /* 0x004fe40004721270 */
[----:B------:R-:W2:Y:S04]  /*14910*/  LDL.LU R22, [R1+0xc] ;  /* 0x00000c0001167983 */ /* 0x000ea80000300800 */
[----:B------:R-:W2:Y:S04]  /*14920*/  LDL.LU R6, [R1+0x104] ;  /* 0x0001040001067983 */ /* 0x000ea80000300800 */
[----:B------:R0:W-:Y:S04]  /*14930*/  @P2 STG.E.U16 [R2.64], R17 ;  /* 0x0000001102002986 */ /* 0x0001e8000c101506 */
[----:B------:R1:W-:Y:S01]  /*14940*/  @P5 STG.E.U16 [R4.64], R26 ;  /* 0x0000001a04005986 */ /* 0x0003e2000c101506 */
[----:B0-----:R-:W-:-:S04]  /*14950*/  LEA R2, P6, R8, R24, 0x1 ;  /* 0x0000001808027211 */ /* 0x001fc800078c08ff */
[----:B------:R-:W-:Y:S02]  /*14960*/  LEA.HI.X.SX32 R3, R8, R0, 0x1, P6 ;  /* 0x0000000008037211 */ /* 0x000fe400030f0eff */
[----:B------:R-:W-:-:S03]  /*14970*/  ISETP.LT.AND P5, PT, R14, c[0x0][0x17c], !P0 ;  /* 0x00005f000e007a0c */ /* 0x000fc600047a1270 */
[----:B-----5:R0:W-:Y:S01]  /*14980*/  @P4 STG.E.U16 [R2.64], R21 ;  /* 0x0000001502004986 */ /* 0x0201e2000c101506 */
[----:B------:R-:W-:-:S03]  /*14990*/  ISETP.LT.AND P4, PT, R25, c[0x0][0x17c], !P0 ;  /* 0x00005f0019007a0c */ /* 0x000fc60004781270 */
[----:B------:R-:W5:Y:S04]  /*149a0*/  LDL.LU R25, [R1+0x124] ;  /* 0x0001240001197983 */ /* 0x000f680000300800 */
[----:B------:R-:W5:Y:S01]  /*149b0*/  LDL.LU R14, [R1+0x128] ;  /* 0x00012800010e7983 */ /* 0x000f620000300800 */
[----:B--2---:R-:W-:Y:S01]  /*149c0*/  ISETP.LT.AND P2, PT, R6, c[0x0][0x17c], !P0 ;  /* 0x00005f0006007a0c */ /* 0x004fe20004741270 */
[----:B------:R-:W-:-:S04]  /*149d0*/  IMAD R6, R16, 0x2, R8 ;  /* 0x0000000210067824 */ /* 0x000fc800078e0208 */
[----:B------:R-:W-:Y:S01]  /*149e0*/  IMAD R8, R16, 0x2, R6 ;  /* 0x0000000210087824 */ /* 0x000fe200078e0206 */
[----:B-1----:R-:W-:-:S04]  /*149f0*/  LEA R4, P6, R6, R24, 0x1 ;  /* 0x0000001806047211 */ /* 0x002fc800078c08ff */
[----:B------:R-:W-:Y:S02]  /*14a00*/  LEA.HI.X.SX32 R5, R6, R0, 0x1, P6 ;  /* 0x0000000006057211 */ /* 0x000fe400030f0eff */
[----:B0-----:R-:W-:Y:S01]  /*14a10*/  LEA R2, P6, R8, R24, 0x1 ;  /* 0x0000001808027211 */ /* 0x001fe200078c08ff */
[----:B------:R-:W-:-:S03]  /*14a20*/  IMAD R6, R16, 0x2, R8 ;  /* 0x0000000210067824 */ /* 0x000fc600078e0208 */
[----:B------:R-:W-:Y:S02]  /*14a30*/  LEA.HI.X.SX32 R3, R8, R0, 0x1, P6 ;  /* 0x0000000008037211 */ /* 0x000fe400030f0eff */
[----:B------:R-:W2:Y:S04]  /*14a40*/  LDL.LU R8, [R1+0x110] ;  /* 0x0001100001087983 */ /* 0x000ea80000300800 */
[----:B---3--:R0:W-:Y:S04]  /*14a50*/  @P3 STG.E.U16 [R4.64], R23 ;  /* 0x0000001704003986 */ /* 0x0081e8000c101506 */
[----:B----4-:R1:W-:Y:S01]  /*14a60*/  @P1 STG.E.U16 [R2.64], R12 ;  /* 0x0000000c02001986 */ /* 0x0103e2000c101506 */
[----:B------:R-:W-:-:S03]  /*14a70*/  ISETP.LT.AND P1, PT, R7, c[0x0][0x17c], !P0 ;  /* 0x00005f0007007a0c */ /* 0x000fc60004721270 */
[----:B------:R-:W3:Y:S01]  /*14a80*/  LDL.LU R7, [R1+0x5cc] ;  /* 0x0005cc0001077983 */ /* 0x000ee20000300800 */
[----:B0-----:R-:W-:-:S04]  /*14a90*/  LEA R4, P6, R6, R24, 0x1 ;  /* 0x0000001806047211 */ /* 0x001fc800078c08ff */
[----:B------:R-:W-:-:S05]  /*14aa0*/  LEA.HI.X.SX32 R5, R6, R0, 0x1, P6 ;  /* 0x0000000006057211 */ /* 0x000fca00030f0eff */
[----:B------:R0:W-:Y:S01]  /*14ab0*/  @P2 STG.E.U16 [R4.64], R20 ;  /* 0x0000001404002986 */ /* 0x0001e2000c101506 */
[----:B------:R-:W-:-:S03]  /*14ac0*/  ISETP.LT.AND P2, PT, R11, c[0x0][0x17c], !P0 ;  /* 0x00005f000b007a0c */ /* 0x000fc60004741270 */
[----:B------:R-:W4:Y:S01]  /*14ad0*/  LDL.LU R11, [R1+0x5c8] ;  /* 0x0005c800010b7983 */ /* 0x000f220000300800 */
[----:B--2---:R-:W-:Y:S01]  /*14ae0*/  ISETP.LT.AND P3, PT, R8, c[0x0][0x17c], !P0 ;  /* 0x00005f0008007a0c */ /* 0x004fe20004761270 */
[----:B------:R-:W-:-:S05]  /*14af0*/  IMAD R8, R16, 0x2, R6 ;  /* 0x0000000210087824 */ /* 0x000fca00078e0206 */
[----:B-1----:R-:W-:-:S04]  /*14b00*/  LEA R2, P6, R8, R24, 0x1 ;  /* 0x0000001808027211 */ /* 0x002fc800078c08ff */
[----:B------:R-:W-:-:S05]  /*14b10*/  LEA.HI.X.SX32 R3, R8, R0, 0x1, P6 ;  /* 0x0000000008037211 */ /* 0x000fca00030f0eff */
[----:B------:R1:W-:Y:S01]  /*14b20*/  @P5 STG.E.U16 [R2.64], R22 ;  /* 0x0000001602005986 */ /* 0x0003e2000c101506 */
[----:B------:R-:W-:-:S03]  /*14b30*/  ISETP.LT.AND P5, PT, R15, c[0x0][0x17c], !P0 ;  /* 0x00005f000f007a0c */ /* 0x000fc600047a1270 */
[----:B------:R-:W2:Y:S01]  /*14b40*/  LDL.LU R15, [R1+0x5c4] ;  /* 0x0005c400010f7983 */ /* 0x000ea20000300800 */
[----:B------:R-:W-:-:S04]  /*14b50*/  IMAD R6, R16, 0x2, R8 ;  /* 0x0000000210067824 */ /* 0x000fc800078e0208 */
[----:B------:R-:W-:Y:S01]  /*14b60*/  IMAD R8, R16, 0x2, R6 ;  /* 0x0000000210087824 */ /* 0x000fe200078e0206 */
[----:B0-----:R-:W-:-:S04]  /*14b70*/  LEA R4, P6, R6, R24, 0x1 ;  /* 0x0000001806047211 */ /* 0x001fc800078c08ff */
[----:B------:R-:W-:Y:S01]  /*14b80*/  LEA.HI.X.SX32 R5, R6, R0, 0x1, P6 ;  /* 0x0000000006057211 */ /* 0x000fe200030f0eff */
[----:B------:R-:W-:Y:S01]  /*14b90*/  IMAD R6, R16, 0x2, R8 ;  /* 0x0000000210067824 */ /* 0x000fe200078e0208 */
[----:B-1----:R-:W-:-:S03]  /*14ba0*/  LEA R2, P6, R8, R24, 0x1 ;  /* 0x0000001808027211 */ /* 0x002fc600078c08ff */
[----:B---3--:R0:W-:Y:S01]  /*14bb0*/  @P4 STG.E.U16 [R4.64], R7 ;  /* 0x0000000704004986 */ /* 0x0081e2000c101506 */
[----:B------:R-:W-:Y:S02]  /*14bc0*/  LEA.HI.X.SX32 R3, R8, R0, 0x1, P6 ;  /* 0x0000000008037211 */ /* 0x000fe400030f0eff */
[----:B------:R-:W-:Y:S02]  /*14bd0*/  ISETP.LT.AND P4, PT, R19, c[0x0][0x17c], !P0 ;  /* 0x00005f0013007a0c */ /* 0x000fe40004781270 */
[----:B------:R-:W3:Y:S01]  /*14be0*/  LDL.LU R19, [R1+0x5c0] ;  /* 0x0005c00001137983 */ /* 0x000ee20000300800 */
[----:B0-----:R-:W-:-:S04]  /*14bf0*/  LEA R4, P6, R6, R24, 0x1 ;  /* 0x0000001806047211 */ /* 0x001fc800078c08ff */
[----:B------:R-:W-:Y:S01]  /*14c00*/  LEA.HI.X.SX32 R5, R6, R0, 0x1, P6 ;  /* 0x0000000006057211 */ /* 0x000fe200030f0eff */
[----:B----4-:R-:W-:Y:S01]  /*14c10*/  @P3 STG.E.U16 [R2.64], R11 ;  /* 0x0000000b02003986 */ /* 0x010fe2000c101506 */
[----:B-----5:R-:W-:-:S03]  /*14c20*/  ISETP.LT.AND P3, PT, R25, c[0x0][0x17c], !P0 ;  /* 0x00005f0019007a0c */ /* 0x020fc60004761270 */
[----:B------:R-:W4:Y:S04]  /*14c30*/  LDL.LU R25, [R1+0x138] ;  /* 0x0001380001197983 */ /* 0x000f280000300800 */
[----:B--2---:R0:W-:Y:S01]  /*14c40*/  @P1 STG.E.U16 [R4.64], R15 ;  /* 0x0000000f04001986 */ /* 0x0041e2000c101506 */
[----:B------:R-:W-:-:S03]  /*14c50*/  ISETP.LT.AND P1, PT, R14, c[0x0][0x17c], !P0 ;  /* 0x00005f000e007a0c */ /* 0x000fc60004721270 */
[----:B------:R-:W2:Y:S04]  /*14c60*/  LDL.LU R14, [R1+0x13c] ;  /* 0x00013c00010e7983 */ /* 0x000ea80000300800 */
[----:B0-----:R-:W5:Y:S01]  /*14c70*/  LDL.LU R5, [R1+0x12c] ;  /* 0x00012c0001057983 */ /* 0x001f620000300800 */
[----:B------:R-:W-:-:S05]  /*14c80*/  IMAD R8, R16, 0x2, R6 ;  /* 0x0000000210087824 */ /* 0x000fca00078e0206 */
[----:B------:R-:W-:Y:S01]  /*14c90*/  LEA R2, P6, R8, R24, 0x1 ;  /* 0x0000001808027211 */ /* 0x000fe200078c08ff */
[----:B------:R-:W-:-:S03]  /*14ca0*/  IMAD R6, R16, 0x2, R8 ;  /* 0x0000000210067824 */ /* 0x000fc600078e0208 */
[----:B------:R-:W-:Y:S01]  /*14cb0*/  LEA.HI.X.SX32 R3, R8, R0, 0x1, P6 ;  /* 0x0000000008037211 */ /* 0x000fe200030f0eff */
[----:B------:R-:W-:Y:S01]  /*14cc0*/  IMAD R8, R16, 0x2, R6 ;  /* 0x0000000210087824 */ /* 0x000fe200078e0206 */
[----:B------:R-:W-:-:S03]  /*14cd0*/  LEA R4, P6, R6, R24, 0x1 ;  /* 0x0000001806047211 */ /* 0x000fc600078c08ff */
[----:B---3--:R0:W-:Y:S01]  /*14ce0*/  @P2 STG.E.U16 [R2.64], R19 ;  /* 0x0000001302002986 */ /* 0x0081e2000c101506 */
[----:B------:R-:W-:Y:S02]  /*14cf0*/  PRMT R7, R27, 0x7632, R7 ;  /* 0x000076321b077816 */ /* 0x000fe40000000007 */
[----:B------:R-:W-:Y:S02]  /*14d00*/  PRMT R9, R13, 0x7632, R9 ;  /* 0x000076320d097816 */ /* 0x000fe40000000009 */
[----:B------:R-:W3:Y:S04]  /*14d10*/  LDL.LU R13, [R1+0x140] ;  /* 0x00014000010d7983 */ /* 0x000ee80000300800 */
[----:B------:R-:W2:Y:S01]  /*14d20*/  LDL.LU R27, [R1+0x144] ;  /* 0x00014400011b7983 */ /* 0x000ea20000300800 */
[----:B-----5:R-:W-:-:S02]  /*14d30*/  ISETP.LT.AND P2, PT, R5, c[0x0][0x17c], !P0 ;  /* 0x00005f0005007a0c */ /* 0x020fc40004741270 */
[----:B------:R-:W-:Y:S02]  /*14d40*/  LEA.HI.X.SX32 R5, R6, R0, 0x1, P6 ;  /* 0x0000000006057211 */ /* 0x000fe400030f0eff */
[----:B0-----:R-:W-:Y:S01]  /*14d50*/  LEA R2, P6, R8, R24, 0x1 ;  /* 0x0000001808027211 */ /* 0x001fe200078c08ff */
[----:B------:R-:W-:Y:S02]  /*14d60*/  IMAD R6, R16, 0x2, R8 ;  /* 0x0000000210067824 */ /* 0x000fe400078e0208 */
[----:B------:R0:W-:Y:S01]  /*14d70*/  @P5 STG.E.U16 [R4.64], R7 ;  /* 0x0000000704005986 */ /* 0x0001e2000c101506 */
[----:B------:R-:W-:-:S03]  /*14d80*/  LEA.HI.X.SX32 R3, R8, R0, 0x1, P6 ;  /* 0x0000000008037211 */ /* 0x000fc600030f0eff */
[----:B------:R-:W5:Y:S04]  /*14d90*/  LDL.LU R8, [R1+0x134] ;  /* 0x0001340001087983 */ /* 0x000f680000300800 */
[----:B0-----:R-:W2:Y:S01]  /*14da0*/  LDL.LU R5, [R1+0x130] ;  /* 0x0001300001057983 */ /* 0x001ea20000300800 */
[----:B------:R-:W-:-:S03]  /*14db0*/  LEA R4, P6, R6, R24, 0x1 ;  /* 0x0000001806047211 */ /* 0x000fc600078c08ff */
[----:B------:R0:W-:Y:S01]  /*14dc0*/  @P4 STG.E.U16 [R2.64], R9 ;  /* 0x0000000902004986 */ /* 0x0001e2000c101506 */
[----:B------:R-:W-:Y:S02]  /*14dd0*/  PRMT R10, R18, 0x7632, R10 ;  /* 0x00007632120a7816 */ /* 0x000fe4000000000a */
[----:B------:R-:W-:Y:S02]  /*14de0*/  PRMT R11, R29, 0x7632, R11 ;  /* 0x000076321d0b7816 */ /* 0x000fe4000000000b */
[----:B------:R-:W3:Y:S01]  /*14df0*/  LDL.LU R29, [R1+0x14c] ;  /* 0x00014c00011d7983 */ /* 0x000ee20000300800 */
[----:B0-----:R-:W-:Y:S01]  /*14e00*/  IMAD R3, R16, 0x2, R6 ;  /* 0x0000000210037824 */ /* 0x001fe200078e0206 */
[----:B------:R-:W-:Y:S02]  /*14e10*/  PRMT R7, R17, 0x7632, R7 ;  /* 0x0000763211077816 */ /* 0x000fe40000000007 */
[----:B-----5:R-:W-:Y:S02]  /*14e20*/  ISETP.LT.AND P4, PT, R8, c[0x0][0x17c], !P0 ;  /* 0x00005f0008007a0c */ /* 0x020fe40004781270 */
[----:B--2---:R-:W-:-:S02]  /*14e30*/  ISETP.LT.AND P5, PT, R5, c[0x0][0x17c], !P0 ;  /* 0x00005f0005007a0c */ /* 0x004fc400047a1270 */
[----:B------:R-:W-:Y:S01]  /*14e40*/  LEA.HI.X.SX32 R5, R6, R0, 0x1, P6 ;  /* 0x0000000006057211 */ /* 0x000fe200030f0eff */
[----:B------:R-:W-:Y:S01]  /*14e50*/  IMAD R6, R16, 0x2, R3 ;  /* 0x0000000210067824 */ /* 0x000fe200078e0203 */
[----:B------:R-:W-:-:S03]  /*14e60*/  LEA R2, P6, R3, R24, 0x1 ;  /* 0x0000001803027211 */ /* 0x000fc600078c08ff */
[----:B------:R0:W-:Y:S01]  /*14e70*/  @P3 STG.E.U16 [R4.64], R10 ;  /* 0x0000000a04003986 */ /* 0x0001e2000c101506 */
[----:B------:R-:W-:Y:S01]  /*14e80*/  LEA.HI.X.SX32 R3, R3, R0, 0x1, P6 ;  /* 0x0000000003037211 */ /* 0x000fe200030f0eff */
[----:B------:R-:W-:Y:S01]  /*14e90*/  IMAD R8, R16, 0x2, R6 ;  /* 0x0000000210087824 */ /* 0x000fe200078e0206 */
[----:B----4-:R-:W-:Y:S02]  /*14ea0*/  ISETP.LT.AND P3, PT, R25, c[0x0][0x17c], !P0 ;  /* 0x00005f0019007a0c */ /* 0x010fe40004761270 */
[----:B------:R-:W2:Y:S01]  /*14eb0*/  LDL.LU R25, [R1+0x150] ;  /* 0x0001500001197983 */ /* 0x000ea20000300800 */
[----:B0-----:R-:W-:-:S03]  /*14ec0*/  LEA R4, P6, R6, R24, 0x1 ;  /* 0x0000001806047211 */ /* 0x001fc600078c08ff */
[----:B------:R0:W-:Y:S01]  /*14ed0*/  @P1 STG.E.U16 [R2.64], R11 ;  /* 0x0000000b02001986 */ /* 0x0001e2000c101506 */
[----:B------:R-:W-:Y:S02]  /*14ee0*/  LEA.HI.X.SX32 R5, R6, R0, 0x1, P6 ;  /* 0x0000000006057211 */ /* 0x000fe400030f0eff */
[----:B------:R-:W-:Y:S01]  /*14ef0*/  PRMT R6, R28, 0x7632, R6 ;  /* 0x000076321c067816 */ /* 0x000fe20000000006 */
[----:B------:R-:W-:Y:S01]  /*14f00*/  IMAD R9, R16, 0x2, R8 ;  /* 0x0000000210097824 */ /* 0x000fe200078e0208 */
[----:B------:R-:W4:Y:S01]  /*14f10*/  LDL.LU R28, [R1+0x154] ;  /* 0x00015400011c7983 */ /* 0x000f220000300800 */
[----:B0-----:R-:W-:-:S04]  /*14f20*/  LEA R2, P6, R8, R24, 0x1 ;  /* 0x0000001808027211 */ /* 0x001fc800078c08ff */
[----:B------:R-:W-:Y:S01]  /*14f30*/  LEA.HI.X.SX32 R3, R8, R0, 0x1, P6 ;  /* 0x0000000008037211 */ /* 0x000fe200030f0eff */
[----:B------:R0:W-:Y:S01]  /*14f40*/  @P2 STG.E.U16 [R4.64], R6 ;  /* 0x0000000604002986 */ /* 0x0001e2000c101506 */
[----:B------:R-:W-:-:S03]  /*14f50*/  PRMT R8, R26, 0x7632, R8 ;  /* 0x000076321a087816 */ /* 0x000fc60000000008 */
[----:B------:R1:W-:Y:S01]  /*14f60*/  @P5 STG.E.U16 [R2.64], R7 ;  /* 0x0000000702005986 */ /* 0x0003e2000c101506 */
[----:B------:R-:W-:-:S03]  /*14f70*/  ISETP.LT.AND P5, PT, R27, c[0x0][0x17c], !P0 ;  /* 0x00005f001b007a0c */ /* 0x000fc600047a1270 */
[----:B------:R-:W5:Y:S04]  /*14f80*/  LDL.LU R27, [R1+0x158] ;  /* 0x00015800011b7983 */ /* 0x000f680000300800 */
[----:B------:R-:W5:Y:S01]  /*14f90*/  LDL.LU R26, [R1+0x148] ;  /* 0x00014800011a7983 */ /* 0x000f620000300800 */
[----:B---3--:R-:W-:Y:S01]  /*14fa0*/  ISETP.LT.AND P2, PT, R13, c[0x0][0x17c], !P0 ;  /* 0x00005f000d007a0c */ /* 0x008fe20004741270 */
[----:B------:R-:W-:Y:S01]  /*14fb0*/  IMAD R13, R16, 0x2, R9 ;  /* 0x00000002100d7824 */ /* 0x000fe200078e0209 */
[----:B0-----:R-:W-:-:S03]  /*14fc0*/  LEA R4, P6, R9, R24, 0x1 ;  /* 0x0000001809047211 */ /* 0x001fc600078c08ff */
[C---:B------:R-:W-:Y:S01]  /*14fd0*/  IMAD R17, R16.reuse, 0x2, R13 ;  /* 0x0000000210117824 */ /* 0x040fe200078e020d */
[----:B------:R-:W-:Y:S02]  /*14fe0*/  PRMT R10, R21, 0x7632, R10 ;  /* 0x00007632150a7816 */ /* 0x000fe4000000000a */
[----:B------:R-:W-:Y:S01]  /*14ff0*/  LEA.HI.X.SX32 R5, R9, R0, 0x1, P6 ;  /* 0x0000000009057211 */ /* 0x000fe200030f0eff */
[----:B------:R-:W-:Y:S01]  /*15000*/  IMAD R21, R16, 0x2, R17 ;  /* 0x0000000210157824 */ /* 0x000fe200078e0211 */
[C---:B-1----:R-:W-:Y:S02]  /*15010*/  LEA R2, P6, R13.reuse, R24, 0x1 ;  /* 0x000000180d027211 */ /* 0x042fe400078c08ff */
[----:B------:R-:W-:Y:S01]  /*15020*/  ISETP.LT.AND P1, PT, R14, c[0x0][0x17c], !P0 ;  /* 0x00005f000e007a0c */ /* 0x000fe20004721270 */
[C---:B------:R-:W-:Y:S01]  /*15030*/  IMAD R9, R16.reuse, 0x2, R21 ;  /* 0x0000000210097824 */ /* 0x040fe200078e0215 */
[----:B------:R-:W-:Y:S01]  /*15040*/  LEA.HI.X.SX32 R3, R13, R0, 0x1, P6 ;  /* 0x000000000d037211 */ /* 0x000fe200030f0eff */
[----:B------:R0:W-:Y:S02]  /*15050*/  @P4 STG.E.U16 [R4.64], R8 ;  /* 0x0000000804004986 */ /* 0x0001e4000c101506 */
[----:B------:R-:W-:Y:S01]  /*15060*/  IMAD R13, R16, 0x2, R9 ;  /* 0x00000002100d7824 */ /* 0x000fe200078e0209 */
[----:B------:R-:W-:Y:S01]  /*15070*/  PRMT R6, R23, 0x7632, R6 ;  /* 0x0000763217067816 */ /* 0x000fe20000000006 */
[----:B------:R1:W-:Y:S01]  /*15080*/  @P3 STG.E.U16 [R2.64], R10 ;  /* 0x0000000a02003986 */ /* 0x0003e2000c101506 */
[----:B0-----:R-:W-:-:S04]  /*15090*/  LEA R4, P6, R17, R24, 0x1 ;  /* 0x0000001811047211 */ /* 0x001fc800078c08ff */
[----:B------:R-:W-:Y:S01]  /*150a0*/  LEA.HI.X.SX32 R5, R17, R0, 0x1, P6 ;  /* 0x0000000011057211 */ /* 0x000fe200030f0eff */
[----:B------:R-:W-:Y:S01]  /*150b0*/  IMAD R17, R16, 0x2, R13 ;  /* 0x0000000210117824 */ /* 0x000fe200078e020d */
[----:B-1----:R-:W-:-:S03]  /*150c0*/  LEA R2, P6, R21, R24, 0x1 ;  /* 0x0000001815027211 */ /* 0x002fc600078c08ff */
[----:B------:R-:W-:Y:S01]  /*150d0*/  IMAD R23, R16, 0x2, R17 ;  /* 0x0000000210177824 */ /* 0x000fe200078e0211 */
[----:B------:R-:W-:Y:S01]  /*150e0*/  PRMT R7, R12, 0x7632, R7 ;  /* 0x000076320c077816 */ /* 0x000fe20000000007 */
[----:B------:R0:W-:Y:S01]  /*150f0*/  @P1 STG.E.U16 [R4.64], R6 ;  /* 0x0000000604001986 */ /* 0x0001e2000c101506 */
[----:B------:R-:W-:Y:S01]  /*15100*/  LEA.HI.X.SX32 R3, R21, R0, 0x1, P6 ;  /* 0x0000000015037211 */ /* 0x000fe200030f0eff */
[----:B------:R-:W-:-:S04]  /*15110*/  IMAD R21, R16, 0x2, R23 ;  /* 0x0000000210157824 */ /* 0x000fc800078e0217 */
[----:B------:R1:W-:Y:S01]  /*15120*/  @P2 STG.E.U16 [R2.64], R7 ;  /* 0x0000000702002986 */ /* 0x0003e2000c101506 */
[----:B0-----:R-:W-:-:S04]  /*15130*/  LEA R4, P1, R9, R24, 0x1 ;  /* 0x0000001809047211 */ /* 0x001fc800078208ff */
[----:B------:R-:W-:Y:S02]  /*15140*/  LEA.HI.X.SX32 R5, R9, R0, 0x1, P1 ;  /* 0x0000000009057211 */ /* 0x000fe400008f0eff */
[-C--:B-1----:R-:W-:Y:S02]  /*15150*/  LEA R2, P1, R17, R24.reuse, 0x1 ;  /* 0x0000001811027211 */ /* 0x082fe400078208ff */
[----:B------:R-:W-:Y:S02]  /*15160*/  LEA R8, P2, R13, R24, 0x1 ;  /* 0x000000180d087211 */ /* 0x000fe400078408ff */
[-C--:B------:R-:W-:Y:S02]  /*15170*/  LEA.HI.X.SX32 R3, R17, R0.reuse, 0x1, P1 ;  /* 0x0000000011037211 */ /* 0x080fe400008f0eff */
[----:B------:R-:W-:Y:S02]  /*15180*/  ISETP.LT.AND P4, PT, R29, c[0x0][0x17c], !P0 ;  /* 0x00005f001d007a0c */ /* 0x000fe40004781270 */
[----:B------:R-:W-:-:S02]  /*15190*/  LEA.HI.X.SX32 R9, R13, R0, 0x1, P2 ;  /* 0x000000000d097211 */ /* 0x000fc400010f0eff */
[----:B------:R-:W-:Y:S02]  /*151a0*/  PRMT R6, R22, 0x7632, R6 ;  /* 0x0000763216067816 */ /* 0x000fe40000000006 */
[----:B------:R-:W-:Y:S02]  /*151b0*/  PRMT R7, R7, 0x7632, R7 ;  /* 0x0000763207077816 */ /* 0x000fe40000000007 */
[----:B------:R-:W-:Y:S02]  /*151c0*/  PRMT R11, R11, 0x7632, R11 ;  /* 0x000076320b0b7816 */ /* 0x000fe4000000000b */
[----:B------:R-:W-:Y:S02]  /*151d0*/  PRMT R15, R15, 0x7632, R15 ;  /* 0x000076320f0f7816 */ /* 0x000fe4000000000f */
[----:B--2---:R-:W-:Y:S01]  /*151e0*/  ISETP.LT.AND P3, PT, R25, c[0x0][0x17c], !P0 ;  /* 0x00005f0019007a0c */ /* 0x004fe20004761270 */
[----:B------:R-:W-:Y:S01]  /*151f0*/  IMAD R25, R16, 0x2, R21 ;  /* 0x0000000210197824 */ /* 0x000fe200078e0215 */
[----:B------:R-:W-:-:S04]  /*15200*/  LEA R16, P6, R23, R24, 0x1 ;  /* 0x0000001817107211 */ /* 0x000fc800078c08ff */
[----:B------:R-:W-:Y:S02]  /*15210*/  LEA R12, P1, R25, R24, 0x1 ;  /* 0x00000018190c7211 */ /* 0x000fe400078208ff */
[----:B------:R-:W-:Y:S02]  /*15220*/  LEA.HI.X.SX32 R17, R23, R0, 0x1, P6 ;  /* 0x0000000017117211 */ /* 0x000fe400030f0eff */
[----:B------:R-:W-:Y:S02]  /*15230*/  LEA R24, P6, R21, R24, 0x1 ;  /* 0x0000001815187211 */ /* 0x000fe400078c08ff */
[-C--:B------:R-:W-:Y:S02]  /*15240*/  LEA.HI.X.SX32 R13, R25, R0.reuse, 0x1, P1 ;  /* 0x00000000190d7211 */ /* 0x080fe400008f0eff */
[----:B----4-:R-:W-:Y:S02]  /*15250*/  ISETP.LT.AND P2, PT, R28, c[0x0][0x17c], !P0 ;  /* 0x00005f001c007a0c */ /* 0x010fe40004741270 */
[----:B------:R-:W-:-:S02]  /*15260*/  LEA.HI.X.SX32 R25, R21, R0, 0x1, P6 ;  /* 0x0000000015197211 */ /* 0x000fc400030f0eff */
[----:B------:R-:W-:-:S05]  /*15270*/  PRMT R0, R20, 0x7632, R0 ;  /* 0x0000763214007816 */ /* 0x000fca0000000000 */
[----:B------:R0:W-:Y:S01]  /*15280*/  @P5 STG.E.U16 [R4.64], R0 ;  /* 0x0000000004005986 */ /* 0x0001e2000c101506 */
[----:B-----5:R-:W-:Y:S02]  /*15290*/  ISETP.LT.AND P1, PT, R27, c[0x0][0x17c], !P0 ;  /* 0x00005f001b007a0c */ /* 0x020fe40004721270 */
[----:B------:R-:W-:Y:S01]  /*152a0*/  ISETP.LT.AND P0, PT, R26, c[0x0][0x17c], !P0 ;  /* 0x00005f001a007a0c */ /* 0x000fe20004701270 */
[----:B------:R0:W-:Y:S04]  /*152b0*/  @P4 STG.E.U16 [R8.64], R6 ;  /* 0x0000000608004986 */ /* 0x0001e8000c101506 */
[----:B------:R0:W-:Y:S04]  /*152c0*/  @P3 STG.E.U16 [R2.64], R7 ;  /* 0x0000000702003986 */ /* 0x0001e8000c101506 */
[----:B------:R0:W-:Y:S04]  /*152d0*/  @P2 STG.E.U16 [R16.64], R11 ;  /* 0x0000000b10002986 */ /* 0x0001e8000c101506 */
[----:B------:R0:W-:Y:S01]  /*152e0*/  @P1 STG.E.U16 [R24.64], R15 ;  /* 0x0000000f18001986 */ /* 0x0001e2000c101506 */
[----:B------:R-:W-:Y:S05]  /*152f0*/  @!P0 EXIT ;  /* 0x000000000000894d */ /* 0x000fea0003800000 */
[----:B0-----:R-:W-:-:S05]  /*15300*/  PRMT R6, R19, 0x7632, R6 ;  /* 0x0000763213067816 */ /* 0x001fca0000000006 */
[----:B------:R-:W-:Y:S01]  /*15310*/  STG.E.U16 [R12.64], R6 ;  /* 0x000000060c007986 */ /* 0x000fe2000c101506 */
[----:B------:R-:W-:Y:S05]  /*15320*/  EXIT ;  /* 0x000000000000794d */ /* 0x000fea0003800000 */
.L_x_4:
[----:B------:R-:W-:-:S00]  /*15330*/  BRA `(.L_x_4) ;  /* 0xfffffff000007947 */ /* 0x000fc0000383ffff */
[----:B------:R-:W-:-:S00]  /*15340*/  NOP ;  /* 0x0000000000007918 */ /* 0x000fc00000000000 */
        /* <DEDUP_REMOVED lines=11> */
.L_x_5:


//--------------------- .nv.shared.matmul_kernel  --------------------------
	.section	.nv.shared.matmul_kernel,"aw",@nobits
	.sectionflags	@""
	.align	16
